def attn_fwd(
    Q,
    K,
    V,
    Out,
    Lse,
    sm_scale,
    stride_qz,
    stride_qh,
    stride_qm,
    stride_qk,
    stride_kz,
    stride_kh,
    stride_kn,
    stride_kk,
    stride_vz,
    stride_vh,
    stride_vn,
    stride_vk,
    stride_oz,
    stride_oh,
    stride_om,
    stride_ok,
    seqlen_q,
    seqlen_k,
    BLOCK_M: tl.constexpr,
    BLOCK_N: tl.constexpr,
    HEAD_DIM: tl.constexpr,
    CAUSAL: tl.constexpr,
):
    start_m = tl.program_id(0)
    off_hz = tl.program_id(1)
    q_off = off_hz * stride_qh
    k_off = off_hz * stride_kh
    v_off = off_hz * stride_vh
    offs_m = start_m * BLOCK_M + tl.arange(0, BLOCK_M)
    offs_d = tl.arange(0, HEAD_DIM)
    offs_n = tl.arange(0, BLOCK_N)
    q_ptrs = Q + q_off + offs_m[:, None] * stride_qm + offs_d[None, :] * stride_qk
    k_ptrs = K + k_off + offs_d[:, None] * stride_kk + offs_n[None, :] * stride_kn
    v_ptrs = V + v_off + offs_n[:, None] * stride_vn + offs_d[None, :] * stride_vk
    m_i = tl.full([BLOCK_M], float("-inf"), dtype=tl.float32)
    l_i = tl.zeros([BLOCK_M], dtype=tl.float32) + 1.0
    acc = tl.zeros([BLOCK_M, HEAD_DIM], dtype=tl.float32)
    q = tl.load(q_ptrs)
    acc, l_i, m_i = _attn_fwd_inner(
        acc,
        l_i,
        m_i,
        q,
        k_ptrs,
        v_ptrs,
        sm_scale,
        stride_kn,
        stride_vn,
        start_m,
        seqlen_k,
        BLOCK_M,
        BLOCK_N,
        HEAD_DIM,
        CAUSAL,
    )
    acc = acc / l_i[:, None]
    lse = m_i + tl.math.log2(l_i) / 1.4426950408889634
    o_ptrs = (
        Out
        + off_hz * stride_oh
        + offs_m[:, None] * stride_om
        + offs_d[None, :] * stride_ok
    )
    tl.store(o_ptrs, acc.to(Out.dtype.element_ty))
    tl.store(Lse + off_hz * seqlen_q + offs_m, lse)

# config = {"BLOCK_M": 64, "BLOCK_N": 128, "HEAD_DIM": 128, "arch": "sm_100", "causal": false, "dtype": "fp16", "num_stages": 2, "num_warps": 4}
# arch = sm_100


// ===== COMPILED SASS (sm_100a) =====

	.target	sm_100a

	.elftype	@"ET_EXEC"


//--------------------- .note.nv.tkinfo           --------------------------
	.section	.note.nv.tkinfo,"",@"SHT_NOTE"
	.sectionflags	@"SHF_NOTE_NV_TKINFO"
	.tkinfo
        /*0018*/ 	.word	0x00000081
        /*0030*/ 	.string	""
        /*0030*/ 	.string	"ptxas-blackwell"
        /*0030*/ 	.string	"Cuda compilation tools, release 12.9, V12.9.86"
        /*0030*/ 	.string	"Build cuda_12.9.r12.9/compiler.36037853_0"
        /*0030*/ 	.string	"-v  -suppress-debug-info  -lineinfo  -arch sm_100a "



//--------------------- .note.nv.cuver            --------------------------
	.section	.note.nv.cuver,"",@"SHT_NOTE"
	.sectionflags	@"SHF_NOTE_NV_CUVER"
        /*0018*/ 	.short	0x0001
        /*001a*/ 	.short	0x0064
        /*001c*/ 	.short	0x0001
        /*001e*/ 	.short	0x0000
        /*0020*/ 	.short	0x0001
        /*0022*/ 	.short	0x0000


//--------------------- .nv.info                  --------------------------
	.section	.nv.info,"",@"SHT_CUDA_INFO"
	.align	4


	//----- nvinfo : EIATTR_REGCOUNT
	.align		4
        /*0000*/ 	.byte	0x04, 0x2f
        /*0002*/ 	.short	(.L_5 - .L_4)
	.align		4
.L_4:
        /*0004*/ 	.word	index@(attn_fwd)
        /*0008*/ 	.word	0x000000a8


	//----- nvinfo : EIATTR_FRAME_SIZE
	.align		4
.L_5:
        /*000c*/ 	.byte	0x04, 0x11
        /*000e*/ 	.short	(.L_7 - .L_6)
	.align		4
.L_6:
        /*0010*/ 	.word	index@($__internal_2_$__cuda_sm10x_tcgen05_guardrail_trap_unallocated_columns_being_dealloced)
        /*0014*/ 	.word	0x00000910


	//----- nvinfo : EIATTR_FRAME_SIZE
	.align		4
.L_7:
        /*0018*/ 	.byte	0x04, 0x11
        /*001a*/ 	.short	(.L_9 - .L_8)
	.align		4
.L_8:
        /*001c*/ 	.word	index@($__internal_1_$__cuda_sm10x_tcgen05_guardrail_trap_phase_invalid_during_alloc)
        /*0020*/ 	.word	0x00000910


	//----- nvinfo : EIATTR_FRAME_SIZE
	.align		4
.L_9:
        /*0024*/ 	.byte	0x04, 0x11
        /*0026*/ 	.short	(.L_11 - .L_10)
	.align		4
.L_10:
        /*0028*/ 	.word	index@($__internal_0_$__cuda_sm10x_tcgen05_guardrail_trap_col_being_dealloced_not_returned_by_alloc)
        /*002c*/ 	.word	0x00000910


	//----- nvinfo : EIATTR_FRAME_SIZE
	.align		4
.L_11:
        /*0030*/ 	.byte	0x04, 0x11
        /*0032*/ 	.short	(.L_13 - .L_12)
	.align		4
.L_12:
        /*0034*/ 	.word	index@(attn_fwd)
        /*0038*/ 	.word	0x00000910


	//----- nvinfo : EIATTR_MIN_STACK_SIZE
	.align		4
.L_13:
        /*003c*/ 	.byte	0x04, 0x12
        /*003e*/ 	.short	(.L_15 - .L_14)
	.align		4
.L_14:
        /*0040*/ 	.word	index@(attn_fwd)
        /*0044*/ 	.word	0x00000910
.L_15:


//--------------------- .nv.info.attn_fwd         --------------------------
	.section	.nv.info.attn_fwd,"",@"SHT_CUDA_INFO"
	.sectionflags	@""
	.align	4


	//----- nvinfo : EIATTR_CUDA_API_VERSION
	.align		4
        /*0000*/ 	.byte	0x04, 0x37
        /*0002*/ 	.short	(.L_17 - .L_16)
.L_16:
        /*0004*/ 	.word	0x00000081


	//----- nvinfo : EIATTR_KPARAM_INFO
	.align		4
.L_17:
        /*0008*/ 	.byte	0x04, 0x17
        /*000a*/ 	.short	(.L_19 - .L_18)
.L_18:
        /*000c*/ 	.word	0x00000000
        /*0010*/ 	.short	0x0019
        /*0012*/ 	.short	0x0080
        /*0014*/ 	.byte	0x00, 0xf4, 0x21, 0x00


	//----- nvinfo : EIATTR_KPARAM_INFO
	.align		4
.L_19:
        /*0018*/ 	.byte	0x04, 0x17
        /*001a*/ 	.short	(.L_21 - .L_20)
.L_20:
        /*001c*/ 	.word	0x00000000
        /*0020*/ 	.short	0x0018
        /*0022*/ 	.short	0x0078
        /*0024*/ 	.byte	0x00, 0xf4, 0x21, 0x00


	//----- nvinfo : EIATTR_KPARAM_INFO
	.align		4
.L_21:
        /*0028*/ 	.byte	0x04, 0x17
        /*002a*/ 	.short	(.L_23 - .L_22)
.L_22:
        /*002c*/ 	.word	0x00000000
        /*0030*/ 	.short	0x0017
        /*0032*/ 	.short	0x0070
        /*0034*/ 	.byte	0x00, 0xf0, 0x11, 0x00


	//----- nvinfo : EIATTR_KPARAM_INFO
	.align		4
.L_23:
        /*0038*/ 	.byte	0x04, 0x17
        /*003a*/ 	.short	(.L_25 - .L_24)
.L_24:
        /*003c*/ 	.word	0x00000000
        /*0040*/ 	.short	0x0016
        /*0042*/ 	.short	0x006c
        /*0044*/ 	.byte	0x00, 0xf0, 0x11, 0x00


	//----- nvinfo : EIATTR_KPARAM_INFO
	.align		4
.L_25:
        /*0048*/ 	.byte	0x04, 0x17
        /*004a*/ 	.short	(.L_27 - .L_26)
.L_26:
        /*004c*/ 	.word	0x00000000
        /*0050*/ 	.short	0x0015
        /*0052*/ 	.short	0x0068
        /*0054*/ 	.byte	0x00, 0xf0, 0x11, 0x00


	//----- nvinfo : EIATTR_KPARAM_INFO
	.align		4
.L_27:
        /*0058*/ 	.byte	0x04, 0x17
        /*005a*/ 	.short	(.L_29 - .L_28)
.L_28:
        /*005c*/ 	.word	0x00000000
        /*0060*/ 	.short	0x0014
        /*0062*/ 	.short	0x0064
        /*0064*/ 	.byte	0x00, 0xf0, 0x11, 0x00


	//----- nvinfo : EIATTR_KPARAM_INFO
	.align		4
.L_29:
        /*0068*/ 	.byte	0x04, 0x17
        /*006a*/ 	.short	(.L_31 - .L_30)
.L_30:
        /*006c*/ 	.word	0x00000000
        /*0070*/ 	.short	0x0013
        /*0072*/ 	.short	0x0060
        /*0074*/ 	.byte	0x00, 0xf0, 0x11, 0x00


	//----- nvinfo : EIATTR_KPARAM_INFO
	.align		4
.L_31:
        /*0078*/ 	.byte	0x04, 0x17
        /*007a*/ 	.short	(.L_33 - .L_32)
.L_32:
        /*007c*/ 	.word	0x00000000
        /*0080*/ 	.short	0x0012
        /*0082*/ 	.short	0x005c
        /*0084*/ 	.byte	0x00, 0xf0, 0x11, 0x00


	//----- nvinfo : EIATTR_KPARAM_INFO
	.align		4
.L_33:
        /*0088*/ 	.byte	0x04, 0x17
        /*008a*/ 	.short	(.L_35 - .L_34)
.L_34:
        /*008c*/ 	.word	0x00000000
        /*0090*/ 	.short	0x0011
        /*0092*/ 	.short	0x0058
        /*0094*/ 	.byte	0x00, 0xf0, 0x11, 0x00


	//----- nvinfo : EIATTR_KPARAM_INFO
	.align		4
.L_35:
        /*0098*/ 	.byte	0x04, 0x17
        /*009a*/ 	.short	(.L_37 - .L_36)
.L_36:
        /*009c*/ 	.word	0x00000000
        /*00a0*/ 	.short	0x0010
        /*00a2*/ 	.short	0x0054
        /*00a4*/ 	.byte	0x00, 0xf0, 0x11, 0x00


	//----- nvinfo : EIATTR_KPARAM_INFO
	.align		4
.L_37:
        /*00a8*/ 	.byte	0x04, 0x17
        /*00aa*/ 	.short	(.L_39 - .L_38)
.L_38:
        /*00ac*/ 	.word	0x00000000
        /*00b0*/ 	.short	0x000f
        /*00b2*/ 	.short	0x0050
        /*00b4*/ 	.byte	0x00, 0xf0, 0x11, 0x00


	//----- nvinfo : EIATTR_KPARAM_INFO
	.align		4
.L_39:
        /*00b8*/ 	.byte	0x04, 0x17
        /*00ba*/ 	.short	(.L_41 - .L_40)
.L_40:
        /*00bc*/ 	.word	0x00000000
        /*00c0*/ 	.short	0x000e
        /*00c2*/ 	.short	0x004c
        /*00c4*/ 	.byte	0x00, 0xf0, 0x11, 0x00


	//----- nvinfo : EIATTR_KPARAM_INFO
	.align		4
.L_41:
        /*00c8*/ 	.byte	0x04, 0x17
        /*00ca*/ 	.short	(.L_43 - .L_42)
.L_42:
        /*00cc*/ 	.word	0x00000000
        /*00d0*/ 	.short	0x000d
        /*00d2*/ 	.short	0x0048
        /*00d4*/ 	.byte	0x00, 0xf0, 0x11, 0x00


	//----- nvinfo : EIATTR_KPARAM_INFO
	.align		4
.L_43:
        /*00d8*/ 	.byte	0x04, 0x17
        /*00da*/ 	.short	(.L_45 - .L_44)
.L_44:
        /*00dc*/ 	.word	0x00000000
        /*00e0*/ 	.short	0x000c
        /*00e2*/ 	.short	0x0044
        /*00e4*/ 	.byte	0x00, 0xf0, 0x11, 0x00


	//----- nvinfo : EIATTR_KPARAM_INFO
	.align		4
.L_45:
        /*00e8*/ 	.byte	0x04, 0x17
        /*00ea*/ 	.short	(.L_47 - .L_46)
.L_46:
        /*00ec*/ 	.word	0x00000000
        /*00f0*/ 	.short	0x000b
        /*00f2*/ 	.short	0x0040
        /*00f4*/ 	.byte	0x00, 0xf0, 0x11, 0x00


	//----- nvinfo : EIATTR_KPARAM_INFO
	.align		4
.L_47:
        /*00f8*/ 	.byte	0x04, 0x17
        /*00fa*/ 	.short	(.L_49 - .L_48)
.L_48:
        /*00fc*/ 	.word	0x00000000
        /*0100*/ 	.short	0x000a
        /*0102*/ 	.short	0x003c
        /*0104*/ 	.byte	0x00, 0xf0, 0x11, 0x00


	//----- nvinfo : EIATTR_KPARAM_INFO
	.align		4
.L_49:
        /*0108*/ 	.byte	0x04, 0x17
        /*010a*/ 	.short	(.L_51 - .L_50)
.L_50:
        /*010c*/ 	.word	0x00000000
        /*0110*/ 	.short	0x0009
        /*0112*/ 	.short	0x0038
        /*0114*/ 	.byte	0x00, 0xf0, 0x11, 0x00


	//----- nvinfo : EIATTR_KPARAM_INFO
	.align		4
.L_51:
        /*0118*/ 	.byte	0x04, 0x17
        /*011a*/ 	.short	(.L_53 - .L_52)
.L_52:
        /*011c*/ 	.word	0x00000000
        /*0120*/ 	.short	0x0008
        /*0122*/ 	.short	0x0034
        /*0124*/ 	.byte	0x00, 0xf0, 0x11, 0x00


	//----- nvinfo : EIATTR_KPARAM_INFO
	.align		4
.L_53:
        /*0128*/ 	.byte	0x04, 0x17
        /*012a*/ 	.short	(.L_55 - .L_54)
.L_54:
        /*012c*/ 	.word	0x00000000
        /*0130*/ 	.short	0x0007
        /*0132*/ 	.short	0x0030
        /*0134*/ 	.byte	0x00, 0xf0, 0x11, 0x00


	//----- nvinfo : EIATTR_KPARAM_INFO
	.align		4
.L_55:
        /*0138*/ 	.byte	0x04, 0x17
        /*013a*/ 	.short	(.L_57 - .L_56)
.L_56:
        /*013c*/ 	.word	0x00000000
        /*0140*/ 	.short	0x0006
        /*0142*/ 	.short	0x002c
        /*0144*/ 	.byte	0x00, 0xf0, 0x11, 0x00


	//----- nvinfo : EIATTR_KPARAM_INFO
	.align		4
.L_57:
        /*0148*/ 	.byte	0x04, 0x17
        /*014a*/ 	.short	(.L_59 - .L_58)
.L_58:
        /*014c*/ 	.word	0x00000000
        /*0150*/ 	.short	0x0005
        /*0152*/ 	.short	0x0028
        /*0154*/ 	.byte	0x00, 0xf0, 0x11, 0x00


	//----- nvinfo : EIATTR_KPARAM_INFO
	.align		4
.L_59:
        /*0158*/ 	.byte	0x04, 0x17
        /*015a*/ 	.short	(.L_61 - .L_60)
.L_60:
        /*015c*/ 	.word	0x00000000
        /*0160*/ 	.short	0x0004
        /*0162*/ 	.short	0x0020
        /*0164*/ 	.byte	0x00, 0xf4, 0x21, 0x00


	//----- nvinfo : EIATTR_KPARAM_INFO
	.align		4
.L_61:
        /*0168*/ 	.byte	0x04, 0x17
        /*016a*/ 	.short	(.L_63 - .L_62)
.L_62:
        /*016c*/ 	.word	0x00000000
        /*0170*/ 	.short	0x0003
        /*0172*/ 	.short	0x0018
        /*0174*/ 	.byte	0x00, 0xf4, 0x21, 0x00


	//----- nvinfo : EIATTR_KPARAM_INFO
	.align		4
.L_63:
        /*0178*/ 	.byte	0x04, 0x17
        /*017a*/ 	.short	(.L_65 - .L_64)
.L_64:
        /*017c*/ 	.word	0x00000000
        /*0180*/ 	.short	0x0002
        /*0182*/ 	.short	0x0010
        /*0184*/ 	.byte	0x00, 0xf4, 0x21, 0x00


	//----- nvinfo : EIATTR_KPARAM_INFO
	.align		4
.L_65:
        /*0188*/ 	.byte	0x04, 0x17
        /*018a*/ 	.short	(.L_67 - .L_66)
.L_66:
        /*018c*/ 	.word	0x00000000
        /*0190*/ 	.short	0x0001
        /*0192*/ 	.short	0x0008
        /*0194*/ 	.byte	0x00, 0xf4, 0x21, 0x00


	//----- nvinfo : EIATTR_KPARAM_INFO
	.align		4
.L_67:
        /*0198*/ 	.byte	0x04, 0x17
        /*019a*/ 	.short	(.L_69 - .L_68)
.L_68:
        /*019c*/ 	.word	0x00000000
        /*01a0*/ 	.short	0x0000
        /*01a2*/ 	.short	0x0000
        /*01a4*/ 	.byte	0x00, 0xf4, 0x21, 0x00


	//----- nvinfo : EIATTR_AT_ENTRY_FRAGMENTS
	.align		4
.L_69:
        /*01a8*/ 	.byte	0x04, 0x4f
        /*01aa*/ 	.short	(.L_71 - .L_70)


	//   ....[0]....
.L_70:
        /*01ac*/ 	.word	0x00000004


	//----- nvinfo : EIATTR_RESERVED_SMEM_USED
	.align		4
.L_71:
        /*01b0*/ 	.byte	0x01, 0x41
	.zero		2


	//----- nvinfo : EIATTR_SPARSE_MMA_MASK
	.align		4
        /*01b4*/ 	.byte	0x03, 0x50
        /*01b6*/ 	.short	0x0000


	//----- nvinfo : EIATTR_TCGEN05_1CTA_USED
	.align		4
        /*01b8*/ 	.byte	0x01, 0x51
	.zero		2


	//----- nvinfo : EIATTR_MAXREG_COUNT
	.align		4
        /*01bc*/ 	.byte	0x03, 0x1b
        /*01be*/ 	.short	0x00ff


	//----- nvinfo : EIATTR_NUM_BARRIERS
	.align		4
        /*01c0*/ 	.byte	0x02, 0x4c
        /*01c2*/ 	.byte	0x01
	.zero		1


	//----- nvinfo : EIATTR_ANNOTATIONS
	.align		4
        /*01c4*/ 	.byte	0x04, 0x55
        /*01c6*/ 	.short	(.L_73 - .L_72)


	//   ....[0]....
.L_72:
        /*01c8*/ 	.word	0x00000001
        /*01cc*/ 	.byte	0x80, 0x04, 0x00, 0x00, 0x01, 0x00, 0x00, 0x00, 0xb0, 0x1c, 0x00, 0x00, 0x01, 0x00, 0x00, 0x00
        /* <DEDUP_REMOVED lines=479> */
        /*1fcc*/ 	.byte	0x90, 0x72, 0x01, 0x00, 0x01, 0x00, 0x00, 0x00, 0x20, 0x75, 0x01, 0x00


	//----- nvinfo : EIATTR_INT_WARP_WIDE_INSTR_OFFSETS
	.align		4
.L_73:
        /*1fd8*/ 	.byte	0x04, 0x31
        /*1fda*/ 	.short	(.L_75 - .L_74)


	//   ....[0]....
.L_74:
        /*1fdc*/ 	.word	0x00001740


	//   ....[1]....
        /*1fe0*/ 	.word	0x00001760


	//   ....[2]....
        /*1fe4*/ 	.word	0x000068c0


	//   ....[3]....
        /*1fe8*/ 	.word	0x00006dc0


	//   ....[4]....
        /*1fec*/ 	.word	0x00010e70


	//   ....[5]....
        /*1ff0*/ 	.word	0x00017b70


	//   ....[6]....
        /*1ff4*/ 	.word	0x00017bc0


	//----- nvinfo : EIATTR_COOP_GROUP_MASK_REGIDS
	.align		4
.L_75:
        /*1ff8*/ 	.byte	0x04, 0x29
        /*1ffa*/ 	.short	(.L_77 - .L_76)


	//   ....[0]....
.L_76:
        /*1ffc*/ 	.word	0xffffffff


	//   ....[1]....
        /*2000*/ 	.word	0xffffffff


	//   ....[2]....
        /*2004*/ 	.word	0xffffffff


	//   ....[3]....
        /*2008*/ 	.word	0xffffffff


	//   ....[4]....
        /*200c*/ 	.word	0xffffffff


	//   ....[5]....
        /*2010*/ 	.word	0xffffffff


	//   ....[6]....
        /*2014*/ 	.word	0xffffffff


	//   ....[7]....
        /*2018*/ 	.word	0xffffffff


	//----- nvinfo : EIATTR_COOP_GROUP_INSTR_OFFSETS
	.align		4
.L_77:
        /*201c*/ 	.byte	0x04, 0x28
        /*201e*/ 	.short	(.L_79 - .L_78)


	//   ....[0]....
.L_78:
        /*2020*/ 	.word	0x00000060


	//   ....[1]....
        /*2024*/ 	.word	0x00000320


	//   ....[2]....
        /*2028*/ 	.word	0x0000aa60


	//   ....[3]....
        /*202c*/ 	.word	0x0000dd80


	//   ....[4]....
        /*2030*/ 	.word	0x00011880


	//   ....[5]....
        /*2034*/ 	.word	0x00012ae0


	//   ....[6]....
        /*2038*/ 	.word	0x00017a00


	//   ....[7]....
        /*203c*/ 	.word	0x00017c70


	//----- nvinfo : EIATTR_VRC_CTA_INIT_COUNT
	.align		4
.L_79:
        /*2040*/ 	.byte	0x02, 0x4a
        /*2042*/ 	.byte	0x80
	.zero		1


	//----- nvinfo : EIATTR_MBARRIER_INSTR_OFFSETS
	.align		4
        /*2044*/ 	.byte	0x04, 0x39
        /*2046*/ 	.short	(.L_81 - .L_80)


	//   ....[0]....
.L_80:
        /*2048*/ 	.word	0x00001cd0
        /*204c*/ 	.word	0x000000ff
        /*2050*/ 	.word	0x00000000
        /*2054*/ 	.short	0x0100
        /*2056*/ 	.byte	0x0a
	.zero		1


	//   ....[1]....
        /*2058*/ 	.word	0x000068d0
        /*205c*/ 	.word	0x000000ff
        /*2060*/ 	.word	0x0001c008
        /*2064*/ 	.short	0x0100
        /*2066*/ 	.byte	0x07
	.zero		1


	//   ....[2]....
        /*2068*/ 	.word	0x00007620
        /*206c*/ 	.word	0x000000ff
        /*2070*/ 	.word	0x00008000
        /*2074*/ 	.short	0x0100
        /*2076*/ 	.byte	0x07
	.zero		1


	//   ....[3]....
        /*2078*/ 	.word	0x000079d0
        /*207c*/ 	.word	0x000000ff
        /*2080*/ 	.word	0x00008000
        /*2084*/ 	.short	0x010a
        /*2086*/ 	.byte	0x07
	.zero		1


	//   ....[4]....
        /*2088*/ 	.word	0x00007c40
        /*208c*/ 	.word	0x000000ff
        /*2090*/ 	.word	0x00008000
        /*2094*/ 	.short	0x0108
        /*2096*/ 	.byte	0x07
	.zero		1


	//   ....[5]....
        /*2098*/ 	.word	0x00011010
        /*209c*/ 	.word	0x000000ff
        /*20a0*/ 	.word	0x0001c010
        /*20a4*/ 	.short	0x0100
        /*20a6*/ 	.byte	0x07
	.zero		1


	//   ....[6]....
        /*20a8*/ 	.word	0x00011210
        /*20ac*/ 	.word	0x000000ff
        /*20b0*/ 	.word	0x0001c010
        /*20b4*/ 	.short	0x010a
        /*20b6*/ 	.byte	0x07
	.zero		1


	//   ....[7]....
        /*20b8*/ 	.word	0x00011260
        /*20bc*/ 	.word	0x000000ff
        /*20c0*/ 	.word	0x0001c010
        /*20c4*/ 	.short	0x0108
        /*20c6*/ 	.byte	0x07
	.zero		1


	//   ....[8]....
        /*20c8*/ 	.word	0x00012690
        /*20cc*/ 	.word	0x000000ff
        /*20d0*/ 	.word	0x00000000
        /*20d4*/ 	.short	0x010a
        /*20d6*/ 	.byte	0x0a
	.zero		1


	//   ....[9]....
        /*20d8*/ 	.word	0x00015380
        /*20dc*/ 	.word	0x000000ff
        /*20e0*/ 	.word	0x00000000
        /*20e4*/ 	.short	0x010a
        /*20e6*/ 	.byte	0x0a
	.zero		1


	//   ....[10]....
        /*20e8*/ 	.word	0x00015520
        /*20ec*/ 	.word	0x000000ff
        /*20f0*/ 	.word	0x0001c000
        /*20f4*/ 	.short	0x0108
        /*20f6*/ 	.byte	0x07
	.zero		1


	//   ....[11]....
        /*20f8*/ 	.word	0x00015600
        /*20fc*/ 	.word	0x000000ff
        /*2100*/ 	.word	0x0001c008
        /*2104*/ 	.short	0x0108
        /*2106*/ 	.byte	0x07
	.zero		1


	//   ....[12]....
        /*2108*/ 	.word	0x00017c90
        /*210c*/ 	.word	0x000000ff
        /*2110*/ 	.word	0x00008000
        /*2114*/ 	.short	0x010a
        /*2116*/ 	.byte	0x07
	.zero		1


	//   ....[13]....
        /*2118*/ 	.word	0x00017cc0
        /*211c*/ 	.word	0x000000ff
        /*2120*/ 	.word	0x0001c010
        /*2124*/ 	.short	0x010a
        /*2126*/ 	.byte	0x07
	.zero		1


	//   ....[14]....
        /*2128*/ 	.word	0x00017cf0
        /*212c*/ 	.word	0x000000ff
        /*2130*/ 	.word	0x00000000
        /*2134*/ 	.short	0x010a
        /*2136*/ 	.byte	0x0a
	.zero		1


	//   ....[15]....
        /*2138*/ 	.word	0x00017d20
        /*213c*/ 	.word	0x000000ff
        /*2140*/ 	.word	0x00000000
        /*2144*/ 	.short	0x010a
        /*2146*/ 	.byte	0x0a
	.zero		1


	//----- nvinfo : EIATTR_NUM_MBARRIERS
	.align		4
.L_81:
        /*2148*/ 	.byte	0x03, 0x38
        /*214a*/ 	.short	0xffff


	//----- nvinfo : EIATTR_EXIT_INSTR_OFFSETS
	.align		4
        /*214c*/ 	.byte	0x04, 0x1c
        /*214e*/ 	.short	(.L_83 - .L_82)


	//   ....[0]....
.L_82:
        /*2150*/ 	.word	0x00017c80


	//----- nvinfo : EIATTR_REQNTID
	.align		4
.L_83:
        /*2154*/ 	.byte	0x04, 0x10
        /*2156*/ 	.short	(.L_85 - .L_84)
.L_84:
        /*2158*/ 	.word	0x00000080
        /*215c*/ 	.word	0x00000001
        /*2160*/ 	.word	0x00000001


	//----- nvinfo : EIATTR_CRS_STACK_SIZE
	.align		4
.L_85:
        /*2164*/ 	.byte	0x04, 0x1e
        /*2166*/ 	.short	(.L_87 - .L_86)
.L_86:
        /*2168*/ 	.word	0x00000000


	//----- nvinfo : EIATTR_CBANK_PARAM_SIZE
	.align		4
.L_87:
        /*216c*/ 	.byte	0x03, 0x19
        /*216e*/ 	.short	0x0088


	//----- nvinfo : EIATTR_PARAM_CBANK
	.align		4
        /*2170*/ 	.byte	0x04, 0x0a
        /*2172*/ 	.short	(.L_89 - .L_88)
	.align		4
.L_88:
        /*2174*/ 	.word	index@(.nv.constant0.attn_fwd)
        /*2178*/ 	.short	0x0380
        /*217a*/ 	.short	0x0088


	//----- nvinfo : EIATTR_SW_WAR
	.align		4
.L_89:
        /*217c*/ 	.byte	0x04, 0x36
        /*217e*/ 	.short	(.L_91 - .L_90)
.L_90:
        /*2180*/ 	.word	0x00000008
.L_91:


//--------------------- .nv.compat                --------------------------
	.section	.nv.compat,"",@"SHT_CUDA_COMPAT_INFO"
	.align	4
        /*0000*/ 	.byte	0x02, 0x02, 0x02, 0x00, 0x02, 0x05, 0x05, 0x00, 0x02, 0x03, 0x00, 0x00, 0x02, 0x06, 0x01, 0x00


//--------------------- .nv.callgraph             --------------------------
	.section	.nv.callgraph,"",@"SHT_CUDA_CALLGRAPH"
	.align	4
	.sectionentsize	8
	.align		4
        /*0000*/ 	.word	0x00000000
	.align		4
        /*0004*/ 	.word	0xffffffff
	.align		4
        /*0008*/ 	.word	0x00000000
	.align		4
        /*000c*/ 	.word	0xfffffffe
	.align		4
        /*0010*/ 	.word	0x00000000
	.align		4
        /*0014*/ 	.word	0xfffffffd
	.align		4
        /*0018*/ 	.word	0x00000000
	.align		4
        /*001c*/ 	.word	0xfffffffc


//--------------------- .nv.constant4             --------------------------
	.section	.nv.constant4,"a",@progbits
	.align	8
	.align		8
.nv.constant4:
        /*0000*/ 	.dword	_$_str


//--------------------- .text.attn_fwd            --------------------------
	.section	.text.attn_fwd,"ax",@progbits
	.align	128
        .global         attn_fwd
        .type           attn_fwd,@function
        .size           attn_fwd,(.L_x_28 - attn_fwd)
        .other          attn_fwd,@"STO_CUDA_ENTRY STV_DEFAULT"
attn_fwd:
.text.attn_fwd:
[----:B------:R-:W0:Y:S01]  /*0000*/  LDC R1, c[0x0][0x37c] ;  /* 0x0000df00ff017b82 */ /* 0x000e220000000800 */
[----:B------:R-:W1:Y:S01]  /*0010*/  S2R R0, SR_TID.X ;  /* 0x0000000000007919 */ /* 0x000e620000002100 */
[----:B0-----:R-:W-:Y:S02]  /*0020*/  IADD3 R1, PT, PT, R1, -0x910, RZ ;  /* 0xfffff6f001017810 */ /* 0x001fe40007ffe0ff */
[----:B-1----:R-:W-:-:S13]  /*0030*/  ISETP.GE.U32.AND P0, PT, R0, 0x20, PT ;  /* 0x000000200000780c */ /* 0x002fda0003f06070 */
[----:B------:R-:W-:Y:S05]  /*0040*/  @P0 BRA `(.L_x_0) ;  /* 0x0000000000b80947 */ /* 0x000fea0003800000 */
[----:B------:R-:W0:Y:S01]  /*0050*/  S2UR UR6, SR_CgaCtaId ;  /* 0x00000000000679c3 */ /* 0x000e220000008800 */
[----:B------:R-:W-:Y:S01]  /*0060*/  NOP ;  /* 0x0000000000007918 */ /* 0x000fe20000000000 */
[----:B------:R-:W-:Y:S02]  /*0070*/  UMOV UR4, 0x40 ;  /* 0x0000004000047882 */ /* 0x000fe40000000000 */
[----:B0-----:R-:W-:-:S09]  /*0080*/  ULEA UR4, UR6, UR4, 0x18 ;  /* 0x0000000406047291 */ /* 0x001fd2000f8ec0ff */
[----:B------:R-:W0:Y:S01]  /*0090*/  LDS.U8 R0, [UR4] ;  /* 0x00000004ff007984 */ /* 0x000e220008000000 */
[----:B------:R-:W-:Y:S02]  /*00a0*/  UMOV UR4, 0x400 ;  /* 0x0000040000047882 */ /* 0x000fe40000000000 */
[----:B------:R-:W-:Y:S01]  /*00b0*/  ULEA UR4, UR6, UR4, 0x18 ;  /* 0x0000000406047291 */ /* 0x000fe2000f8ec0ff */
[----:B0-----:R-:W-:-:S13]  /*00c0*/  ISETP.NE.AND P1, PT, R0, RZ, PT ;  /* 0x000000ff0000720c */ /* 0x001fda0003f25270 */
[----:B------:R-:W-:Y:S05]  /*00d0*/  @P1 BRA `(.L_x_1) ;  /* 0x00000000007c1947 */ /* 0x000fea0003800000 */
[----:B------:R-:W-:-:S13]  /*00e0*/  ELECT P1, URZ, PT ;  /* 0x0000000000ff782f */ /* 0x000fda0003820000 */
[----:B------:R-:W-:Y:S05]  /*00f0*/  @!P1 BRA `(.L_x_2) ;  /* 0x0000000000849947 */ /* 0x000fea0003800000 */
[----:B------:R-:W-:Y:S01]  /*0100*/  UMOV UR5, 0x8 ;  /* 0x0000000800057882 */ /* 0x000fe20000000000 */
[----:B------:R-:W-:Y:S01]  /*0110*/  HFMA2 R4, -RZ, RZ, 0, 5.9604644775390625e-08 ;  /* 0x00000001ff047431 */ /* 0x000fe200000001ff */
[----:B------:R-:W-:-:S03]  /*0120*/  MOV R5, 0xff ;  /* 0x000000ff00057802 */ /* 0x000fc60000000f00 */
[----:B------:R-:W-:Y:S04]  /*0130*/  DEPBAR.LE SB0, 0x36 ;  /* 0x00008d800000791a */ /* 0x000fe80000000000 */
[----:B------:R-:W0:Y:S02]  /*0140*/  UTCATOMSWS.FIND_AND_SET.ALIGN UP0, UR5, UR5 ;  /* 0x00000005000575e3 */ /* 0x000e240008000800 */
[----:B0-----:R-:W-:-:S04]  /*0150*/  PLOP3.LUT P1, PT, PT, PT, UP0, 0x80, 0x8 ;  /* 0x000000000008781c */ /* 0x001fc80003f2f008 */
[----:B------:R-:W-:-:S04]  /*0160*/  SEL R0, RZ, 0xffffffff, !P1 ;  /* 0xffffffffff007807 */ /* 0x000fc80004800000 */
[----:B------:R-:W-:Y:S02]  /*0170*/  ISETP.NE.AND P1, PT, R0, RZ, PT ;  /* 0x000000ff0000720c */ /* 0x000fe40003f25270 */
[----:B------:R-:W-:-:S11]  /*0180*/  MOV R0, UR5 ;  /* 0x0000000500007c02 */ /* 0x000fd60008000f00 */
[----:B------:R-:W-:Y:S05]  /*0190*/  @P1 BRA `(.L_x_3) ;  /* 0x0000000000241947 */ /* 0x000fea0003800000 */
.L_x_4:
[----:B------:R-:W-:Y:S05]  /*01a0*/  NANOSLEEP 0x64 ;  /* 0x000000640000795d */ /* 0x000fea0003800000 */
[----:B------:R-:W-:-:S05]  /*01b0*/  UMOV UR5, 0x8 ;  /* 0x0000000800057882 */ /* 0x000fca0000000000 */
[----:B------:R-:W-:Y:S04]  /*01c0*/  DEPBAR.LE SB0, 0x36 ;  /* 0x00008d800000791a */ /* 0x000fe80000000000 */
[----:B------:R-:W0:Y:S02]  /*01d0*/  UTCATOMSWS.FIND_AND_SET.ALIGN UP0, UR5, UR5 ;  /* 0x00000005000575e3 */ /* 0x000e240008000800 */
[----:B0-----:R-:W-:-:S04]  /*01e0*/  PLOP3.LUT P1, PT, PT, PT, UP0, 0x80, 0x8 ;  /* 0x000000000008781c */ /* 0x001fc80003f2f008 */
[----:B------:R-:W-:-:S04]  /*01f0*/  SEL R0, RZ, 0xffffffff, !P1 ;  /* 0xffffffffff007807 */ /* 0x000fc80004800000 */
[----:B------:R-:W-:Y:S02]  /*0200*/  ISETP.NE.AND P1, PT, R0, RZ, PT ;  /* 0x000000ff0000720c */ /* 0x000fe40003f25270 */
[----:B------:R-:W-:-:S11]  /*0210*/  MOV R0, UR5 ;  /* 0x0000000500007c02 */ /* 0x000fd60008000f00 */
[----:B------:R-:W-:Y:S05]  /*0220*/  @!P1 BRA `(.L_x_4) ;  /* 0xfffffffc00dc9947 */ /* 0x000fea000383ffff */
.L_x_3:
[----:B------:R-:W-:Y:S01]  /*0230*/  IADD3 R3, PT, PT, R0, 0x10, RZ ;  /* 0x0000001000037810 */ /* 0x000fe20007ffe0ff */
[----:B------:R-:W-:Y:S01]  /*0240*/  UMOV UR5, 0x50 ;  /* 0x0000005000057882 */ /* 0x000fe20000000000 */
[----:B------:R-:W-:Y:S01]  /*0250*/  SHF.L.U32 R2, R5, R0, RZ ;  /* 0x0000000005027219 */ /* 0x000fe200000006ff */
[----:B------:R-:W-:Y:S01]  /*0260*/  ULEA UR5, UR6, UR5, 0x18 ;  /* 0x0000000506057291 */ /* 0x000fe2000f8ec0ff */
[----:B------:R-:W-:Y:S01]  /*0270*/  SHF.L.U32 R3, R4, R3, RZ ;  /* 0x0000000304037219 */ /* 0x000fe200000006ff */
[----:B------:R-:W-:-:S03]  /*0280*/  IMAD.SHL.U32 R0, R0, 0x20, RZ ;  /* 0x0000002000007824 */ /* 0x000fc600078e00ff */
[----:B------:R-:W-:-:S05]  /*0290*/  LOP3.LUT R2, R3, R2, RZ, 0xfc, !PT ;  /* 0x0000000203027212 */ /* 0x000fca00078efcff */
[----:B------:R0:W-:Y:S04]  /*02a0*/  ATOMS.OR RZ, [UR5], R2 ;  /* 0x00000002ffff798c */ /* 0x0001e8000b000005 */
[----:B------:R0:W-:Y:S01]  /*02b0*/  STS [UR4], R0 ;  /* 0x00000000ff007988 */ /* 0x0001e20008000804 */
[----:B------:R-:W-:Y:S05]  /*02c0*/  BRA `(.L_x_2) ;  /* 0x0000000000107947 */ /* 0x000fea0003800000 */
.L_x_1:
[----:B------:R-:W-:Y:S02]  /*02d0*/  MOV R0, 0xffffffff ;  /* 0xffffffff00007802 */ /* 0x000fe40000000f00 */
[----:B------:R-:W-:-:S03]  /*02e0*/  MOV R2, 0x310 ;  /* 0x0000031000027802 */ /* 0x000fc60000000f00 */
[----:B------:R0:W-:Y:S04]  /*02f0*/  STS [UR4], R0 ;  /* 0x00000000ff007988 */ /* 0x0001e80008000804 */
[----:B0-----:R-:W-:Y:S05]  /*0300*/  CALL.REL.NOINC `($__internal_1_$__cuda_sm10x_tcgen05_guardrail_trap_phase_invalid_during_alloc) ;  /* 0x00000178009c7944 */ /* 0x001fea0003c00000 */
.L_x_2:
[----:B------:R-:W-:Y:S05]  /*0310*/  WARPSYNC.ALL ;  /* 0x0000000000007948 */ /* 0x000fea0003800000 */
[----:B------:R-:W-:Y:S01]  /*0320*/  NOP ;  /* 0x0000000000007918 */ /* 0x000fe20000000000 */
.L_x_0:
[----:B------:R-:W1:Y:S01]  /*0330*/  S2R R134, SR_TID.X ;  /* 0x0000000000867919 */ /* 0x000e620000002100 */
[----:B------:R-:W2:Y:S01]  /*0340*/  S2UR UR6, SR_CgaCtaId ;  /* 0x00000000000679c3 */ /* 0x000ea20000008800 */
[----:B------:R-:W3:Y:S01]  /*0350*/  LDCU.64 UR4, c[0x0][0x3b0] ;  /* 0x00007600ff0477ac */ /* 0x000ee20008000a00 */
[----:B------:R-:W4:Y:S01]  /*0360*/  S2R R3, SR_CTAID.X ;  /* 0x0000000000037919 */ /* 0x000f220000002500 */
[----:B------:R-:W-:Y:S01]  /*0370*/  UMOV UR7, 0x400 ;  /* 0x0000040000077882 */ /* 0x000fe20000000000 */
[----:B------:R-:W0:Y:S04]  /*0380*/  LDCU.64 UR18, c[0x0][0x358] ;  /* 0x00006b00ff1277ac */ /* 0x000e280008000a00 */
[----:B------:R-:W3:Y:S08]  /*0390*/  S2UR UR9, SR_CTAID.Y ;  /* 0x00000000000979c3 */ /* 0x000ef00000002600 */
[----:B------:R-:W0:Y:S08]  /*03a0*/  LDC R6, c[0x0][0x3b8] ;  /* 0x0000ee00ff067b82 */ /* 0x000e300000000800 */
[----:B------:R-:W0:Y:S01]  /*03b0*/  LDC.64 R8, c[0x0][0x380] ;  /* 0x0000e000ff087b82 */ /* 0x000e220000000a00 */
[----:B--2---:R-:W-:-:S07]  /*03c0*/  ULEA UR7, UR6, UR7, 0x18 ;  /* 0x0000000706077291 */ /* 0x004fce000f8ec0ff */
[----:B------:R-:W-:Y:S01]  /*03d0*/  BAR.SYNC.DEFER_BLOCKING 0x0 ;  /* 0x0000000000007b1d */ /* 0x000fe20000010000 */
[----:B01----:R-:W-:Y:S01]  /*03e0*/  LOP3.LUT R0, R134, 0x3f, RZ, 0xc0, !PT ;  /* 0x0000003f86007812 */ /* 0x003fe200078ec0ff */
[----:B---3--:R-:W-:Y:S01]  /*03f0*/  UIMAD UR4, UR9, UR4, URZ ;  /* 0x00000004090472a4 */ /* 0x008fe2000f8e02ff */
[----:B------:R-:W-:-:S05]  /*0400*/  SHF.R.U32.HI R5, RZ, 0x6, R134 ;  /* 0x00000006ff057819 */ /* 0x000fca0000011686 */
[----:B------:R-:W0:Y:S01]  /*0410*/  LDC.64 R80, c[0x0][0x388] ;  /* 0x0000e200ff507b82 */ /* 0x000e220000000a00 */
[----:B----4-:R-:W-:Y:S01]  /*0420*/  LEA R2, R3, R0, 0x6 ;  /* 0x0000000003027211 */ /* 0x010fe200078e30ff */
[----:B------:R-:W-:Y:S01]  /*0430*/  USHF.L.U32 UR8, UR4, 0x1, URZ ;  /* 0x0000000104087899 */ /* 0x000fe200080006ff */
[----:B------:R-:W-:-:S03]  /*0440*/  SGXT.U32 R5, R5, 0x1 ;  /* 0x000000010505781a */ /* 0x000fc60000000000 */
[----:B------:R-:W-:Y:S01]  /*0450*/  IMAD R0, R2, UR5, RZ ;  /* 0x0000000502007c24 */ /* 0x000fe2000f8e02ff */
[----:B------:R-:W-:Y:S01]  /*0460*/  UIMAD.WIDE UR4, UR4, 0x2, URZ ;  /* 0x00000002040478a5 */ /* 0x000fe2000f8e02ff */
[----:B------:R-:W-:Y:S01]  /*0470*/  IMAD R5, R5, R6, RZ ;  /* 0x0000000605057224 */ /* 0x000fe200078e02ff */
[----:B------:R1:W-:Y:S02]  /*0480*/  STL [R1+0x64c], R2 ;  /* 0x00064c0201007387 */ /* 0x0003e40000100800 */
[C---:B------:R-:W-:Y:S01]  /*0490*/  SHF.L.U32 R3, R0.reuse, 0x1, RZ ;  /* 0x0000000100037819 */ /* 0x040fe200000006ff */
[----:B------:R-:W-:Y:S01]  /*04a0*/  IMAD.HI R0, R0, 0x2, RZ ;  /* 0x0000000200007827 */ /* 0x000fe200078e02ff */
[C---:B------:R-:W-:Y:S01]  /*04b0*/  LEA R7, R6.reuse, R5, 0x1 ;  /* 0x0000000506077211 */ /* 0x040fe200078e08ff */
[----:B------:R-:W2:Y:S03]  /*04c0*/  LDS R56, [UR7] ;  /* 0x00000007ff387984 */ /* 0x000ea60008000800 */
[----:B------:R-:W-:Y:S01]  /*04d0*/  LEA R13, R6, R7, 0x1 ;  /* 0x00000007060d7211 */ /* 0x000fe200078e08ff */
[----:B------:R-:W3:Y:S01]  /*04e0*/  LDCU UR4, c[0x0][0x3c8] ;  /* 0x00007900ff0477ac */ /* 0x000ee20008000800 */
[----:B------:R-:W-:Y:S01]  /*04f0*/  BAR.SYNC.DEFER_BLOCKING 0x0 ;  /* 0x0000000000007b1d */ /* 0x000fe20000010000 */
[----:B-1----:R-:W-:-:S04]  /*0500*/  IADD3 R2, P1, P2, R3, UR8, R8 ;  /* 0x0000000803027c10 */ /* 0x002fc8000fa3e008 */
[----:B------:R-:W-:Y:S02]  /*0510*/  IADD3.X R3, PT, PT, R0, UR5, R9, P1, P2 ;  /* 0x0000000500037c10 */ /* 0x000fe40008fe4409 */
[-C--:B------:R-:W-:Y:S02]  /*0520*/  LEA R8, P1, R5, R2.reuse, 0x1 ;  /* 0x0000000205087211 */ /* 0x080fe400078208ff */
[----:B------:R-:W-:Y:S02]  /*0530*/  LEA R10, P2, R7, R2, 0x1 ;  /* 0x00000002070a7211 */ /* 0x000fe400078408ff */
[----:B------:R-:W-:Y:S02]  /*0540*/  LEA.HI.X.SX32 R9, R5, R3, 0x1, P1 ;  /* 0x0000000305097211 */ /* 0x000fe400008f0eff */
[----:B------:R-:W-:Y:S02]  /*0550*/  LEA R5, R6, R13, 0x1 ;  /* 0x0000000d06057211 */ /* 0x000fe400078e08ff */
[----:B------:R-:W-:-:S02]  /*0560*/  LEA.HI.X.SX32 R11, R7, R3, 0x1, P2 ;  /* 0x00000003070b7211 */ /* 0x000fc400010f0eff */
[----:B------:R-:W-:Y:S01]  /*0570*/  LEA R12, P1, R13, R2, 0x1 ;  /* 0x000000020d0c7211 */ /* 0x000fe200078208ff */
[----:B------:R-:W-:-:S03]  /*0580*/  IMAD R7, R6, 0x2, R5 ;  /* 0x0000000206077824 */ /* 0x000fc600078e0205 */
[----:B------:R-:W-:Y:S02]  /*0590*/  LEA.HI.X.SX32 R13, R13, R3, 0x1, P1 ;  /* 0x000000030d0d7211 */ /* 0x000fe400008f0eff */
[----:B------:R-:W-:Y:S01]  /*05a0*/  LEA R19, R6, R7, 0x1 ;  /* 0x0000000706137211 */ /* 0x000fe200078e08ff */
[----:B------:R1:W5:Y:S01]  /*05b0*/  LDG.E.U16 R0, desc[UR18][R8.64] ;  /* 0x0000001208007981 */ /* 0x000362000c1e1500 */
[----:B------:R-:W-:-:S03]  /*05c0*/  LEA R14, P1, R5, R2, 0x1 ;  /* 0x00000002050e7211 */ /* 0x000fc600078208ff */
[----:B------:R4:W5:Y:S01]  /*05d0*/  LDG.E.U16 R4, desc[UR18][R10.64] ;  /* 0x000000120a047981 */ /* 0x000962000c1e1500 */
[----:B------:R-:W-:Y:S02]  /*05e0*/  LEA.HI.X.SX32 R15, R5, R3, 0x1, P1 ;  /* 0x00000003050f7211 */ /* 0x000fe400008f0eff */
[CC--:B------:R-:W-:Y:S01]  /*05f0*/  LEA R16, P1, R7.reuse, R2.reuse, 0x1 ;  /* 0x0000000207107211 */ /* 0x0c0fe200078208ff */
[----:B------:R0:W5:Y:S01]  /*0600*/  LDG.E.U16 R5, desc[UR18][R12.64] ;  /* 0x000000120c057981 */ /* 0x000162000c1e1500 */
[C---:B-1----:R-:W-:Y:S02]  /*0610*/  LEA R9, R6.reuse, R19, 0x1 ;  /* 0x0000001306097211 */ /* 0x042fe400078e08ff */
[----:B------:R-:W-:Y:S02]  /*0620*/  LEA.HI.X.SX32 R17, R7, R3, 0x1, P1 ;  /* 0x0000000307117211 */ /* 0x000fe400008f0eff */
[----:B------:R-:W-:Y:S01]  /*0630*/  LEA R23, R6, R9, 0x1 ;  /* 0x0000000906177211 */ /* 0x000fe200078e08ff */
[----:B------:R1:W5:Y:S01]  /*0640*/  LDG.E.U16 R7, desc[UR18][R14.64] ;  /* 0x000000120e077981 */ /* 0x000362000c1e1500 */
[----:B------:R-:W-:-:S02]  /*0650*/  LEA R18, P1, R19, R2, 0x1 ;  /* 0x0000000213127211 */ /* 0x000fc400078208ff */
[C---:B----4-:R-:W-:Y:S01]  /*0660*/  LEA R11, R6.reuse, R23, 0x1 ;  /* 0x00000017060b7211 */ /* 0x050fe200078e08ff */
[----:B------:R4:W5:Y:S01]  /*0670*/  LDG.E.U16 R8, desc[UR18][R16.64] ;  /* 0x0000001210087981 */ /* 0x000962000c1e1500 */
[----:B------:R-:W-:Y:S02]  /*0680*/  LEA.HI.X.SX32 R19, R19, R3, 0x1, P1 ;  /* 0x0000000313137211 */ /* 0x000fe400008f0eff */
[C---:B0-----:R-:W-:Y:S02]  /*0690*/  LEA R13, R6.reuse, R11, 0x1 ;  /* 0x0000000b060d7211 */ /* 0x041fe400078e08ff */
[C---:B------:R-:W-:Y:S02]  /*06a0*/  LEA R20, P1, R9.reuse, R2, 0x1 ;  /* 0x0000000209147211 */ /* 0x040fe400078208ff */
[----:B-1----:R-:W-:Y:S02]  /*06b0*/  LEA R15, R6, R13, 0x1 ;  /* 0x0000000d060f7211 */ /* 0x002fe400078e08ff */
[----:B------:R-:W-:-:S02]  /*06c0*/  LEA.HI.X.SX32 R21, R9, R3, 0x1, P1 ;  /* 0x0000000309157211 */ /* 0x000fc400008f0eff */
[-C--:B------:R-:W-:Y:S01]  /*06d0*/  LEA R24, P1, R11, R2.reuse, 0x1 ;  /* 0x000000020b187211 */ /* 0x080fe200078208ff */
[C---:B------:R-:W-:Y:S01]  /*06e0*/  IMAD R27, R6.reuse, 0x2, R15 ;  /* 0x00000002061b7824 */ /* 0x040fe200078e020f */
[-C--:B------:R-:W-:Y:S01]  /*06f0*/  LEA R22, P2, R23, R2.reuse, 0x1 ;  /* 0x0000000217167211 */ /* 0x080fe200078408ff */
[----:B------:R0:W5:Y:S01]  /*0700*/  LDG.E.U16 R9, desc[UR18][R18.64] ;  /* 0x0000001212097981 */ /* 0x000162000c1e1500 */
[-C--:B------:R-:W-:Y:S02]  /*0710*/  LEA.HI.X.SX32 R25, R11, R3.reuse, 0x1, P1 ;  /* 0x000000030b197211 */ /* 0x080fe400008f0eff */
[----:B----4-:R-:W-:Y:S01]  /*0720*/  LEA R16, P1, R13, R2, 0x1 ;  /* 0x000000020d107211 */ /* 0x010fe200078208ff */
[----:B------:R1:W5:Y:S01]  /*0730*/  LDG.E.U16 R10, desc[UR18][R20.64] ;  /* 0x00000012140a7981 */ /* 0x000362000c1e1500 */
[----:B------:R-:W-:Y:S02]  /*0740*/  LEA.HI.X.SX32 R23, R23, R3, 0x1, P2 ;  /* 0x0000000317177211 */ /* 0x000fe400010f0eff */
[----:B------:R-:W-:Y:S01]  /*0750*/  LEA R29, R6, R27, 0x1 ;  /* 0x0000001b061d7211 */ /* 0x000fe200078e08ff */
[----:B------:R-:W5:Y:S01]  /*0760*/  LDG.E.U16 R12, desc[UR18][R24.64] ;  /* 0x00000012180c7981 */ /* 0x000f62000c1e1500 */
[----:B------:R-:W-:-:S02]  /*0770*/  LEA.HI.X.SX32 R17, R13, R3, 0x1, P1 ;  /* 0x000000030d117211 */ /* 0x000fc400008f0eff */
[CC--:B0-----:R-:W-:Y:S01]  /*0780*/  LEA R18, P1, R15.reuse, R2.reuse, 0x1 ;  /* 0x000000020f127211 */ /* 0x0c1fe200078208ff */
[----:B------:R0:W5:Y:S03]  /*0790*/  LDG.E.U16 R11, desc[UR18][R22.64] ;  /* 0x00000012160b7981 */ /* 0x000166000c1e1500 */
[----:B------:R-:W-:Y:S01]  /*07a0*/  LEA.HI.X.SX32 R19, R15, R3, 0x1, P1 ;  /* 0x000000030f137211 */ /* 0x000fe200008f0eff */
[----:B------:R-:W5:Y:S01]  /*07b0*/  LDG.E.U16 R13, desc[UR18][R16.64] ;  /* 0x00000012100d7981 */ /* 0x000f62000c1e1500 */
[-C--:B-1----:R-:W-:Y:S02]  /*07c0*/  LEA R20, P1, R29, R2.reuse, 0x1 ;  /* 0x000000021d147211 */ /* 0x082fe400078208ff */
[----:B------:R-:W-:Y:S01]  /*07d0*/  LEA R26, P2, R27, R2, 0x1 ;  /* 0x000000021b1a7211 */ /* 0x000fe200078408ff */
[----:B------:R-:W5:Y:S01]  /*07e0*/  LDG.E.U16 R14, desc[UR18][R18.64] ;  /* 0x00000012120e7981 */ /* 0x000f62000c1e1500 */
[----:B0-----:R-:W-:-:S04]  /*07f0*/  LEA R23, R6, R29, 0x1 ;  /* 0x0000001d06177211 */ /* 0x001fc800078e08ff */
[C---:B------:R-:W-:Y:S02]  /*0800*/  LEA R25, R6.reuse, R23, 0x1 ;  /* 0x0000001706197211 */ /* 0x040fe400078e08ff */
[----:B------:R-:W-:Y:S02]  /*0810*/  LEA.HI.X.SX32 R21, R29, R3, 0x1, P1 ;  /* 0x000000031d157211 */ /* 0x000fe400008f0eff */
[C---:B------:R-:W-:Y:S02]  /*0820*/  LEA R29, R6.reuse, R25, 0x1 ;  /* 0x00000019061d7211 */ /* 0x040fe400078e08ff */
[----:B------:R-:W-:Y:S01]  /*0830*/  LEA.HI.X.SX32 R27, R27, R3, 0x1, P2 ;  /* 0x000000031b1b7211 */ /* 0x000fe200010f0eff */
[----:B------:R-:W5:Y:S01]  /*0840*/  LDG.E.U16 R16, desc[UR18][R20.64] ;  /* 0x0000001214107981 */ /* 0x000f62000c1e1500 */
[----:B------:R-:W-:-:S03]  /*0850*/  LEA R31, R6, R29, 0x1 ;  /* 0x0000001d061f7211 */ /* 0x000fc600078e08ff */
[----:B------:R0:W5:Y:S01]  /*0860*/  LDG.E.U16 R15, desc[UR18][R26.64] ;  /* 0x000000121a0f7981 */ /* 0x000162000c1e1500 */
[C---:B------:R-:W-:Y:S02]  /*0870*/  LEA R22, P1, R23.reuse, R2, 0x1 ;  /* 0x0000000217167211 */ /* 0x040fe400078208ff */
[----:B0-----:R-:W-:Y:S02]  /*0880*/  LEA R27, R6, R31, 0x1 ;  /* 0x0000001f061b7211 */ /* 0x001fe400078e08ff */
[----:B------:R-:W-:-:S03]  /*0890*/  LEA.HI.X.SX32 R23, R23, R3, 0x1, P1 ;  /* 0x0000000317177211 */ /* 0x000fc600008f0eff */
[C---:B------:R-:W-:Y:S01]  /*08a0*/  IMAD R21, R6.reuse, 0x2, R27 ;  /* 0x0000000206157824 */ /* 0x040fe200078e021b */
[CC--:B------:R-:W-:Y:S01]  /*08b0*/  LEA R24, P1, R25.reuse, R2.reuse, 0x1 ;  /* 0x0000000219187211 */ /* 0x0c0fe200078208ff */
[----:B------:R0:W5:Y:S03]  /*08c0*/  LDG.E.U16 R17, desc[UR18][R22.64] ;  /* 0x0000001216117981 */ /* 0x000166000c1e1500 */
[C---:B------:R-:W-:Y:S02]  /*08d0*/  LEA R35, R6.reuse, R21, 0x1 ;  /* 0x0000001506237211 */ /* 0x040fe400078e08ff */
[----:B------:R-:W-:Y:S02]  /*08e0*/  LEA.HI.X.SX32 R25, R25, R3, 0x1, P1 ;  /* 0x0000000319197211 */ /* 0x000fe400008f0eff */
[C---:B------:R-:W-:Y:S02]  /*08f0*/  LEA R30, P1, R31.reuse, R2, 0x1 ;  /* 0x000000021f1e7211 */ /* 0x040fe400078208ff */
[----:B0-----:R-:W-:Y:S01]  /*0900*/  LEA R23, R6, R35, 0x1 ;  /* 0x0000002306177211 */ /* 0x001fe200078e08ff */
[----:B------:R0:W5:Y:S01]  /*0910*/  LDG.E.U16 R18, desc[UR18][R24.64] ;  /* 0x0000001218127981 */ /* 0x000162000c1e1500 */
[----:B------:R-:W-:-:S02]  /*0920*/  LEA.HI.X.SX32 R31, R31, R3, 0x1, P1 ;  /* 0x000000031f1f7211 */ /* 0x000fc400008f0eff */
[-C--:B------:R-:W-:Y:S02]  /*0930*/  LEA R26, P1, R27, R2.reuse, 0x1 ;  /* 0x000000021b1a7211 */ /* 0x080fe400078208ff */
[----:B------:R-:W-:Y:S01]  /*0940*/  LEA R28, P2, R29, R2, 0x1 ;  /* 0x000000021d1c7211 */ /* 0x000fe200078408ff */
[----:B------:R1:W5:Y:S01]  /*0950*/  LDG.E.U16 R20, desc[UR18][R30.64] ;  /* 0x000000121e147981 */ /* 0x000362000c1e1500 */
[C---:B0-----:R-:W-:Y:S02]  /*0960*/  LEA R25, R6.reuse, R23, 0x1 ;  /* 0x0000001706197211 */ /* 0x041fe400078e08ff */
[-C--:B------:R-:W-:Y:S02]  /*0970*/  LEA.HI.X.SX32 R27, R27, R3.reuse, 0x1, P1 ;  /* 0x000000031b1b7211 */ /* 0x080fe400008f0eff */
[----:B------:R-:W-:Y:S02]  /*0980*/  LEA.HI.X.SX32 R29, R29, R3, 0x1, P2 ;  /* 0x000000031d1d7211 */ /* 0x000fe400010f0eff */
[----:B-1----:R-:W-:-:S02]  /*0990*/  LEA R31, R6, R25, 0x1 ;  /* 0x00000019061f7211 */ /* 0x002fc400078e08ff */
[-C--:B------:R-:W-:Y:S01]  /*09a0*/  LEA R32, P1, R21, R2.reuse, 0x1 ;  /* 0x0000000215207211 */ /* 0x080fe200078208ff */
[----:B------:R-:W5:Y:S01]  /*09b0*/  LDG.E.U16 R19, desc[UR18][R28.64] ;  /* 0x000000121c137981 */ /* 0x000f62000c1e1500 */
[-C--:B------:R-:W-:Y:S02]  /*09c0*/  LEA R34, P2, R35, R2.reuse, 0x1 ;  /* 0x0000000223227211 */ /* 0x080fe400078408ff */
[----:B------:R-:W-:Y:S02]  /*09d0*/  LEA R39, R6, R31, 0x1 ;  /* 0x0000001f06277211 */ /* 0x000fe400078e08ff */
[-C--:B------:R-:W-:Y:S02]  /*09e0*/  LEA.HI.X.SX32 R33, R21, R3.reuse, 0x1, P1 ;  /* 0x0000000315217211 */ /* 0x080fe400008f0eff */
[----:B------:R0:W5:Y:S01]  /*09f0*/  LDG.E.U16 R21, desc[UR18][R26.64] ;  /* 0x000000121a157981 */ /* 0x000162000c1e1500 */
[-C--:B------:R-:W-:Y:S02]  /*0a00*/  LEA.HI.X.SX32 R35, R35, R3.reuse, 0x1, P2 ;  /* 0x0000000323237211 */ /* 0x080fe400010f0eff */
[C---:B------:R-:W-:Y:S01]  /*0a10*/  LEA R36, P1, R23.reuse, R2, 0x1 ;  /* 0x0000000217247211 */ /* 0x040fe200078208ff */
[----:B------:R-:W5:Y:S03]  /*0a20*/  LDG.E.U16 R22, desc[UR18][R32.64] ;  /* 0x0000001220167981 */ /* 0x000f66000c1e1500 */
[----:B------:R-:W-:-:S02]  /*0a30*/  LEA.HI.X.SX32 R37, R23, R3, 0x1, P1 ;  /* 0x0000000317257211 */ /* 0x000fc400008f0eff */
[----:B0-----:R-:W-:Y:S01]  /*0a40*/  LEA R27, R6, R39, 0x1 ;  /* 0x00000027061b7211 */ /* 0x001fe200078e08ff */
[----:B------:R0:W5:Y:S01]  /*0a50*/  LDG.E.U16 R23, desc[UR18][R34.64] ;  /* 0x0000001222177981 */ /* 0x000162000c1e1500 */
[----:B------:R-:W-:-:S03]  /*0a60*/  LEA R28, P1, R25, R2, 0x1 ;  /* 0x00000002191c7211 */ /* 0x000fc600078208ff */
[----:B------:R1:W5:Y:S01]  /*0a70*/  LDG.E.U16 R24, desc[UR18][R36.64] ;  /* 0x0000001224187981 */ /* 0x000362000c1e1500 */
[----:B------:R-:W-:Y:S01]  /*0a80*/  LEA.HI.X.SX32 R29, R25, R3, 0x1, P1 ;  /* 0x00000003191d7211 */ /* 0x000fe200008f0eff */
[----:B0-----:R-:W-:Y:S01]  /*0a90*/  IMAD R35, R6, 0x2, R27 ;  /* 0x0000000206237824 */ /* 0x001fe200078e021b */
[----:B------:R-:W-:-:S03]  /*0aa0*/  LEA R30, P1, R31, R2, 0x1 ;  /* 0x000000021f1e7211 */ /* 0x000fc600078208ff */
[----:B------:R-:W5:Y:S01]  /*0ab0*/  LDG.E.U16 R25, desc[UR18][R28.64] ;  /* 0x000000121c197981 */ /* 0x000f62000c1e1500 */
[-C--:B------:R-:W-:Y:S02]  /*0ac0*/  LEA R38, P2, R39, R2.reuse, 0x1 ;  /* 0x0000000227267211 */ /* 0x080fe400078408ff */
[C---:B-1----:R-:W-:Y:S02]  /*0ad0*/  LEA R37, R6.reuse, R35, 0x1 ;  /* 0x0000002306257211 */ /* 0x042fe400078e08ff */
[----:B------:R-:W-:Y:S02]  /*0ae0*/  LEA.HI.X.SX32 R31, R31, R3, 0x1, P1 ;  /* 0x000000031f1f7211 */ /* 0x000fe400008f0eff */
[----:B------:R-:W-:Y:S02]  /*0af0*/  LEA R32, P1, R27, R2, 0x1 ;  /* 0x000000021b207211 */ /* 0x000fe400078208ff */
[----:B------:R-:W-:Y:S01]  /*0b00*/  LEA R41, R6, R37, 0x1 ;  /* 0x0000002506297211 */ /* 0x000fe200078e08ff */
[----:B------:R-:W5:Y:S01]  /*0b10*/  LDG.E.U16 R26, desc[UR18][R30.64] ;  /* 0x000000121e1a7981 */ /* 0x000f62000c1e1500 */
[----:B------:R-:W-:-:S02]  /*0b20*/  LEA.HI.X.SX32 R39, R39, R3, 0x1, P2 ;  /* 0x0000000327277211 */ /* 0x000fc400010f0eff */
[----:B------:R-:W-:Y:S02]  /*0b30*/  LEA.HI.X.SX32 R33, R27, R3, 0x1, P1 ;  /* 0x000000031b217211 */ /* 0x000fe400008f0eff */
[----:B------:R-:W-:Y:S01]  /*0b40*/  LEA R43, R6, R41, 0x1 ;  /* 0x00000029062b7211 */ /* 0x000fe200078e08ff */
[----:B------:R0:W5:Y:S01]  /*0b50*/  LDG.E.U16 R27, desc[UR18][R38.64] ;  /* 0x00000012261b7981 */ /* 0x000162000c1e1500 */
[----:B------:R-:W-:-:S03]  /*0b60*/  LEA R34, P1, R35, R2, 0x1 ;  /* 0x0000000223227211 */ /* 0x000fc600078208ff */
[----:B------:R1:W5:Y:S01]  /*0b70*/  LDG.E.U16 R28, desc[UR18][R32.64] ;  /* 0x00000012201c7981 */ /* 0x000362000c1e1500 */
[----:B------:R-:W-:Y:S02]  /*0b80*/  LEA.HI.X.SX32 R35, R35, R3, 0x1, P1 ;  /* 0x0000000323237211 */ /* 0x000fe400008f0eff */
[CC--:B------:R-:W-:Y:S02]  /*0b90*/  LEA R36, P1, R37.reuse, R2.reuse, 0x1 ;  /* 0x0000000225247211 */ /* 0x0c0fe400078208ff */
[C---:B0-----:R-:W-:Y:S01]  /*0ba0*/  LEA R39, R6.reuse, R43, 0x1 ;  /* 0x0000002b06277211 */ /* 0x041fe200078e08ff */
[----:B------:R0:W5:Y:S01]  /*0bb0*/  LDG.E.U16 R29, desc[UR18][R34.64] ;  /* 0x00000012221d7981 */ /* 0x000162000c1e1500 */
[----:B------:R-:W-:Y:S02]  /*0bc0*/  LEA.HI.X.SX32 R37, R37, R3, 0x1, P1 ;  /* 0x0000000325257211 */ /* 0x000fe400008f0eff */
[C---:B-1----:R-:W-:Y:S02]  /*0bd0*/  LEA R33, R6.reuse, R39, 0x1 ;  /* 0x0000002706217211 */ /* 0x042fe400078e08ff */
[----:B------:R-:W-:Y:S01]  /*0be0*/  LEA R42, P1, R43, R2, 0x1 ;  /* 0x000000022b2a7211 */ /* 0x000fe200078208ff */
[----:B------:R1:W5:Y:S01]  /*0bf0*/  LDG.E.U16 R30, desc[UR18][R36.64] ;  /* 0x00000012241e7981 */ /* 0x000362000c1e1500 */
[----:B------:R-:W-:-:S02]  /*0c00*/  LEA R47, R6, R33, 0x1 ;  /* 0x00000021062f7211 */ /* 0x000fc400078e08ff */
[-C--:B------:R-:W-:Y:S02]  /*0c10*/  LEA.HI.X.SX32 R43, R43, R3.reuse, 0x1, P1 ;  /* 0x000000032b2b7211 */ /* 0x080fe400008f0eff */
[-C--:B------:R-:W-:Y:S01]  /*0c20*/  LEA R38, P1, R39, R2.reuse, 0x1 ;  /* 0x0000000227267211 */ /* 0x080fe200078208ff */
[C---:B0-----:R-:W-:Y:S01]  /*0c30*/  IMAD R35, R6.reuse, 0x2, R47 ;  /* 0x0000000206237824 */ /* 0x041fe200078e022f */
[-C--:B------:R-:W-:Y:S01]  /*0c40*/  LEA R40, P2, R41, R2.reuse, 0x1 ;  /* 0x0000000229287211 */ /* 0x080fe200078408ff */
[----:B------:R0:W5:Y:S01]  /*0c50*/  LDG.E.U16 R32, desc[UR18][R42.64] ;  /* 0x000000122a207981 */ /* 0x000162000c1e1500 */
[----:B------:R-:W-:Y:S02]  /*0c60*/  LEA.HI.X.SX32 R39, R39, R3, 0x1, P1 ;  /* 0x0000000327277211 */ /* 0x000fe400008f0eff */
[----:B------:R-:W-:Y:S02]  /*0c70*/  LEA R44, P1, R33, R2, 0x1 ;  /* 0x00000002212c7211 */ /* 0x000fe400078208ff */
[----:B-1----:R-:W-:-:S02]  /*0c80*/  LEA R37, R6, R35, 0x1 ;  /* 0x0000002306257211 */ /* 0x002fc400078e08ff */
[-C--:B------:R-:W-:Y:S02]  /*0c90*/  LEA.HI.X.SX32 R41, R41, R3.reuse, 0x1, P2 ;  /* 0x0000000329297211 */ /* 0x080fe400010f0eff */
[----:B------:R-:W-:Y:S02]  /*0ca0*/  LEA.HI.X.SX32 R45, R33, R3, 0x1, P1 ;  /* 0x00000003212d7211 */ /* 0x000fe400008f0eff */
[-C--:B------:R-:W-:Y:S01]  /*0cb0*/  LEA R48, P1, R35, R2.reuse, 0x1 ;  /* 0x0000000223307211 */ /* 0x080fe200078208ff */
[----:B------:R1:W5:Y:S01]  /*0cc0*/  LDG.E.U16 R31, desc[UR18][R40.64] ;  /* 0x00000012281f7981 */ /* 0x000362000c1e1500 */
[----:B0-----:R-:W-:Y:S02]  /*0cd0*/  LEA R43, R6, R37, 0x1 ;  /* 0x00000025062b7211 */ /* 0x001fe400078e08ff */
[----:B------:R-:W-:Y:S01]  /*0ce0*/  LEA R46, P2, R47, R2, 0x1 ;  /* 0x000000022f2e7211 */ /* 0x000fe200078408ff */
[----:B------:R0:W5:Y:S01]  /*0cf0*/  LDG.E.U16 R33, desc[UR18][R38.64] ;  /* 0x0000001226217981 */ /* 0x000162000c1e1500 */
[----:B------:R-:W-:-:S02]  /*0d00*/  LEA.HI.X.SX32 R49, R35, R3, 0x1, P1 ;  /* 0x0000000323317211 */ /* 0x000fc400008f0eff */
[C---:B------:R-:W-:Y:S01]  /*0d10*/  LEA R51, R6.reuse, R43, 0x1 ;  /* 0x0000002b06337211 */ /* 0x040fe200078e08ff */
[----:B------:R4:W5:Y:S01]  /*0d20*/  LDG.E.U16 R34, desc[UR18][R44.64] ;  /* 0x000000122c227981 */ /* 0x000962000c1e1500 */
[----:B------:R-:W-:Y:S02]  /*0d30*/  LEA.HI.X.SX32 R47, R47, R3, 0x1, P2 ;  /* 0x000000032f2f7211 */ /* 0x000fe400010f0eff */
[CC--:B-1----:R-:W-:Y:S01]  /*0d40*/  LEA R40, P1, R37.reuse, R2.reuse, 0x1 ;  /* 0x0000000225287211 */ /* 0x0c2fe200078208ff */
[----:B------:R-:W5:Y:S01]  /*0d50*/  LDG.E.U16 R36, desc[UR18][R48.64] ;  /* 0x0000001230247981 */ /* 0x000f62000c1e1500 */
[----:B0-----:R-:W-:Y:S02]  /*0d60*/  LEA R39, R6, R51, 0x1 ;  /* 0x0000003306277211 */ /* 0x001fe400078e08ff */
[----:B------:R-:W-:Y:S01]  /*0d70*/  LEA.HI.X.SX32 R41, R37, R3, 0x1, P1 ;  /* 0x0000000325297211 */ /* 0x000fe200008f0eff */
[----:B------:R0:W5:Y:S01]  /*0d80*/  LDG.E.U16 R35, desc[UR18][R46.64] ;  /* 0x000000122e237981 */ /* 0x000162000c1e1500 */
[----:B------:R-:W-:-:S02]  /*0d90*/  LEA R42, P1, R43, R2, 0x1 ;  /* 0x000000022b2a7211 */ /* 0x000fc400078208ff */
[-C--:B------:R-:W-:Y:S01]  /*0da0*/  LEA R50, P2, R51, R2.reuse, 0x1 ;  /* 0x0000000233327211 */ /* 0x080fe200078408ff */
[----:B------:R-:W5:Y:S01]  /*0db0*/  LDG.E.U16 R37, desc[UR18][R40.64] ;  /* 0x0000001228257981 */ /* 0x000f62000c1e1500 */
[----:B------:R-:W-:Y:S02]  /*0dc0*/  LEA.HI.X.SX32 R43, R43, R3, 0x1, P1 ;  /* 0x000000032b2b7211 */ /* 0x000fe400008f0eff */
[----:B----4-:R-:W-:Y:S02]  /*0dd0*/  LEA R44, P1, R39, R2, 0x1 ;  /* 0x00000002272c7211 */ /* 0x010fe400078208ff */
[C---:B0-----:R-:W-:Y:S01]  /*0de0*/  LEA R47, R6.reuse, R39, 0x1 ;  /* 0x00000027062f7211 */ /* 0x041fe200078e08ff */
[----:B------:R-:W5:Y:S03]  /*0df0*/  LDG.E.U16 R38, desc[UR18][R42.64] ;  /* 0x000000122a267981 */ /* 0x000f66000c1e1500 */
[----:B------:R-:W-:-:S02]  /*0e00*/  LEA R49, R6, R47, 0x1 ;  /* 0x0000002f06317211 */ /* 0x000fc400078e08ff */
[-C--:B------:R-:W-:Y:S02]  /*0e10*/  LEA.HI.X.SX32 R45, R39, R3.reuse, 0x1, P1 ;  /* 0x00000003272d7211 */ /* 0x080fe400008f0eff */
[-C--:B------:R-:W-:Y:S01]  /*0e20*/  LEA R46, P1, R47, R2.reuse, 0x1 ;  /* 0x000000022f2e7211 */ /* 0x080fe200078208ff */
[C---:B------:R-:W-:Y:S01]  /*0e30*/  IMAD R53, R6.reuse, 0x2, R49 ;  /* 0x0000000206357824 */ /* 0x040fe200078e0231 */
[-C--:B------:R-:W-:Y:S01]  /*0e40*/  LEA.HI.X.SX32 R51, R51, R3.reuse, 0x1, P2 ;  /* 0x0000000333337211 */ /* 0x080fe200010f0eff */
[----:B------:R-:W5:Y:S01]  /*0e50*/  LDG.E.U16 R40, desc[UR18][R44.64] ;  /* 0x000000122c287981 */ /* 0x000f62000c1e1500 */
[----:B------:R-:W-:Y:S02]  /*0e60*/  LEA.HI.X.SX32 R47, R47, R3, 0x1, P1 ;  /* 0x000000032f2f7211 */ /* 0x000fe400008f0eff */
[----:B------:R-:W-:Y:S01]  /*0e70*/  LEA R48, P1, R49, R2, 0x1 ;  /* 0x0000000231307211 */ /* 0x000fe200078208ff */
[----:B------:R0:W5:Y:S01]  /*0e80*/  LDG.E.U16 R39, desc[UR18][R50.64] ;  /* 0x0000001232277981 */ /* 0x000162000c1e1500 */
[----:B------:R-:W-:-:S02]  /*0e90*/  LEA R55, R6, R53, 0x1 ;  /* 0x0000003506377211 */ /* 0x000fc400078e08ff */
[----:B------:R-:W-:Y:S01]  /*0ea0*/  LEA.HI.X.SX32 R49, R49, R3, 0x1, P1 ;  /* 0x0000000331317211 */ /* 0x000fe200008f0eff */
[----:B------:R1:W5:Y:S01]  /*0eb0*/  LDG.E.U16 R41, desc[UR18][R46.64] ;  /* 0x000000122e297981 */ /* 0x000362000c1e1500 */
[-C--:B------:R-:W-:Y:S02]  /*0ec0*/  LEA R54, P1, R55, R2.reuse, 0x1 ;  /* 0x0000000237367211 */ /* 0x080fe400078208ff */
[-C--:B------:R-:W-:Y:S01]  /*0ed0*/  LEA R52, P2, R53, R2.reuse, 0x1 ;  /* 0x0000000235347211 */ /* 0x080fe200078408ff */
[----:B------:R4:W5:Y:S01]  /*0ee0*/  LDG.E.U16 R42, desc[UR18][R48.64] ;  /* 0x00000012302a7981 */ /* 0x000962000c1e1500 */
[----:B0-----:R-:W-:Y:S02]  /*0ef0*/  LEA R51, R6, R55, 0x1 ;  /* 0x0000003706337211 */ /* 0x001fe400078e08ff */
[----:B------:R-:W-:Y:S02]  /*0f00*/  LEA.HI.X.SX32 R55, R55, R3, 0x1, P1 ;  /* 0x0000000337377211 */ /* 0x000fe400008f0eff */
[----:B------:R-:W-:-:S02]  /*0f10*/  LEA R44, P1, R51, R2, 0x1 ;  /* 0x00000002332c7211 */ /* 0x000fc400078208ff */
[C---:B------:R-:W-:Y:S01]  /*0f20*/  LEA R57, R6.reuse, R51, 0x1 ;  /* 0x0000003306397211 */ /* 0x040fe200078e08ff */
[----:B------:R-:W5:Y:S01]  /*0f30*/  LDG.E.U16 R58, desc[UR18][R54.64] ;  /* 0x00000012363a7981 */ /* 0x000f62000c1e1500 */
[----:B------:R-:W-:Y:S02]  /*0f40*/  LEA.HI.X.SX32 R45, R51, R3, 0x1, P1 ;  /* 0x00000003332d7211 */ /* 0x000fe400008f0eff */
[C---:B------:R-:W-:Y:S02]  /*0f50*/  LEA R51, R6.reuse, R57, 0x1 ;  /* 0x0000003906337211 */ /* 0x040fe400078e08ff */
[----:B------:R-:W-:Y:S01]  /*0f60*/  LEA.HI.X.SX32 R53, R53, R3, 0x1, P2 ;  /* 0x0000000335357211 */ /* 0x000fe200010f0eff */
[----:B------:R-:W5:Y:S01]  /*0f70*/  LDG.E.U16 R60, desc[UR18][R44.64] ;  /* 0x000000122c3c7981 */ /* 0x000f62000c1e1500 */
[----:B------:R-:W-:Y:S02]  /*0f80*/  LEA R59, R6, R51, 0x1 ;  /* 0x00000033063b7211 */ /* 0x000fe400078e08ff */
[C---:B-1----:R-:W-:Y:S01]  /*0f90*/  LEA R46, P1, R57.reuse, R2, 0x1 ;  /* 0x00000002392e7211 */ /* 0x042fe200078208ff */
[----:B------:R0:W5:Y:S03]  /*0fa0*/  LDG.E.U16 R43, desc[UR18][R52.64] ;  /* 0x00000012342b7981 */ /* 0x000166000c1e1500 */
[----:B------:R-:W-:-:S02]  /*0fb0*/  LEA.HI.X.SX32 R47, R57, R3, 0x1, P1 ;  /* 0x00000003392f7211 */ /* 0x000fc400008f0eff */
[-C--:B----4-:R-:W-:Y:S02]  /*0fc0*/  LEA R48, P1, R59, R2.reuse, 0x1 ;  /* 0x000000023b307211 */ /* 0x090fe400078208ff */
[----:B------:R-:W-:Y:S01]  /*0fd0*/  LEA R50, P2, R51, R2, 0x1 ;  /* 0x0000000233327211 */ /* 0x000fe200078408ff */
[----:B------:R1:W5:Y:S01]  /*0fe0*/  LDG.E.U16 R62, desc[UR18][R46.64] ;  /* 0x000000122e3e7981 */ /* 0x000362000c1e1500 */
[----:B0-----:R-:W-:-:S05]  /*0ff0*/  LEA R53, R6, R59, 0x1 ;  /* 0x0000003b06357211 */ /* 0x001fca00078e08ff */
[C---:B------:R-:W-:Y:S01]  /*1000*/  IMAD R55, R6.reuse, 0x2, R53 ;  /* 0x0000000206377824 */ /* 0x040fe200078e0235 */
[----:B------:R-:W-:Y:S02]  /*1010*/  LEA.HI.X.SX32 R49, R59, R3, 0x1, P1 ;  /* 0x000000033b317211 */ /* 0x000fe400008f0eff */
[-C--:B------:R-:W-:Y:S02]  /*1020*/  LEA R52, P1, R53, R2.reuse, 0x1 ;  /* 0x0000000235347211 */ /* 0x080fe400078208ff */
[C---:B------:R-:W-:Y:S01]  /*1030*/  LEA R57, R6.reuse, R55, 0x1 ;  /* 0x0000003706397211 */ /* 0x040fe200078e08ff */
[----:B------:R-:W5:Y:S01]  /*1040*/  LDG.E.U16 R64, desc[UR18][R48.64] ;  /* 0x0000001230407981 */ /* 0x000f62000c1e1500 */
[-C--:B------:R-:W-:Y:S02]  /*1050*/  LEA.HI.X.SX32 R51, R51, R3.reuse, 0x1, P2 ;  /* 0x0000000333337211 */ /* 0x080fe400010f0eff */
[----:B------:R-:W-:Y:S02]  /*1060*/  LEA.HI.X.SX32 R53, R53, R3, 0x1, P1 ;  /* 0x0000000335357211 */ /* 0x000fe400008f0eff */
[----:B------:R-:W-:Y:S01]  /*1070*/  LEA R59, R6, R57, 0x1 ;  /* 0x00000039063b7211 */ /* 0x000fe200078e08ff */
[----:B------:R0:W5:Y:S01]  /*1080*/  LDG.E.U16 R63, desc[UR18][R50.64] ;  /* 0x00000012323f7981 */ /* 0x000162000c1e1500 */
[----:B------:R-:W-:-:S02]  /*1090*/  LEA R44, P1, R55, R2, 0x1 ;  /* 0x00000002372c7211 */ /* 0x000fc400078208ff */
[-C--:B------:R-:W-:Y:S01]  /*10a0*/  LEA R54, P2, R57, R2.reuse, 0x1 ;  /* 0x0000000239367211 */ /* 0x080fe200078408ff */
[----:B------:R-:W5:Y:S01]  /*10b0*/  LDG.E.U16 R65, desc[UR18][R52.64] ;  /* 0x0000001234417981 */ /* 0x000f62000c1e1500 */
[----:B------:R-:W-:Y:S02]  /*10c0*/  LEA.HI.X.SX32 R45, R55, R3, 0x1, P1 ;  /* 0x00000003372d7211 */ /* 0x000fe400008f0eff */
[----:B-1----:R-:W-:Y:S02]  /*10d0*/  LEA R46, P1, R59, R2, 0x1 ;  /* 0x000000023b2e7211 */ /* 0x002fe400078208ff */
[C---:B0-----:R-:W-:Y:S01]  /*10e0*/  LEA R51, R6.reuse, R59, 0x1 ;  /* 0x0000003b06337211 */ /* 0x041fe200078e08ff */
[----:B------:R0:W5:Y:S01]  /*10f0*/  LDG.E.U16 R66, desc[UR18][R44.64] ;  /* 0x000000122c427981 */ /* 0x000162000c1e1500 */
[----:B------:R-:W-:Y:S02]  /*1100*/  LEA.HI.X.SX32 R55, R57, R3, 0x1, P2 ;  /* 0x0000000339377211 */ /* 0x000fe400010f0eff */
[----:B------:R-:W-:-:S02]  /*1110*/  LEA R57, R6, R51, 0x1 ;  /* 0x0000003306397211 */ /* 0x000fc400078e08ff */
[----:B------:R-:W-:Y:S01]  /*1120*/  LEA.HI.X.SX32 R47, R59, R3, 0x1, P1 ;  /* 0x000000033b2f7211 */ /* 0x000fe200008f0eff */
[----:B------:R1:W5:Y:S01]  /*1130*/  LDG.E.U16 R67, desc[UR18][R54.64] ;  /* 0x0000001236437981 */ /* 0x000362000c1e1500 */
[CC--:B------:R-:W-:Y:S02]  /*1140*/  LEA R48, P1, R51.reuse, R2.reuse, 0x1 ;  /* 0x0000000233307211 */ /* 0x0c0fe400078208ff */
[C---:B------:R-:W-:Y:S01]  /*1150*/  LEA R59, R6.reuse, R57, 0x1 ;  /* 0x00000039063b7211 */ /* 0x040fe200078e08ff */
[----:B------:R4:W5:Y:S01]  /*1160*/  LDG.E.U16 R71, desc[UR18][R46.64] ;  /* 0x000000122e477981 */ /* 0x000962000c1e1500 */
[----:B------:R-:W-:Y:S02]  /*1170*/  LEA.HI.X.SX32 R49, R51, R3, 0x1, P1 ;  /* 0x0000000333317211 */ /* 0x000fe400008f0eff */
[C---:B------:R-:W-:Y:S02]  /*1180*/  LEA R50, P1, R57.reuse, R2, 0x1 ;  /* 0x0000000239327211 */ /* 0x040fe400078208ff */
[----:B------:R-:W-:Y:S01]  /*1190*/  LEA R61, R6, R59, 0x1 ;  /* 0x0000003b063d7211 */ /* 0x000fe200078e08ff */
[----:B------:R2:W5:Y:S01]  /*11a0*/  LDG.E.U16 R72, desc[UR18][R48.64] ;  /* 0x0000001230487981 */ /* 0x000562000c1e1500 */
[----:B------:R-:W-:-:S02]  /*11b0*/  LEA.HI.X.SX32 R51, R57, R3, 0x1, P1 ;  /* 0x0000000339337211 */ /* 0x000fc400008f0eff */
[-C--:B0-----:R-:W-:Y:S01]  /*11c0*/  LEA R44, P1, R61, R2.reuse, 0x1 ;  /* 0x000000023d2c7211 */ /* 0x081fe200078208ff */
[C---:B-1----:R-:W-:Y:S01]  /*11d0*/  IMAD R55, R6.reuse, 0x2, R61 ;  /* 0x0000000206377824 */ /* 0x042fe200078e023d */
[-C--:B------:R-:W-:Y:S01]  /*11e0*/  LEA R52, P2, R59, R2.reuse, 0x1 ;  /* 0x000000023b347211 */ /* 0x080fe200078408ff */
[----:B------:R0:W5:Y:S01]  /*11f0*/  LDG.E.U16 R73, desc[UR18][R50.64] ;  /* 0x0000001232497981 */ /* 0x000162000c1e1500 */
[----:B------:R-:W-:Y:S02]  /*1200*/  LEA.HI.X.SX32 R45, R61, R3, 0x1, P1 ;  /* 0x000000033d2d7211 */ /* 0x000fe400008f0eff */
[C---:B----4-:R-:W-:Y:S02]  /*1210*/  LEA R46, P1, R55.reuse, R2, 0x1 ;  /* 0x00000002372e7211 */ /* 0x050fe400078208ff */
[----:B------:R-:W-:Y:S01]  /*1220*/  LEA R57, R6, R55, 0x1 ;  /* 0x0000003706397211 */ /* 0x000fe200078e08ff */
[----:B------:R-:W5:Y:S01]  /*1230*/  LDG.E.U16 R74, desc[UR18][R44.64] ;  /* 0x000000122c4a7981 */ /* 0x000f62000c1e1500 */
[----:B------:R-:W-:-:S02]  /*1240*/  LEA.HI.X.SX32 R47, R55, R3, 0x1, P1 ;  /* 0x00000003372f7211 */ /* 0x000fc400008f0eff */
[C---:B------:R-:W-:Y:S02]  /*1250*/  LEA R55, R6.reuse, R57, 0x1 ;  /* 0x0000003906377211 */ /* 0x040fe400078e08ff */
[----:B------:R-:W-:Y:S01]  /*1260*/  LEA.HI.X.SX32 R53, R59, R3, 0x1, P2 ;  /* 0x000000033b357211 */ /* 0x000fe200010f0eff */
[----:B------:R-:W5:Y:S01]  /*1270*/  LDG.E.U16 R75, desc[UR18][R46.64] ;  /* 0x000000122e4b7981 */ /* 0x000f62000c1e1500 */
[CC--:B--2---:R-:W-:Y:S02]  /*1280*/  LEA R48, P1, R57.reuse, R2.reuse, 0x1 ;  /* 0x0000000239307211 */ /* 0x0c4fe400078208ff */
[----:B------:R-:W-:Y:S01]  /*1290*/  LEA R59, R6, R55, 0x1 ;  /* 0x00000037063b7211 */ /* 0x000fe200078e08ff */
[----:B------:R1:W5:Y:S01]  /*12a0*/  LDG.E.U16 R61, desc[UR18][R52.64] ;  /* 0x00000012343d7981 */ /* 0x000362000c1e1500 */
[----:B------:R-:W-:Y:S02]  /*12b0*/  LEA.HI.X.SX32 R49, R57, R3, 0x1, P1 ;  /* 0x0000000339317211 */ /* 0x000fe400008f0eff */
[----:B0-----:R-:W-:-:S02]  /*12c0*/  LEA R50, P1, R59, R2, 0x1 ;  /* 0x000000023b327211 */ /* 0x001fc400078208ff */
[-C--:B------:R-:W-:Y:S01]  /*12d0*/  LEA R54, P2, R55, R2.reuse, 0x1 ;  /* 0x0000000237367211 */ /* 0x080fe200078408ff */
[----:B------:R0:W5:Y:S01]  /*12e0*/  LDG.E.U16 R76, desc[UR18][R48.64] ;  /* 0x00000012304c7981 */ /* 0x000162000c1e1500 */
[----:B------:R-:W-:Y:S02]  /*12f0*/  LEA.HI.X.SX32 R51, R59, R3, 0x1, P1 ;  /* 0x000000033b337211 */ /* 0x000fe400008f0eff */
[C---:B-1----:R-:W-:Y:S02]  /*1300*/  LEA R53, R6.reuse, R59, 0x1 ;  /* 0x0000003b06357211 */ /* 0x042fe400078e08ff */
[----:B------:R-:W-:Y:S01]  /*1310*/  LEA.HI.X.SX32 R55, R55, R3, 0x1, P2 ;  /* 0x0000000337377211 */ /* 0x000fe200010f0eff */
[----:B------:R-:W5:Y:S01]  /*1320*/  LDG.E.U16 R78, desc[UR18][R50.64] ;  /* 0x00000012324e7981 */ /* 0x000f62000c1e1500 */
[C---:B------:R-:W-:Y:S02]  /*1330*/  LEA R44, P1, R53.reuse, R2, 0x1 ;  /* 0x00000002352c7211 */ /* 0x040fe400078208ff */
[----:B------:R-:W-:Y:S01]  /*1340*/  LEA R57, R6, R53, 0x1 ;  /* 0x0000003506397211 */ /* 0x000fe200078e08ff */
[----:B------:R1:W5:Y:S01]  /*1350*/  LDG.E.U16 R77, desc[UR18][R54.64] ;  /* 0x00000012364d7981 */ /* 0x000362000c1e1500 */
[----:B------:R-:W-:-:S02]  /*1360*/  LEA.HI.X.SX32 R45, R53, R3, 0x1, P1 ;  /* 0x00000003352d7211 */ /* 0x000fc400008f0eff */
[C---:B------:R-:W-:Y:S02]  /*1370*/  LEA R53, R6.reuse, R57, 0x1 ;  /* 0x0000003906357211 */ /* 0x040fe400078e08ff */
[C---:B------:R-:W-:Y:S01]  /*1380*/  LEA R46, P1, R57.reuse, R2, 0x1 ;  /* 0x00000002392e7211 */ /* 0x040fe200078208ff */
[----:B------:R2:W5:Y:S02]  /*1390*/  LDG.E.U16 R79, desc[UR18][R44.64] ;  /* 0x000000122c4f7981 */ /* 0x000564000c1e1500 */
[----:B------:R-:W-:Y:S01]  /*13a0*/  IMAD R59, R6, 0x2, R53 ;  /* 0x00000002063b7824 */ /* 0x000fe200078e0235 */
[----:B------:R-:W-:-:S04]  /*13b0*/  LEA.HI.X.SX32 R47, R57, R3, 0x1, P1 ;  /* 0x00000003392f7211 */ /* 0x000fc800008f0eff */
[C---:B------:R-:W-:Y:S01]  /*13c0*/  LEA R57, R6.reuse, R59, 0x1 ;  /* 0x0000003b06397211 */ /* 0x040fe200078e08ff */
[----:B------:R4:W5:Y:S01]  /*13d0*/  LDG.E.U16 R46, desc[UR18][R46.64] ;  /* 0x000000122e2e7981 */ /* 0x000962000c1e1500 */
[CC--:B0-----:R-:W-:Y:S02]  /*13e0*/  LEA R48, P1, R59.reuse, R2.reuse, 0x1 ;  /* 0x000000023b307211 */ /* 0x0c1fe400078208ff */
[C---:B-1----:R-:W-:Y:S02]  /*13f0*/  LEA R55, R6.reuse, R57, 0x1 ;  /* 0x0000003906377211 */ /* 0x042fe400078e08ff */
[----:B------:R-:W-:Y:S02]  /*1400*/  LEA.HI.X.SX32 R49, R59, R3, 0x1, P1 ;  /* 0x000000033b317211 */ /* 0x000fe400008f0eff */
[-C--:B------:R-:W-:Y:S02]  /*1410*/  LEA R52, P2, R53, R2.reuse, 0x1 ;  /* 0x0000000235347211 */ /* 0x080fe400078408ff */
[----:B------:R-:W-:Y:S01]  /*1420*/  LEA R50, P1, R57, R2, 0x1 ;  /* 0x0000000239327211 */ /* 0x000fe200078208ff */
[----:B------:R-:W5:Y:S01]  /*1430*/  LDG.E.U16 R48, desc[UR18][R48.64] ;  /* 0x0000001230307981 */ /* 0x000f62000c1e1500 */
[----:B------:R-:W-:-:S02]  /*1440*/  LEA R6, R6, R55, 0x1 ;  /* 0x0000003706067211 */ /* 0x000fc400078e08ff */
[-C--:B------:R-:W-:Y:S02]  /*1450*/  LEA.HI.X.SX32 R53, R53, R3.reuse, 0x1, P2 ;  /* 0x0000000335357211 */ /* 0x080fe400010f0eff */
[-C--:B------:R-:W-:Y:S02]  /*1460*/  LEA.HI.X.SX32 R51, R57, R3.reuse, 0x1, P1 ;  /* 0x0000000339337211 */ /* 0x080fe400008f0eff */
[CC--:B------:R-:W-:Y:S01]  /*1470*/  LEA R54, P2, R55.reuse, R2.reuse, 0x1 ;  /* 0x0000000237367211 */ /* 0x0c0fe200078408ff */
[----:B------:R-:W5:Y:S01]  /*1480*/  LDG.E.U16 R52, desc[UR18][R52.64] ;  /* 0x0000001234347981 */ /* 0x000f62000c1e1500 */
[C---:B--2---:R-:W-:Y:S02]  /*1490*/  LEA R44, P1, R6.reuse, R2, 0x1 ;  /* 0x00000002062c7211 */ /* 0x044fe400078208ff */
[-C--:B------:R-:W-:Y:S01]  /*14a0*/  LEA.HI.X.SX32 R55, R55, R3.reuse, 0x1, P2 ;  /* 0x0000000337377211 */ /* 0x080fe200010f0eff */
[----:B------:R-:W5:Y:S01]  /*14b0*/  LDG.E.U16 R50, desc[UR18][R50.64] ;  /* 0x0000001232327981 */ /* 0x000f62000c1e1500 */
[----:B------:R-:W-:-:S02]  /*14c0*/  LEA.HI.X.SX32 R45, R6, R3, 0x1, P1 ;  /* 0x00000003062d7211 */ /* 0x000fc400008f0eff */
[----:B------:R-:W0:Y:S01]  /*14d0*/  LDC.64 R2, c[0x0][0x3c0] ;  /* 0x0000f000ff027b82 */ /* 0x000e220000000a00 */
[----:B------:R-:W-:Y:S01]  /*14e0*/  LOP3.LUT R68, R134, 0x7f, RZ, 0xc0, !PT ;  /* 0x0000007f86447812 */ /* 0x000fe200078ec0ff */
[----:B------:R-:W5:Y:S04]  /*14f0*/  LDG.E.U16 R54, desc[UR18][R54.64] ;  /* 0x0000001236367981 */ /* 0x000f68000c1e1500 */
[----:B---3--:R-:W-:Y:S01]  /*1500*/  IMAD R6, R68, UR4, RZ ;  /* 0x0000000444067c24 */ /* 0x008fe2000f8e02ff */
[----:B------:R1:W5:Y:S01]  /*1510*/  LDG.E.U16 R44, desc[UR18][R44.64] ;  /* 0x000000122c2c7981 */ /* 0x000362000c1e1500 */
[----:B------:R-:W-:Y:S02]  /*1520*/  LOP3.LUT R70, R134, 0x3f, RZ, 0xc0, !PT ;  /* 0x0000003f86467812 */ /* 0x000fe400078ec0ff */
[----:B----4-:R-:W-:-:S02]  /*1530*/  SHF.R.U32.HI R47, RZ, 0x5, R134 ;  /* 0x00000005ff2f7819 */ /* 0x010fc40000011686 */
[C---:B------:R-:W-:Y:S01]  /*1540*/  SHF.L.U32 R68, R6.reuse, 0x1, RZ ;  /* 0x0000000106447819 */ /* 0x040fe200000006ff */
[----:B------:R-:W-:Y:S01]  /*1550*/  IMAD.HI R6, R6, 0x2, RZ ;  /* 0x0000000206067827 */ /* 0x000fe200078e02ff */
[----:B-1----:R-:W-:-:S03]  /*1560*/  SHF.R.S32.HI R45, RZ, 0x6, R134 ;  /* 0x00000006ff2d7819 */ /* 0x002fc60000011486 */
[----:B0-----:R-:W-:Y:S01]  /*1570*/  IMAD R2, R2, UR9, RZ ;  /* 0x0000000902027c24 */ /* 0x001fe2000f8e02ff */
[----:B------:R-:W-:-:S04]  /*1580*/  SGXT R45, R45, 0x1 ;  /* 0x000000012d2d781a */ /* 0x000fc80000000200 */
[C---:B------:R-:W-:Y:S01]  /*1590*/  SHF.L.U32 R69, R2.reuse, 0x1, RZ ;  /* 0x0000000102457819 */ /* 0x040fe200000006ff */
[----:B------:R-:W-:Y:S01]  /*15a0*/  IMAD.HI R2, R2, 0x2, RZ ;  /* 0x0000000202027827 */ /* 0x000fe200078e02ff */
[----:B------:R-:W-:Y:S02]  /*15b0*/  SHF.L.U32 R70, R70, 0x1, RZ ;  /* 0x0000000146467819 */ /* 0x000fe400000006ff */
[----:B------:R-:W-:Y:S02]  /*15c0*/  IADD3 R68, P1, P2, R68, R80, R69 ;  /* 0x0000005044447210 */ /* 0x000fe40007a3e045 */
[----:B------:R-:W-:Y:S02]  /*15d0*/  R2UR UR62, R47 ;  /* 0x000000002f3e72ca */ /* 0x000fe400000e0000 */
[----:B------:R-:W-:Y:S02]  /*15e0*/  R2UR UR8, R56 ;  /* 0x00000000380872ca */ /* 0x000fe400000e0000 */
[----:B------:R-:W-:-:S02]  /*15f0*/  IADD3.X R69, PT, PT, R6, R81, R2, P1, P2 ;  /* 0x0000005106457210 */ /* 0x000fc40000fe4402 */
[----:B------:R-:W-:Y:S01]  /*1600*/  LOP3.LUT R45, R70, 0x90, R45, 0x78, !PT ;  /* 0x00000090462d7812 */ /* 0x000fe200078e782d */
[----:B------:R-:W-:Y:S10]  /*1610*/  @P0 BRA `(.L_x_5) ;  /* 0x0000000000180947 */ /* 0x000ff40003800000 */
[----:B------:R-:W-:Y:S01]  /*1620*/  ELECT P1, URZ, PT ;  /* 0x0000000000ff782f */ /* 0x000fe20003820000 */
[----:B------:R-:W-:Y:S01]  /*1630*/  IMAD.MOV.U32 R2, RZ, RZ, 0x1 ;  /* 0x00000001ff027424 */ /* 0x000fe200078e00ff */
[----:B------:R-:W-:Y:S01]  /*1640*/  UMOV UR4, 0x40 ;  /* 0x0000004000047882 */ /* 0x000fe20000000000 */
[----:B------:R-:W-:Y:S01]  /*1650*/  UVIRTCOUNT.DEALLOC.SMPOOL 0x80 ;  /* 0x000000800000784c */ /* 0x000fe20000000000 */
[----:B------:R-:W-:-:S09]  /*1660*/  ULEA UR4, UR6, UR4, 0x18 ;  /* 0x0000000406047291 */ /* 0x000fd2000f8ec0ff */
[----:B------:R0:W-:Y:S03]  /*1670*/  @P1 STS.U8 [UR4], R2 ;  /* 0x00000002ff001988 */ /* 0x0001e60008000004 */
.L_x_5:
[----:B------:R-:W-:Y:S01]  /*1680*/  USHF.L.U32 UR4, UR62, 0x15, URZ ;  /* 0x000000153e047899 */ /* 0x000fe200080006ff */
[----:B-----5:R1:W-:Y:S01]  /*1690*/  STS.U16 [R45+UR7+0x18000], R0 ;  /* 0x018000002d007988 */ /* 0x0203e20008000407 */
[----:B------:R-:W2:Y:S01]  /*16a0*/  LDCU UR5, c[0x0][0x3f0] ;  /* 0x00007e00ff0577ac */ /* 0x000ea20008000800 */
[----:B------:R-:W-:Y:S02]  /*16b0*/  LOP3.LUT P1, RZ, R134, 0x7f, RZ, 0xc0, !PT ;  /* 0x0000007f86ff7812 */ /* 0x000fe4000782c0ff */
[----:B------:R-:W-:Y:S01]  /*16c0*/  STS.U16 [R45+UR7+0x18400], R8 ;  /* 0x018400082d007988 */ /* 0x000fe20008000407 */
[----:B------:R-:W-:Y:S01]  /*16d0*/  ULOP3.LUT UR4, UR4, 0x600000, URZ, 0xc0, !UPT ;  /* 0x0060000004047892 */ /* 0x000fe2000f8ec0ff */
[----:B------:R-:W-:Y:S02]  /*16e0*/  UMOV UR6, 0x1 ;  /* 0x0000000100067882 */ /* 0x000fe40000000000 */
[----:B------:R-:W-:Y:S01]  /*16f0*/  STS.U16 [R45+UR7+0x18800], R12 ;  /* 0x0188000c2d007988 */ /* 0x000fe20008000407 */
[----:B------:R-:W-:Y:S01]  /*1700*/  UIADD3 UR9, UPT, UPT, UR8, UR4, URZ ;  /* 0x0000000408097290 */ /* 0x000fe2000fffe0ff */
[----:B-1----:R-:W-:Y:S01]  /*1710*/  LOP3.LUT R0, R45, 0x20, RZ, 0x3c, !PT ;  /* 0x000000202d007812 */ /* 0x002fe200078e3cff */
[----:B------:R-:W-:-:S02]  /*1720*/  UIADD3 UR10, UPT, UPT, UR7, 0x1c000, URZ ;  /* 0x0001c000070a7890 */ /* 0x000fc4000fffe0ff */
[----:B------:R-:W-:Y:S02]  /*1730*/  STS.U16 [R45+UR7+0x18c00], R16 ;  /* 0x018c00102d007988 */ /* 0x000fe40008000407 */
[----:B------:R-:W-:Y:S02]  /*1740*/  VOTEU.ALL UP0, P1 ;  /* 0x0000000000ff7886 */ /* 0x000fe40000800000 */
[----:B------:R1:W-:Y:S01]  /*1750*/  STS.U16 [R45+UR7+0x19000], R20 ;  /* 0x019000142d007988 */ /* 0x0003e20008000407 */
[----:B------:R-:W-:Y:S01]  /*1760*/  VOTEU.ALL UP1, P1 ;  /* 0x0000000000ff7886 */ /* 0x000fe20000820000 */
[----:B--2---:R-:W-:Y:S02]  /*1770*/  ISETP.LT.AND P2, PT, RZ, UR5, PT ;  /* 0x00000005ff007c0c */ /* 0x004fe4000bf41270 */
[----:B------:R-:W-:Y:S01]  /*1780*/  STS.U16 [R45+UR7+0x19400], R24 ;  /* 0x019400182d007988 */ /* 0x000fe20008000407 */
[----:B------:R-:W-:-:S04]  /*1790*/  @!UP0 UIADD3 UR4, UPT, UPT, -UR6, 0x100000, URZ ;  /* 0x0010000006048890 */ /* 0x000fc8000fffe1ff */
[----:B------:R-:W-:Y:S02]  /*17a0*/  @!UP0 USHF.L.U32 UR5, UR4, 0xb, URZ ;  /* 0x0000000b04058899 */ /* 0x000fe400080006ff */
[----:B------:R-:W-:Y:S01]  /*17b0*/  @!UP0 USHF.L.U32 UR4, UR4, 0x1, URZ ;  /* 0x0000000104048899 */ /* 0x000fe200080006ff */
[----:B------:R-:W-:Y:S01]  /*17c0*/  STS.U16 [R45+UR7+0x19800], R28 ;  /* 0x0198001c2d007988 */ /* 0x000fe20008000407 */
[----:B-1----:R-:W-:-:S03]  /*17d0*/  PRMT R20, RZ, 0x7610, R20 ;  /* 0x00007610ff147816 */ /* 0x002fc60000000014 */
[----:B------:R-:W-:Y:S04]  /*17e0*/  STS.U16 [R45+UR7+0x19c00], R32 ;  /* 0x019c00202d007988 */ /* 0x000fe80008000407 */
        /* <DEDUP_REMOVED lines=8> */
[----:B------:R1:W-:Y:S04]  /*1870*/  STS.U16 [R0+UR7+0x18500], R9 ;  /* 0x0185000900007988 */ /* 0x0003e80008000407 */
[----:B------:R-:W-:Y:S01]  /*1880*/  STS.U16 [R0+UR7+0x18100], R4 ;  /* 0x0181000400007988 */ /* 0x000fe20008000407 */
[----:B------:R-:W-:Y:S01]  /*1890*/  STTM.16dp32bit_t0_t15.x64 tmem[UR9], RZ ;  /* 0x000000ff000079ed */ /* 0x000fe20008b00009 */
[----:B------:R-:W-:Y:S02]  /*18a0*/  STTM.16dp32bit_t16_t31.x64 tmem[UR9+0x40], RZ ;  /* 0x000040ff000079ed */ /* 0x000fe40008b20009 */
[----:B------:R-:W-:Y:S01]  /*18b0*/  STS.U16 [R0+UR7+0x18900], R13 ;  /* 0x0189000d00007988 */ /* 0x000fe20008000407 */
[----:B-1----:R-:W-:-:S02]  /*18c0*/  LOP3.LUT R9, R45, 0x40, RZ, 0x3c, !PT ;  /* 0x000000402d097812 */ /* 0x002fc400078e3cff */
[----:B------:R-:W-:Y:S01]  /*18d0*/  PRMT R47, RZ, 0x7610, R47 ;  /* 0x00007610ff2f7816 */ /* 0x000fe2000000002f */
[----:B------:R1:W-:Y:S01]  /*18e0*/  STS.U16 [R0+UR7+0x18d00], R17 ;  /* 0x018d001100007988 */ /* 0x0003e20008000407 */
[----:B------:R-:W-:Y:S02]  /*18f0*/  PRMT R36, RZ, 0x7610, R36 ;  /* 0x00007610ff247816 */ /* 0x000fe40000000024 */
[----:B------:R-:W-:Y:S01]  /*1900*/  PRMT R97, RZ, 0x7610, R97 ;  /* 0x00007610ff617816 */ /* 0x000fe20000000061 */
[----:B------:R-:W-:Y:S01]  /*1910*/  STS.U16 [R0+UR7+0x19100], R21 ;  /* 0x0191001500007988 */ /* 0x000fe20008000407 */
[----:B------:R-:W-:Y:S02]  /*1920*/  PRMT R24, RZ, 0x7610, R24 ;  /* 0x00007610ff187816 */ /* 0x000fe40000000018 */
[----:B------:R-:W-:Y:S01]  /*1930*/  PRMT R81, RZ, 0x7610, R81 ;  /* 0x00007610ff517816 */ /* 0x000fe20000000051 */
[----:B------:R-:W-:Y:S01]  /*1940*/  STS.U16 [R0+UR7+0x19500], R25 ;  /* 0x0195001900007988 */ /* 0x000fe20008000407 */
[----:B------:R-:W-:Y:S01]  /*1950*/  PRMT R80, RZ, 0x7610, R80 ;  /* 0x00007610ff507816 */ /* 0x000fe20000000050 */
[----:B-1----:R-:W1:Y:S01]  /*1960*/  LDC R17, c[0x0][0x3c4] ;  /* 0x0000f100ff117b82 */ /* 0x002e620000000800 */
[----:B------:R-:W-:Y:S01]  /*1970*/  PRMT R48, RZ, 0x7610, R48 ;  /* 0x00007610ff307816 */ /* 0x000fe20000000030 */
        /* <DEDUP_REMOVED lines=10> */
[----:B------:R1:W-:Y:S04]  /*1a20*/  STS.U16 [R9+UR7+0x18200], R5 ;  /* 0x0182000509007988 */ /* 0x0003e80008000407 */
[----:B------:R-:W-:Y:S01]  /*1a30*/  STS.U16 [R9+UR7+0x18600], R10 ;  /* 0x0186000a09007988 */ /* 0x000fe20008000407 */
[----:B--2---:R-:W-:-:S03]  /*1a40*/  LOP3.LUT R0, R45, 0x60, RZ, 0x3c, !PT ;  /* 0x000000602d007812 */ /* 0x004fc600078e3cff */
[----:B------:R-:W-:Y:S01]  /*1a50*/  STS.U16 [R9+UR7+0x18a00], R14 ;  /* 0x018a000e09007988 */ /* 0x000fe20008000407 */
[----:B-1----:R-:W-:-:S03]  /*1a60*/  IMAD R5, R17, 0x49, RZ ;  /* 0x0000004911057824 */ /* 0x002fc600078e02ff */
        /* <DEDUP_REMOVED lines=15> */
[----:B------:R3:W-:Y:S01]  /*1b60*/  STS.U16 [R0+UR7+0x18b00], R15 ;  /* 0x018b000f00007988 */ /* 0x0007e20008000407 */
[----:B-1----:R-:W-:-:S03]  /*1b70*/  IMAD R7, R17, 0x92, RZ ;  /* 0x0000009211077824 */ /* 0x002fc600078e02ff */
[----:B------:R1:W-:Y:S01]  /*1b80*/  STS.U16 [R0+UR7+0x18f00], R19 ;  /* 0x018f001300007988 */ /* 0x0003e20008000407 */
[----:B------:R-:W-:Y:S02]  /*1b90*/  SHF.L.U32 R9, R17, 0x1, RZ ;  /* 0x0000000111097819 */ /* 0x000fe400000006ff */
[----:B------:R-:W-:Y:S01]  /*1ba0*/  IADD3 R4, P3, PT, R7, R68, RZ ;  /* 0x0000004407047210 */ /* 0x000fe20007f7e0ff */
[----:B------:R4:W-:Y:S04]  /*1bb0*/  STS.U16 [R0+UR7+0x19300], R23 ;  /* 0x0193001700007988 */ /* 0x0009e80008000407 */
[----:B------:R-:W-:Y:S01]  /*1bc0*/  STS.U16 [R0+UR7+0x19700], R27 ;  /* 0x0197001b00007988 */ /* 0x000fe20008000407 */
[----:B------:R-:W-:-:S03]  /*1bd0*/  LEA.HI.X.SX32 R5, R5, R69, 0x1, P3 ;  /* 0x0000004505057211 */ /* 0x000fc600018f0eff */
        /* <DEDUP_REMOVED lines=10> */
[----:B------:R-:W0:Y:S02]  /*1c80*/  FENCE.VIEW.ASYNC.T ;  /* 0x00000000000073c6 */ /* 0x000e240000000200 */
[----:B0-----:R-:W-:Y:S01]  /*1c90*/  BAR.SYNC.DEFER_BLOCKING 0x0 ;  /* 0x0000000000007b1d */ /* 0x001fe20000010000 */
[----:B------:R-:W-:-:S05]  /*1ca0*/  IADD3 R6, P3, PT, R9, R68, RZ ;  /* 0x0000004409067210 */ /* 0x000fca0007f7e0ff */
[----:B------:R-:W-:Y:S04]  /*1cb0*/  STL [R1+0x908], R114 ;  /* 0x0009087201007387 */ /* 0x000fe80000100800 */
[----:B------:R-:W0:Y:S02]  /*1cc0*/  FENCE.VIEW.ASYNC.S ;  /* 0x00000000000073c6 */ /* 0x000e240000000000 */
[----:B0-----:R0:W0:Y:S02]  /*1cd0*/  @!UP1 SYNCS.EXCH.64 URZ, [UR10], UR4 ;  /* 0x000000040aff95b2 */ /* 0x0010240008000100 */
[----:B0-----:R-:W-:Y:S01]  /*1ce0*/  BAR.SYNC.DEFER_BLOCKING 0x0 ;  /* 0x0000000000007b1d */ /* 0x001fe20000010000 */
[C---:B--2---:R-:W-:Y:S02]  /*1cf0*/  SHF.L.U32 R11, R17.reuse, 0x2, RZ ;  /* 0x00000002110b7819 */ /* 0x044fe400000006ff */
[----:B------:R-:W-:-:S02]  /*1d00*/  LEA R10, P5, R17, R68, 0x3 ;  /* 0x00000044110a7211 */ /* 0x000fc400078a18ff */
[C---:B------:R-:W-:Y:S02]  /*1d10*/  LEA R8, P4, R17.reuse, R68, 0x2 ;  /* 0x0000004411087211 */ /* 0x040fe400078810ff */
[-C--:B------:R-:W-:Y:S02]  /*1d20*/  LEA.HI.X.SX32 R7, R17, R69.reuse, 0x1, P3 ;  /* 0x0000004511077211 */ /* 0x080fe400018f0eff */
[----:B------:R-:W-:Y:S02]  /*1d30*/  PRMT R46, RZ, 0x7610, R46 ;  /* 0x00007610ff2e7816 */ /* 0x000fe4000000002e */
[-C--:B------:R-:W-:Y:S02]  /*1d40*/  LEA.HI.X.SX32 R11, R11, R69.reuse, 0x1, P5 ;  /* 0x000000450b0b7211 */ /* 0x080fe400028f0eff */
[----:B------:R-:W-:Y:S02]  /*1d50*/  LEA.HI.X.SX32 R9, R9, R69, 0x1, P4 ;  /* 0x0000004509097211 */ /* 0x000fe400020f0eff */
[----:B---3--:R-:W-:-:S02]  /*1d60*/  SHF.L.U32 R15, R17, 0x5, RZ ;  /* 0x00000005110f7819 */ /* 0x008fc400000006ff */
[CC--:B------:R-:W-:Y:S01]  /*1d70*/  LEA R14, P5, R17.reuse, R68.reuse, 0x6 ;  /* 0x00000044110e7211 */ /* 0x0c0fe200078a30ff */
[C---:B-1----:R-:W-:Y:S01]  /*1d80*/  IMAD R19, R17.reuse, 0x82, RZ ;  /* 0x0000008211137824 */ /* 0x042fe200078e02ff */
[C---:B------:R-:W-:Y:S01]  /*1d90*/  SHF.L.U32 R13, R17.reuse, 0x4, RZ ;  /* 0x00000004110d7819 */ /* 0x040fe200000006ff */
[----:B------:R0:W2:Y:S01]  /*1da0*/  @P2 LDG.E.U16 R20, desc[UR18][R4.64] ;  /* 0x0000001204142981 */ /* 0x0000a2000c1e1500 */
[----:B------:R-:W-:Y:S02]  /*1db0*/  LEA R12, P4, R17, R68, 0x5 ;  /* 0x00000044110c7211 */ /* 0x000fe400078828ff */
[----:B------:R-:W-:Y:S01]  /*1dc0*/  PRMT R45, RZ, 0x7610, R45 ;  /* 0x00007610ff2d7816 */ /* 0x000fe2000000002d */
[----:B------:R1:W3:Y:S01]  /*1dd0*/  @P2 LDG.E.U16 R47, desc[UR18][R6.64] ;  /* 0x00000012062f2981 */ /* 0x0002e2000c1e1500 */
[----:B------:R-:W-:Y:S01]  /*1de0*/  LEA.HI.X.SX32 R15, R15, R69, 0x1, P5 ;  /* 0x000000450f0f7211 */ /* 0x000fe200028f0eff */
[C---:B------:R-:W-:Y:S01]  /*1df0*/  IMAD R21, R17.reuse, 0x84, RZ ;  /* 0x0000008411157824 */ /* 0x040fe200078e02ff */
[----:B------:R-:W-:Y:S01]  /*1e00*/  PRMT R42, RZ, 0x7610, R42 ;  /* 0x00007610ff2a7816 */ /* 0x000fe2000000002a */
[----:B------:R4:W3:Y:S01]  /*1e10*/  @P2 LDG.E.U16 R46, desc[UR18][R8.64] ;  /* 0x00000012082e2981 */ /* 0x0008e2000c1e1500 */
[----:B0-----:R-:W-:-:S02]  /*1e20*/  SHF.L.U32 R5, R17, 0x3, RZ ;  /* 0x0000000311057819 */ /* 0x001fc400000006ff */
[CC--:B------:R-:W-:Y:S01]  /*1e30*/  LEA R4, P3, R17.reuse, R68.reuse, 0x4 ;  /* 0x0000004411047211 */ /* 0x0c0fe200078620ff */
[----:B------:R0:W2:Y:S01]  /*1e40*/  @P2 LDG.E.U16 R36, desc[UR18][R14.64] ;  /* 0x000000120e242981 */ /* 0x0000a2000c1e1500 */
[----:B-1----:R-:W-:Y:S02]  /*1e50*/  SHF.L.U32 R7, R17, 0x6, RZ ;  /* 0x0000000611077819 */ /* 0x002fe400000006ff */
[-C--:B------:R-:W-:Y:S01]  /*1e60*/  LEA.HI.X.SX32 R5, R5, R69.reuse, 0x1, P3 ;  /* 0x0000004505057211 */ /* 0x080fe200018f0eff */
[----:B------:R1:W2:Y:S01]  /*1e70*/  @P2 LDG.E.U16 R97, desc[UR18][R10.64] ;  /* 0x000000120a612981 */ /* 0x0002a2000c1e1500 */
[CC--:B------:R-:W-:Y:S01]  /*1e80*/  LEA R6, P3, R17.reuse, R68.reuse, 0x7 ;  /* 0x0000004411067211 */ /* 0x0c0fe200078638ff */
[----:B----4-:R-:W-:Y:S01]  /*1e90*/  IMAD R9, R17, 0x41, RZ ;  /* 0x0000004111097824 */ /* 0x010fe200078e02ff */
[-C--:B------:R-:W-:Y:S01]  /*1ea0*/  LEA.HI.X.SX32 R13, R13, R69.reuse, 0x1, P4 ;  /* 0x000000450d0d7211 */ /* 0x080fe200020f0eff */
[----:B------:R4:W2:Y:S01]  /*1eb0*/  @P2 LDG.E.U16 R45, desc[UR18][R4.64] ;  /* 0x00000012042d2981 */ /* 0x0008a2000c1e1500 */
[-C--:B------:R-:W-:Y:S01]  /*1ec0*/  IADD3 R8, P4, PT, R19, R68.reuse, RZ ;  /* 0x0000004413087210 */ /* 0x080fe20007f9e0ff */
[----:B------:R-:W-:Y:S01]  /*1ed0*/  IMAD R19, R17, 0x88, RZ ;  /* 0x0000008811137824 */ /* 0x000fe200078e02ff */
[-C--:B------:R-:W-:Y:S01]  /*1ee0*/  LEA.HI.X.SX32 R7, R7, R69.reuse, 0x1, P3 ;  /* 0x0000004507077211 */ /* 0x080fe200018f0eff */
[C---:B0-----:R-:W-:Y:S01]  /*1ef0*/  IMAD R15, R17.reuse, 0x86, RZ ;  /* 0x00000086110f7824 */ /* 0x041fe200078e02ff */
[----:B------:R-:W-:Y:S01]  /*1f00*/  PRMT R23, RZ, 0x7610, R23 ;  /* 0x00007610ff177816 */ /* 0x000fe20000000017 */
[----:B-1----:R-:W-:Y:S01]  /*1f10*/  IMAD R11, R17, 0x42, RZ ;  /* 0x00000042110b7824 */ /* 0x002fe200078e02ff */
[----:B------:R-:W-:Y:S01]  /*1f20*/  LEA.HI.X.SX32 R9, R9, R69, 0x1, P4 ;  /* 0x0000004509097211 */ /* 0x000fe200020f0eff */
[----:B------:R0:W2:Y:S01]  /*1f30*/  @P2 LDG.E.U16 R42, desc[UR18][R12.64] ;  /* 0x000000120c2a2981 */ /* 0x0000a2000c1e1500 */
[----:B----4-:R-:W-:Y:S01]  /*1f40*/  IADD3 R4, P5, PT, R21, R68, RZ ;  /* 0x0000004415047210 */ /* 0x010fe20007fbe0ff */
[----:B------:R-:W-:-:S02]  /*1f50*/  IMAD R21, R17, 0x8a, RZ ;  /* 0x0000008a11157824 */ /* 0x000fc400078e02ff */
[----:B------:R1:W4:Y:S01]  /*1f60*/  @P2 LDG.E.U16 R24, desc[UR18][R6.64] ;  /* 0x0000001206182981 */ /* 0x000322000c1e1500 */
[----:B------:R-:W-:Y:S02]  /*1f70*/  PRMT R22, RZ, 0x7610, R22 ;  /* 0x00007610ff167816 */ /* 0x000fe40000000016 */
[-C--:B------:R-:W-:Y:S01]  /*1f80*/  IADD3 R10, P3, PT, R15, R68.reuse, RZ ;  /* 0x000000440f0a7210 */ /* 0x080fe20007f7e0ff */
[----:B------:R1:W2:Y:S01]  /*1f90*/  @P2 LDG.E.U16 R23, desc[UR18][R8.64] ;  /* 0x0000001208172981 */ /* 0x0002a2000c1e1500 */
[----:B0-----:R-:W-:Y:S01]  /*1fa0*/  IMAD R13, R17, 0x44, RZ ;  /* 0x00000044110d7824 */ /* 0x001fe200078e02ff */
[----:B------:R-:W-:Y:S01]  /*1fb0*/  LEA.HI.X.SX32 R5, R11, R69, 0x1, P5 ;  /* 0x000000450b057211 */ /* 0x000fe200028f0eff */
[----:B------:R-:W-:Y:S01]  /*1fc0*/  IMAD R15, R17, 0x45, RZ ;  /* 0x00000045110f7824 */ /* 0x000fe200078e02ff */
[----:B------:R-:W-:Y:S01]  /*1fd0*/  PRMT R52, RZ, 0x7610, R52 ;  /* 0x00007610ff347816 */ /* 0x000fe20000000034 */
[----:B------:R-:W2:Y:S01]  /*1fe0*/  @P2 LDG.E.U16 R48, desc[UR18][R68.64] ;  /* 0x0000001244302981 */ /* 0x000ea2000c1e1500 */
[----:B-1----:R-:W-:-:S02]  /*1ff0*/  IADD3 R6, P4, PT, R19, R68, RZ ;  /* 0x0000004413067210 */ /* 0x002fc40007f9e0ff */
[----:B------:R-:W-:Y:S01]  /*2000*/  IADD3 R8, P5, PT, R21, R68, RZ ;  /* 0x0000004415087210 */ /* 0x000fe20007fbe0ff */
[----:B------:R-:W-:Y:S01]  /*2010*/  IMAD R21, R17, 0x90, RZ ;  /* 0x0000009011157824 */ /* 0x000fe200078e02ff */
[-C--:B------:R-:W-:Y:S01]  /*2020*/  LEA.HI.X.SX32 R7, R13, R69.reuse, 0x1, P4 ;  /* 0x000000450d077211 */ /* 0x080fe200020f0eff */
[----:B------:R0:W2:Y:S01]  /*2030*/  @P2 LDG.E.U16 R22, desc[UR18][R4.64] ;  /* 0x0000001204162981 */ /* 0x0000a2000c1e1500 */
[----:B------:R-:W-:Y:S01]  /*2040*/  LEA.HI.X.SX32 R9, R15, R69, 0x1, P5 ;  /* 0x000000450f097211 */ /* 0x000fe200028f0eff */
[C---:B------:R-:W-:Y:S02]  /*2050*/  IMAD R11, R17.reuse, 0x43, RZ ;  /* 0x00000043110b7824 */ /* 0x040fe400078e02ff */
[C---:B------:R-:W-:Y:S01]  /*2060*/  IMAD R15, R17.reuse, 0x8c, RZ ;  /* 0x0000008c110f7824 */ /* 0x040fe200078e02ff */
[----:B------:R1:W4:Y:S01]  /*2070*/  @P2 LDG.E.U16 R81, desc[UR18][R6.64] ;  /* 0x0000001206512981 */ /* 0x000322000c1e1500 */
[C---:B------:R-:W-:Y:S02]  /*2080*/  IMAD R19, R17.reuse, 0x8e, RZ ;  /* 0x0000008e11137824 */ /* 0x040fe400078e02ff */
[C---:B------:R-:W-:Y:S01]  /*2090*/  IMAD R13, R17.reuse, 0x47, RZ ;  /* 0x00000047110d7824 */ /* 0x040fe200078e02ff */
[----:B------:R-:W4:Y:S01]  /*20a0*/  @P2 LDG.E.U16 R80, desc[UR18][R8.64] ;  /* 0x0000001208502981 */ /* 0x000f22000c1e1500 */
[----:B0-----:R-:W-:-:S02]  /*20b0*/  IMAD R5, R17, 0x46, RZ ;  /* 0x0000004611057824 */ /* 0x001fc400078e02ff */
[----:B------:R-:W-:Y:S01]  /*20c0*/  IMAD R17, R17, 0x48, RZ ;  /* 0x0000004811117824 */ /* 0x000fe200078e02ff */
[----:B-1----:R-:W-:Y:S02]  /*20d0*/  IADD3 R6, P5, PT, R21, R68, RZ ;  /* 0x0000004415067210 */ /* 0x002fe40007fbe0ff */
[----:B------:R-:W-:Y:S02]  /*20e0*/  PRMT R21, RZ, 0x7610, R21 ;  /* 0x00007610ff157816 */ /* 0x000fe40000000015 */
[----:B------:R-:W-:-:S05]  /*20f0*/  LEA.HI.X.SX32 R7, R17, R69, 0x1, P5 ;  /* 0x0000004511077211 */ /* 0x000fca00028f0eff */
[----:B------:R-:W4:Y:S01]  /*2100*/  @P2 LDG.E.U16 R21, desc[UR18][R6.64] ;  /* 0x0000001206152981 */ /* 0x000f22000c1e1500 */
[----:B------:R-:W-:-:S05]  /*2110*/  LEA.HI.X.SX32 R11, R11, R69, 0x1, P3 ;  /* 0x000000450b0b7211 */ /* 0x000fca00018f0eff */
[----:B------:R0:W4:Y:S04]  /*2120*/  @P2 LDG.E.U16 R52, desc[UR18][R10.64] ;  /* 0x000000120a342981 */ /* 0x000128000c1e1500 */
[----:B---3--:R-:W-:Y:S04]  /*2130*/  STL.64 [R1+0x650], R46 ;  /* 0x0006502e01007387 */ /* 0x008fe80000100a00 */
[----:B--2---:R-:W-:Y:S04]  /*2140*/  STL.64 [R1+0x658], R22 ;  /* 0x0006581601007387 */ /* 0x004fe80000100a00 */
[----:B----4-:R-:W-:Y:S04]  /*2150*/  STL.64 [R1+0x660], R80 ;  /* 0x0006605001007387 */ /* 0x010fe80000100a00 */
[----:B------:R1:W-:Y:S02]  /*2160*/  STL.64 [R1+0x668], R20 ;  /* 0x0006681401007387 */ /* 0x0003e40000100a00 */
[----:B-1----:R-:W-:-:S05]  /*2170*/  IMAD R20, R3, 0x18, RZ ;  /* 0x0000001803147824 */ /* 0x002fca00078e02ff */
[----:B------:R1:W-:Y:S02]  /*2180*/  STL [R1+0x74], R20 ;  /* 0x0000741401007387 */ /* 0x0003e40000100800 */
[----:B-1----:R-:W-:-:S05]  /*2190*/  IMAD R20, R3, 0x38, RZ ;  /* 0x0000003803147824 */ /* 0x002fca00078e02ff */
[----:B------:R1:W-:Y:S02]  /*21a0*/  STL [R1+0x9c], R20 ;  /* 0x00009c1401007387 */ /* 0x0003e40000100800 */
[----:B-1----:R-:W-:-:S05]  /*21b0*/  IMAD R20, R3, 0x58, RZ ;  /* 0x0000005803147824 */ /* 0x002fca00078e02ff */
[----:B------:R1:W-:Y:S02]  /*21c0*/  STL [R1+0x84], R20 ;  /* 0x0000841401007387 */ /* 0x0003e40000100800 */
[----:B-1----:R-:W-:-:S05]  /*21d0*/  IMAD R20, R3, 0x78, RZ ;  /* 0x0000007803147824 */ /* 0x002fca00078e02ff */
[----:B------:R1:W-:Y:S01]  /*21e0*/  STL [R1+0xb8], R20 ;  /* 0x0000b81401007387 */ /* 0x0003e20000100800 */
[C---:B------:R-:W-:Y:S02]  /*21f0*/  IMAD R21, R3.reuse, 0x22, RZ ;  /* 0x0000002203157824 */ /* 0x040fe400078e02ff */
[----:B-1----:R-:W-:-:S05]  /*2200*/  IMAD R20, R3, 0x12, RZ ;  /* 0x0000001203147824 */ /* 0x002fca00078e02ff */
[----:B------:R1:W-:Y:S04]  /*2210*/  STL [R1+0x4], R20 ;  /* 0x0000041401007387 */ /* 0x0003e80000100800 */
[----:B------:R2:W-:Y:S01]  /*2220*/  STL [R1+0x10], R21 ;  /* 0x0000101501007387 */ /* 0x0005e20000100800 */
[----:B-1----:R-:W-:-:S05]  /*2230*/  IMAD R20, R3, 0x32, RZ ;  /* 0x0000003203147824 */ /* 0x002fca00078e02ff */
[----:B------:R1:W-:Y:S01]  /*2240*/  STL [R1+0x24], R20 ;  /* 0x0000241401007387 */ /* 0x0003e20000100800 */
[C---:B--2---:R-:W-:Y:S02]  /*2250*/  IMAD R21, R3.reuse, 0x62, RZ ;  /* 0x0000006203157824 */ /* 0x044fe400078e02ff */
[----:B-1----:R-:W-:-:S05]  /*2260*/  IMAD R20, R3, 0x52, RZ ;  /* 0x0000005203147824 */ /* 0x002fca00078e02ff */
[----:B------:R1:W-:Y:S04]  /*2270*/  STL [R1+0x38], R20 ;  /* 0x0000381401007387 */ /* 0x0003e80000100800 */
[----:B------:R2:W-:Y:S01]  /*2280*/  STL [R1+0x54], R21 ;  /* 0x0000541501007387 */ /* 0x0005e20000100800 */
[C---:B-1----:R-:W-:Y:S02]  /*2290*/  IMAD R20, R3.reuse, 0x72, RZ ;  /* 0x0000007203147824 */ /* 0x042fe400078e02ff */
[----:B--2---:R-:W-:-:S03]  /*22a0*/  IMAD R21, R3, 0xa, RZ ;  /* 0x0000000a03157824 */ /* 0x004fc600078e02ff */
[----:B------:R1:W-:Y:S04]  /*22b0*/  STL [R1+0x70], R20 ;  /* 0x0000701401007387 */ /* 0x0003e80000100800 */
[----:B------:R2:W-:Y:S01]  /*22c0*/  STL [R1+0x90], R21 ;  /* 0x0000901501007387 */ /* 0x0005e20000100800 */
[C---:B-1----:R-:W-:Y:S02]  /*22d0*/  IMAD R20, R3.reuse, 0x1a, RZ ;  /* 0x0000001a03147824 */ /* 0x042fe400078e02ff */
[----:B--2---:R-:W-:-:S03]  /*22e0*/  IMAD R21, R3, 0x6, RZ ;  /* 0x0000000603157824 */ /* 0x004fc600078e02ff */
[----:B------:R1:W-:Y:S01]  /*22f0*/  STL [R1+0xa4], R20 ;  /* 0x0000a41401007387 */ /* 0x0003e20000100800 */
[----:B------:R-:W-:-:S03]  /*2300*/  IMAD R22, R3, 0x16, RZ ;  /* 0x0000001603167824 */ /* 0x000fc600078e02ff */
[----:B------:R2:W-:Y:S01]  /*2310*/  STL [R1+0x94], R21 ;  /* 0x0000941501007387 */ /* 0x0005e20000100800 */
[C---:B-1----:R-:W-:Y:S02]  /*2320*/  IMAD R20, R3.reuse, 0xb, RZ ;  /* 0x0000000b03147824 */ /* 0x042fe400078e02ff */
[----:B--2---:R-:W-:-:S03]  /*2330*/  IMAD R21, R3, 0x24, RZ ;  /* 0x0000002403157824 */ /* 0x004fc600078e02ff */
[----:B------:R1:W-:Y:S04]  /*2340*/  STL [R1+0xc], R20 ;  /* 0x00000c1401007387 */ /* 0x0003e80000100800 */
[----:B------:R2:W-:Y:S01]  /*2350*/  STL [R1+0xa8], R22 ;  /* 0x0000a81601007387 */ /* 0x0005e20000100800 */
[----:B-1----:R-:W-:-:S03]  /*2360*/  IMAD R20, R3, 0x13, RZ ;  /* 0x0000001303147824 */ /* 0x002fc600078e02ff */
[----:B------:R1:W-:Y:S01]  /*2370*/  STL [R1+0xfc], R21 ;  /* 0x0000fc1501007387 */ /* 0x0003e20000100800 */
[----:B--2---:R-:W-:-:S03]  /*2380*/  IMAD R22, R3, 0x26, RZ ;  /* 0x0000002603167824 */ /* 0x004fc600078e02ff */
[----:B------:R2:W-:Y:S01]  /*2390*/  STL [R1+0x1c], R20 ;  /* 0x00001c1401007387 */ /* 0x0005e20000100800 */
[----:B-1----:R-:W-:-:S03]  /*23a0*/  IMAD R21, R3, 0x1b, RZ ;  /* 0x0000001b03157824 */ /* 0x002fc600078e02ff */
[----:B------:R1:W-:Y:S01]  /*23b0*/  STL [R1+0x108], R22 ;  /* 0x0001081601007387 */ /* 0x0003e20000100800 */
[----:B--2---:R-:W-:-:S03]  /*23c0*/  IMAD R20, R3, 0x36, RZ ;  /* 0x0000003603147824 */ /* 0x004fc600078e02ff */
[----:B------:R2:W-:Y:S04]  /*23d0*/  STL [R1+0x20], R21 ;  /* 0x0000201501007387 */ /* 0x0005e80000100800 */
[----:B------:R3:W-:Y:S01]  /*23e0*/  STL [R1+0x124], R20 ;  /* 0x0001241401007387 */ /* 0x0007e20000100800 */
[C---:B-1----:R-:W-:Y:S02]  /*23f0*/  IMAD R22, R3.reuse, 0x44, RZ ;  /* 0x0000004403167824 */ /* 0x042fe400078e02ff */
[----:B--2---:R-:W-:-:S03]  /*2400*/  IMAD R21, R3, 0x23, RZ ;  /* 0x0000002303157824 */ /* 0x004fc600078e02ff */
[----:B------:R1:W-:Y:S01]  /*2410*/  STL [R1], R22 ;  /* 0x0000001601007387 */ /* 0x0003e20000100800 */
[----:B---3--:R-:W-:-:S03]  /*2420*/  IMAD R20, R3, 0x46, RZ ;  /* 0x0000004603147824 */ /* 0x008fc600078e02ff */
[----:B------:R2:W-:Y:S01]  /*2430*/  STL [R1+0x28], R21 ;  /* 0x0000281501007387 */ /* 0x0005e20000100800 */
[----:B------:R-:W-:-:S03]  /*2440*/  IMAD R81, R3, 0x56, RZ ;  /* 0x0000005603517824 */ /* 0x000fc600078e02ff */
[----:B------:R3:W-:Y:S01]  /*2450*/  STL [R1+0x14], R20 ;  /* 0x0000141401007387 */ /* 0x0007e20000100800 */
[C---:B-1----:R-:W-:Y:S02]  /*2460*/  IMAD R22, R3.reuse, 0x2a, RZ ;  /* 0x0000002a03167824 */ /* 0x042fe400078e02ff */
[----:B--2---:R-:W-:-:S03]  /*2470*/  IMAD R21, R3, 0x54, RZ ;  /* 0x0000005403157824 */ /* 0x004fc600078e02ff */
[----:B------:R-:W-:Y:S01]  /*2480*/  STL [R1+0xc0], R22 ;  /* 0x0000c01601007387 */ /* 0x000fe20000100800 */
[----:B---3--:R-:W-:-:S03]  /*2490*/  IMAD R20, R3, 0x2b, RZ ;  /* 0x0000002b03147824 */ /* 0x008fc600078e02ff */
[----:B------:R1:W-:Y:S04]  /*24a0*/  STL [R1+0x148], R21 ;  /* 0x0001481501007387 */ /* 0x0003e80000100800 */
[----:B------:R-:W-:Y:S04]  /*24b0*/  STL [R1+0x904], R81 ;  /* 0x0009045101007387 */ /* 0x000fe80000100800 */
[----:B------:R2:W-:Y:S01]  /*24c0*/  STL [R1+0x2c], R20 ;  /* 0x00002c1401007387 */ /* 0x0005e20000100800 */
[C---:B-1----:R-:W-:Y:S02]  /*24d0*/  IMAD R21, R3.reuse, 0x33, RZ ;  /* 0x0000003303157824 */ /* 0x042fe400078e02ff */
[----:B--2---:R-:W-:-:S05]  /*24e0*/  IMAD R20, R3, 0x64, RZ ;  /* 0x0000006403147824 */ /* 0x004fca00078e02ff */
[----:B------:R1:W-:Y:S04]  /*24f0*/  STL [R1+0x180], R20 ;  /* 0x0001801401007387 */ /* 0x0003e80000100800 */
[----:B------:R2:W-:Y:S01]  /*2500*/  STL [R1+0x34], R21 ;  /* 0x0000341501007387 */ /* 0x0005e20000100800 */
[C---:B------:R-:W-:Y:S02]  /*2510*/  IMAD R22, R3.reuse, 0x3b, RZ ;  /* 0x0000003b03167824 */ /* 0x040fe400078e02ff */
[C---:B-1----:R-:W-:Y:S02]  /*2520*/  IMAD R20, R3.reuse, 0x3a, RZ ;  /* 0x0000003a03147824 */ /* 0x042fe400078e02ff */
[----:B--2---:R-:W-:-:S03]  /*2530*/  IMAD R21, R3, 0x74, RZ ;  /* 0x0000007403157824 */ /* 0x004fc600078e02ff */
[----:B------:R1:W-:Y:S04]  /*2540*/  STL [R1+0xcc], R20 ;  /* 0x0000cc1401007387 */ /* 0x0003e80000100800 */
[----:B------:R2:W-:Y:S01]  /*2550*/  STL [R1+0x1c0], R21 ;  /* 0x0001c01501007387 */ /* 0x0005e20000100800 */
[----:B-1----:R-:W-:-:S03]  /*2560*/  IMAD R20, R3, 0x76, RZ ;  /* 0x0000007603147824 */ /* 0x002fc600078e02ff */
[----:B------:R1:W-:Y:S01]  /*2570*/  STL [R1+0x44], R22 ;  /* 0x0000441601007387 */ /* 0x0003e20000100800 */
[----:B--2---:R-:W-:-:S03]  /*2580*/  IMAD R21, R3, 0x4a, RZ ;  /* 0x0000004a03157824 */ /* 0x004fc600078e02ff */
[----:B------:R2:W-:Y:S04]  /*2590*/  STL [R1+0x1d0], R20 ;  /* 0x0001d01401007387 */ /* 0x0005e80000100800 */
[----:B------:R3:W-:Y:S01]  /*25a0*/  STL [R1+0xd4], R21 ;  /* 0x0000d41501007387 */ /* 0x0007e20000100800 */
[C---:B-1----:R-:W-:Y:S02]  /*25b0*/  IMAD R22, R3.reuse, 0xa4, RZ ;  /* 0x000000a403167824 */ /* 0x042fe400078e02ff */
[C---:B--2---:R-:W-:Y:S02]  /*25c0*/  IMAD R20, R3.reuse, 0x4b, RZ ;  /* 0x0000004b03147824 */ /* 0x044fe400078e02ff */
[----:B---3--:R-:W-:-:S03]  /*25d0*/  IMAD R21, R3, 0x96, RZ ;  /* 0x0000009603157824 */ /* 0x008fc600078e02ff */
[----:B------:R1:W-:Y:S04]  /*25e0*/  STL [R1+0x50], R20 ;  /* 0x0000501401007387 */ /* 0x0003e80000100800 */
[----:B------:R2:W-:Y:S04]  /*25f0*/  STL [R1+0x30], R21 ;  /* 0x0000301501007387 */ /* 0x0005e80000100800 */
[----:B------:R3:W-:Y:S01]  /*2600*/  STL [R1+0x3c], R22 ;  /* 0x00003c1601007387 */ /* 0x0007e20000100800 */
[C---:B-1----:R-:W-:Y:S02]  /*2610*/  IMAD R20, R3.reuse, 0x53, RZ ;  /* 0x0000005303147824 */ /* 0x042fe400078e02ff */
[----:B--2---:R-:W-:-:S03]  /*2620*/  IMAD R21, R3, 0xa6, RZ ;  /* 0x000000a603157824 */ /* 0x004fc600078e02ff */
[----:B------:R1:W-:Y:S01]  /*2630*/  STL [R1+0x60], R20 ;  /* 0x0000601401007387 */ /* 0x0003e20000100800 */
[----:B---3--:R-:W-:-:S03]  /*2640*/  IMAD R22, R3, 0x5a, RZ ;  /* 0x0000005a03167824 */ /* 0x008fc600078e02ff */
        /* <DEDUP_REMOVED lines=78> */
[----:B------:R-:W-:Y:S01]  /*2b30*/  STL [R1+0x100], R21 ;  /* 0x0001001501007387 */ /* 0x000fe20000100800 */
[----:B------:R-:W-:-:S03]  /*2b40*/  IMAD R23, R3, 0x5e, RZ ;  /* 0x0000005e03177824 */ /* 0x000fc600078e02ff */
[----:B------:R2:W-:Y:S01]  /*2b50*/  STL [R1+0x134], R22 ;  /* 0x0001341601007387 */ /* 0x0005e20000100800 */
[C---:B-1----:R-:W-:Y:S02]  /*2b60*/  IMAD R20, R3.reuse, 0x27, RZ ;  /* 0x0000002703147824 */ /* 0x042fe400078e02ff */
[----:B--2---:R-:W-:-:S03]  /*2b70*/  IMAD R22, R3, 0x5c, RZ ;  /* 0x0000005c03167824 */ /* 0x004fc600078e02ff */
[----:B------:R1:W-:Y:S04]  /*2b80*/  STL [R1+0x130], R20 ;  /* 0x0001301401007387 */ /* 0x0003e80000100800 */
[----:B------:R2:W-:Y:S04]  /*2b90*/  STL [R1+0x168], R22 ;  /* 0x0001681601007387 */ /* 0x0005e80000100800 */
[----:B------:R3:W-:Y:S01]  /*2ba0*/  STL [R1+0x900], R23 ;  /* 0x0009001701007387 */ /* 0x0007e20000100800 */
[C---:B-1----:R-:W-:Y:S02]  /*2bb0*/  IMAD R20, R3.reuse, 0x2f, RZ ;  /* 0x0000002f03147824 */ /* 0x042fe400078e02ff */
[----:B--2---:R-:W-:-:S02]  /*2bc0*/  IMAD R22, R3, 0x37, RZ ;  /* 0x0000003703167824 */ /* 0x004fc400078e02ff */
[C---:B---3--:R-:W-:Y:S01]  /*2bd0*/  IMAD R23, R3.reuse, 0x6c, RZ ;  /* 0x0000006c03177824 */ /* 0x048fe200078e02ff */
[----:B------:R1:W-:Y:S04]  /*2be0*/  STL [R1+0x138], R20 ;  /* 0x0001381401007387 */ /* 0x0003e80000100800 */
[----:B------:R2:W-:Y:S04]  /*2bf0*/  STL [R1+0x1a0], R23 ;  /* 0x0001a01701007387 */ /* 0x0005e80000100800 */
[----:B------:R3:W-:Y:S01]  /*2c00*/  STL [R1+0x144], R22 ;  /* 0x0001441601007387 */ /* 0x0007e20000100800 */
[----:B-1----:R-:W-:-:S02]  /*2c10*/  IMAD R20, R3, 0x6e, RZ ;  /* 0x0000006e03147824 */ /* 0x002fc400078e02ff */
[----:B--2---:R-:W-:-:S03]  /*2c20*/  IMAD R23, R3, 0x7c, RZ ;  /* 0x0000007c03177824 */ /* 0x004fc600078e02ff */
[----:B------:R1:W-:Y:S01]  /*2c30*/  STL [R1+0x1b0], R20 ;  /* 0x0001b01401007387 */ /* 0x0003e20000100800 */
[----:B---3--:R-:W-:-:S03]  /*2c40*/  IMAD R22, R3, 0x3f, RZ ;  /* 0x0000003f03167824 */ /* 0x008fc600078e02ff */
[----:B------:R-:W-:Y:S01]  /*2c50*/  STL [R1+0x1e4], R23 ;  /* 0x0001e41701007387 */ /* 0x000fe20000100800 */
[----:B------:R-:W-:-:S03]  /*2c60*/  IMAD R46, R3, 0x4d, RZ ;  /* 0x0000004d032e7824 */ /* 0x000fc600078e02ff */
[----:B------:R2:W-:Y:S01]  /*2c70*/  STL [R1+0x154], R22 ;  /* 0x0001541601007387 */ /* 0x0005e20000100800 */
[----:B-1----:R-:W-:-:S05]  /*2c80*/  IMAD R20, R3, 0x7e, RZ ;  /* 0x0000007e03147824 */ /* 0x002fca00078e02ff */
[----:B------:R1:W-:Y:S01]  /*2c90*/  STL [R1+0x1e0], R20 ;  /* 0x0001e01401007387 */ /* 0x0003e20000100800 */
[----:B--2---:R-:W-:-:S03]  /*2ca0*/  IMAD R22, R3, 0x9a, RZ ;  /* 0x0000009a03167824 */ /* 0x004fc600078e02ff */
        /* <DEDUP_REMOVED lines=10> */
[----:B------:R-:W-:Y:S01]  /*2d50*/  STL [R1+0x15c], R20 ;  /* 0x00015c1401007387 */ /* 0x000fe20000100800 */
[----:B---3--:R-:W-:-:S03]  /*2d60*/  IMAD R22, R3, 0xaa, RZ ;  /* 0x000000aa03167824 */ /* 0x008fc600078e02ff */
[----:B------:R1:W-:Y:S04]  /*2d70*/  STL [R1+0x188], R46 ;  /* 0x0001882e01007387 */ /* 0x0003e80000100800 */
[----:B------:R2:W-:Y:S01]  /*2d80*/  STL [R1+0x160], R22 ;  /* 0x0001601601007387 */ /* 0x0005e20000100800 */
[C---:B------:R-:W-:Y:S02]  /*2d90*/  IMAD R80, R3.reuse, 0xb8, RZ ;  /* 0x000000b803507824 */ /* 0x040fe400078e02ff */
[C---:B-1----:R-:W-:Y:S02]  /*2da0*/  IMAD R46, R3.reuse, 0x57, RZ ;  /* 0x00000057032e7824 */ /* 0x042fe400078e02ff */
[----:B--2---:R-:W-:-:S03]  /*2db0*/  IMAD R22, R3, 0xae, RZ ;  /* 0x000000ae03167824 */ /* 0x004fc600078e02ff */
[----:B------:R1:W-:Y:S01]  /*2dc0*/  STL [R1+0x198], R46 ;  /* 0x0001982e01007387 */ /* 0x0003e20000100800 */
[----:B------:R-:W-:-:S03]  /*2dd0*/  IMAD R114, R3, 0x5f, RZ ;  /* 0x0000005f03727824 */ /* 0x000fc600078e02ff */
[----:B------:R2:W-:Y:S01]  /*2de0*/  STL [R1+0x174], R22 ;  /* 0x0001741601007387 */ /* 0x0005e20000100800 */
[----:B-1----:R-:W-:-:S03]  /*2df0*/  IMAD R46, R3, 0x5d, RZ ;  /* 0x0000005d032e7824 */ /* 0x002fc600078e02ff */
[----:B------:R-:W-:Y:S01]  /*2e00*/  STL [R1+0x17c], R80 ;  /* 0x00017c5001007387 */ /* 0x000fe20000100800 */
[----:B--2---:R-:W-:-:S03]  /*2e10*/  IMAD R22, R3, 0xba, RZ ;  /* 0x000000ba03167824 */ /* 0x004fc600078e02ff */
[----:B------:R1:W-:Y:S04]  /*2e20*/  STL [R1+0x1a8], R46 ;  /* 0x0001a82e01007387 */ /* 0x0003e80000100800 */
[----:B------:R2:W-:Y:S04]  /*2e30*/  STL [R1+0x184], R22 ;  /* 0x0001841601007387 */ /* 0x0005e80000100800 */
[----:B------:R3:W-:Y:S01]  /*2e40*/  STL [R1+0x1b8], R114 ;  /* 0x0001b87201007387 */ /* 0x0007e20000100800 */
[C---:B-1----:R-:W-:Y:S02]  /*2e50*/  IMAD R46, R3.reuse, 0xbe, RZ ;  /* 0x000000be032e7824 */ /* 0x042fe400078e02ff */
[----:B--2---:R-:W-:-:S03]  /*2e60*/  IMAD R22, R3, 0xc8, RZ ;  /* 0x000000c803167824 */ /* 0x004fc600078e02ff */
[----:B------:R1:W-:Y:S01]  /*2e70*/  STL [R1+0x194], R46 ;  /* 0x0001942e01007387 */ /* 0x0003e20000100800 */
[----:B---3--:R-:W-:-:S03]  /*2e80*/  IMAD R114, R3, 0x65, RZ ;  /* 0x0000006503727824 */ /* 0x008fc600078e02ff */
[----:B------:R-:W-:Y:S04]  /*2e90*/  STL [R1+0x19c], R22 ;  /* 0x00019c1601007387 */ /* 0x000fe80000100800 */
[----:B------:R2:W-:Y:S01]  /*2ea0*/  STL [R1+0x1c8], R114 ;  /* 0x0001c87201007387 */ /* 0x0005e20000100800 */
[C---:B-1----:R-:W-:Y:S02]  /*2eb0*/  IMAD R46, R3.reuse, 0xca, RZ ;  /* 0x000000ca032e7824 */ /* 0x042fe400078e02ff */
[----:B--2---:R-:W-:-:S03]  /*2ec0*/  IMAD R114, R3, 0x67, RZ ;  /* 0x0000006703727824 */ /* 0x004fc600078e02ff */
        /* <DEDUP_REMOVED lines=8> */
[----:B------:R-:W-:Y:S04]  /*2f50*/  STL [R1+0x1ec], R46 ;  /* 0x0001ec2e01007387 */ /* 0x000fe80000100800 */
[----:B------:R1:W-:Y:S02]  /*2f60*/  STL [R1+0x1c4], R114 ;  /* 0x0001c47201007387 */ /* 0x0003e40000100800 */
[----:B-1----:R-:W-:-:S05]  /*2f70*/  IMAD R114, R3, 0x6f, RZ ;  /* 0x0000006f03727824 */ /* 0x002fca00078e02ff */
        /* <DEDUP_REMOVED lines=23> */
[----:B------:R-:W-:Y:S01]  /*30f0*/  PRMT R44, RZ, 0x7610, R44 ;  /* 0x00007610ff2c7816 */ /* 0x000fe2000000002c */
[----:B-1----:R-:W-:-:S05]  /*3100*/  IMAD R114, R3, 0xfe, RZ ;  /* 0x000000fe03727824 */ /* 0x002fca00078e02ff */
[----:B------:R1:W-:Y:S01]  /*3110*/  STL [R1+0x20c], R114 ;  /* 0x00020c7201007387 */ /* 0x0003e20000100800 */
[C---:B------:R-:W-:Y:S02]  /*3120*/  IMAD R70, R3.reuse, 0x3, RZ ;  /* 0x0000000303467824 */ /* 0x040fe400078e02ff */
[----:B-1----:R-:W-:-:S05]  /*3130*/  IMAD R114, R3, 0x7f, RZ ;  /* 0x0000007f03727824 */ /* 0x002fca00078e02ff */
[----:B------:R1:W-:Y:S04]  /*3140*/  STL [R1+0x214], R114 ;  /* 0x0002147201007387 */ /* 0x0003e80000100800 */
[----:B-1----:R-:W2:Y:S04]  /*3150*/  LDL.LU R114, [R1+0x908] ;  /* 0x0009080001727983 */ /* 0x002ea80000300800 */
[----:B------:R1:W-:Y:S01]  /*3160*/  STL.64 [R1+0x8c0], R44 ;  /* 0x0008c02c01007387 */ /* 0x0003e20000100a00 */
[----:B------:R-:W-:Y:S01]  /*3170*/  IADD3 R4, P3, PT, R15, R68, RZ ;  /* 0x000000440f047210 */ /* 0x000fe20007f7e0ff */
[----:B-1----:R-:W-:-:S02]  /*3180*/  IMAD.MOV.U32 R45, RZ, RZ, R70 ;  /* 0x000000ffff2d7224 */ /* 0x002fc400078e0046 */
[----:B------:R-:W1:Y:S01]  /*3190*/  S2R R70, SR_TID.X ;  /* 0x0000000000467919 */ /* 0x000e620000002100 */
[----:B------:R-:W-:Y:S02]  /*31a0*/  PRMT R27, RZ, 0x7610, R27 ;  /* 0x00007610ff1b7816 */ /* 0x000fe4000000001b */
[----:B------:R-:W-:Y:S01]  /*31b0*/  PRMT R26, RZ, 0x7610, R26 ;  /* 0x00007610ff1a7816 */ /* 0x000fe2000000001a */
[C---:B------:R-:W-:Y:S01]  /*31c0*/  IMAD R153, R3.reuse, 0x30, RZ ;  /* 0x0000003003997824 */ /* 0x040fe200078e02ff */
[----:B------:R-:W-:Y:S01]  /*31d0*/  PRMT R15, RZ, 0x7610, R15 ;  /* 0x00007610ff0f7816 */ /* 0x000fe2000000000f */
[C---:B------:R-:W-:Y:S01]  /*31e0*/  IMAD R146, R3.reuse, 0x28, RZ ;  /* 0x0000002803927824 */ /* 0x040fe200078e02ff */
[----:B------:R-:W-:Y:S01]  /*31f0*/  PRMT R14, RZ, 0x7610, R14 ;  /* 0x00007610ff0e7816 */ /* 0x000fe2000000000e */
[C---:B------:R-:W-:Y:S01]  /*3200*/  IMAD R148, R3.reuse, 0x50, RZ ;  /* 0x0000005003947824 */ /* 0x040fe200078e02ff */
[----:B------:R-:W-:Y:S01]  /*3210*/  PRMT R9, RZ, 0x7610, R9 ;  /* 0x00007610ff097816 */ /* 0x000fe20000000009 */
[C---:B------:R-:W-:Y:S01]  /*3220*/  IMAD R144, R3.reuse, 0x60, RZ ;  /* 0x0000006003907824 */ /* 0x040fe200078e02ff */
[----:B------:R-:W-:Y:S01]  /*3230*/  PRMT R8, RZ, 0x7610, R8 ;  /* 0x00007610ff087816 */ /* 0x000fe20000000008 */
[----:B------:R-:W-:Y:S01]  /*3240*/  IMAD R141, R3, 0x70, RZ ;  /* 0x00000070038d7824 */ /* 0x000fe200078e02ff */
[----:B0-----:R-:W-:Y:S01]  /*3250*/  IADD3 R10, P4, PT, R19, R68, RZ ;  /* 0x00000044130a7210 */ /* 0x001fe20007f9e0ff */
[C---:B------:R-:W-:Y:S01]  /*3260*/  IMAD R163, R3.reuse, 0xa0, RZ ;  /* 0x000000a003a37824 */ /* 0x040fe200078e02ff */
[----:B------:R-:W-:Y:S01]  /*3270*/  PRMT R2, RZ, 0x7610, R2 ;  /* 0x00007610ff027816 */ /* 0x000fe20000000002 */
[----:B------:R-:W-:-:S02]  /*3280*/  IMAD R155, R3, 0xb0, RZ ;  /* 0x000000b0039b7824 */ /* 0x000fc400078e02ff */
[C---:B------:R-:W-:Y:S02]  /*3290*/  IMAD R152, R3.reuse, 0xc0, RZ ;  /* 0x000000c003987824 */ /* 0x040fe400078e02ff */
[C---:B------:R-:W-:Y:S02]  /*32a0*/  IMAD R150, R3.reuse, 0x68, RZ ;  /* 0x0000006803967824 */ /* 0x040fe400078e02ff */
[C---:B------:R-:W-:Y:S02]  /*32b0*/  IMAD R151, R3.reuse, 0xd0, RZ ;  /* 0x000000d003977824 */ /* 0x040fe400078e02ff */
[C---:B------:R-:W-:Y:S02]  /*32c0*/  IMAD R149, R3.reuse, 0xe0, RZ ;  /* 0x000000e003957824 */ /* 0x040fe400078e02ff */
[C---:B------:R-:W-:Y:S02]  /*32d0*/  IMAD R147, R3.reuse, 0xf0, RZ ;  /* 0x000000f003937824 */ /* 0x040fe400078e02ff */
        /* <DEDUP_REMOVED lines=29> */
[----:B------:R-:W-:Y:S01]  /*34b0*/  IMAD R46, R3, 0xdc, RZ ;  /* 0x000000dc032e7824 */ /* 0x000fe200078e02ff */
[----:B------:R-:W-:Y:S01]  /*34c0*/  PRMT R3, RZ, 0x7610, R3 ;  /* 0x00007610ff037816 */ /* 0x000fe20000000003 */
[----:B------:R-:W-:Y:S01]  /*34d0*/  STL.64 [R1+0x8f8], R26 ;  /* 0x0008f81a01007387 */ /* 0x000fe20000100a00 */
[----:B------:R-:W-:-:S02]  /*34e0*/  PRMT R43, RZ, 0x7610, R43 ;  /* 0x00007610ff2b7816 */ /* 0x000fc4000000002b */
[----:B------:R-:W-:Y:S01]  /*34f0*/  PRMT R41, RZ, 0x7610, R41 ;  /* 0x00007610ff297816 */ /* 0x000fe20000000029 */
[----:B------:R-:W-:Y:S01]  /*3500*/  STL.64 [R1+0x8e8], R14 ;  /* 0x0008e80e01007387 */ /* 0x000fe20000100a00 */
[----:B------:R-:W-:Y:S02]  /*3510*/  PRMT R40, RZ, 0x7610, R40 ;  /* 0x00007610ff287816 */ /* 0x000fe40000000028 */
[----:B------:R-:W-:Y:S01]  /*3520*/  PRMT R125, RZ, 0x7610, R125 ;  /* 0x00007610ff7d7816 */ /* 0x000fe2000000007d */
[----:B------:R-:W-:Y:S01]  /*3530*/  STL.64 [R1+0x8e0], R8 ;  /* 0x0008e00801007387 */ /* 0x000fe20000100a00 */
[----:B------:R-:W-:Y:S02]  /*3540*/  PRMT R37, RZ, 0x7610, R37 ;  /* 0x00007610ff257816 */ /* 0x000fe40000000025 */
[----:B------:R-:W-:Y:S01]  /*3550*/  LEA.HI.X.SX32 R11, R13, R69, 0x1, P4 ;  /* 0x000000450d0b7211 */ /* 0x000fe200020f0eff */
[----:B------:R-:W-:Y:S01]  /*3560*/  STL.64 [R1+0x8c8], R2 ;  /* 0x0008c80201007387 */ /* 0x000fe20000100a00 */
[----:B------:R-:W-:-:S02]  /*3570*/  PRMT R35, RZ, 0x7610, R35 ;  /* 0x00007610ff237816 */ /* 0x000fc40000000023 */
[----:B------:R-:W-:Y:S01]  /*3580*/  PRMT R34, RZ, 0x7610, R34 ;  /* 0x00007610ff227816 */ /* 0x000fe20000000022 */
[----:B------:R-:W-:Y:S01]  /*3590*/  STL.64 [R1+0x878], R42 ;  /* 0x0008782a01007387 */ /* 0x000fe20000100a00 */
[----:B------:R-:W-:Y:S02]  /*35a0*/  PRMT R105, RZ, 0x7610, R105 ;  /* 0x00007610ff697816 */ /* 0x000fe40000000069 */
[----:B------:R-:W-:Y:S02]  /*35b0*/  PRMT R29, RZ, 0x7610, R29 ;  /* 0x00007610ff1d7816 */ /* 0x000fe4000000001d */
[----:B------:R-:W-:Y:S01]  /*35c0*/  PRMT R28, RZ, 0x7610, R28 ;  /* 0x00007610ff1c7816 */ /* 0x000fe2000000001c */
[----:B------:R-:W-:Y:S01]  /*35d0*/  STL.64 [R1+0x8b8], R40 ;  /* 0x0008b82801007387 */ /* 0x000fe20000100a00 */
[----:B------:R-:W-:Y:S02]  /*35e0*/  LEA.HI.X.SX32 R5, R5, R69, 0x1, P3 ;  /* 0x0000004505057211 */ /* 0x000fe400018f0eff */
[----:B------:R-:W-:Y:S01]  /*35f0*/  PRMT R25, RZ, 0x7610, R25 ;  /* 0x00007610ff197816 */ /* 0x000fe20000000019 */
[----:B------:R-:W-:Y:S01]  /*3600*/  STL.64 [R1+0x868], R36 ;  /* 0x0008682401007387 */ /* 0x000fe20000100a00 */
[----:B------:R-:W-:-:S02]  /*3610*/  PRMT R18, RZ, 0x7610, R18 ;  /* 0x00007610ff127816 */ /* 0x000fc40000000012 */
[----:B------:R-:W-:Y:S01]  /*3620*/  PRMT R19, RZ, 0x7610, R19 ;  /* 0x00007610ff137816 */ /* 0x000fe20000000013 */
[----:B------:R0:W3:Y:S01]  /*3630*/  @P2 LDG.E.U16 R125, desc[UR18][R10.64] ;  /* 0x000000120a7d2981 */ /* 0x0000e2000c1e1500 */
[----:B------:R-:W-:Y:S02]  /*3640*/  PRMT R17, RZ, 0x7610, R17 ;  /* 0x00007610ff117816 */ /* 0x000fe40000000011 */
[----:B------:R-:W-:Y:S01]  /*3650*/  PRMT R16, RZ, 0x7610, R16 ;  /* 0x00007610ff107816 */ /* 0x000fe20000000010 */
[----:B------:R-:W-:Y:S01]  /*3660*/  STL.64 [R1+0x8b0], R34 ;  /* 0x0008b02201007387 */ /* 0x000fe20000100a00 */
[----:B------:R-:W-:Y:S02]  /*3670*/  PRMT R6, RZ, 0x7610, R6 ;  /* 0x00007610ff067816 */ /* 0x000fe40000000006 */
[----:B------:R-:W-:Y:S01]  /*3680*/  PRMT R7, RZ, 0x7610, R7 ;  /* 0x00007610ff077816 */ /* 0x000fe20000000007 */
[----:B------:R-:W-:Y:S01]  /*3690*/  STL.64 [R1+0x8d0], R28 ;  /* 0x0008d01c01007387 */ /* 0x000fe20000100a00 */
[----:B0-----:R-:W-:-:S02]  /*36a0*/  PRMT R11, RZ, 0x7610, R11 ;  /* 0x00007610ff0b7816 */ /* 0x001fc4000000000b */
[----:B------:R-:W-:Y:S01]  /*36b0*/  PRMT R10, RZ, 0x7610, R10 ;  /* 0x00007610ff0a7816 */ /* 0x000fe2000000000a */
[----:B------:R0:W4:Y:S01]  /*36c0*/  @P2 LDG.E.U16 R105, desc[UR18][R4.64] ;  /* 0x0000001204692981 */ /* 0x000122000c1e1500 */
[----:B------:R-:W-:-:S03]  /*36d0*/  PRMT R59, RZ, 0x7610, R59 ;  /* 0x00007610ff3b7816 */ /* 0x000fc6000000003b */
[----:B------:R1:W-:Y:S01]  /*36e0*/  STL.64 [R1+0x848], R24 ;  /* 0x0008481801007387 */ /* 0x0003e20000100a00 */
[----:B------:R-:W-:Y:S02]  /*36f0*/  PRMT R58, RZ, 0x7610, R58 ;  /* 0x00007610ff3a7816 */ /* 0x000fe4000000003a */
[----:B------:R-:W-:Y:S02]  /*3700*/  PRMT R57, RZ, 0x7610, R57 ;  /* 0x00007610ff397816 */ /* 0x000fe40000000039 */
[----:B0-----:R-:W-:Y:S02]  /*3710*/  PRMT R5, RZ, 0x7610, R5 ;  /* 0x00007610ff057816 */ /* 0x001fe40000000005 */
[----:B------:R-:W-:Y:S02]  /*3720*/  PRMT R4, RZ, 0x7610, R4 ;  /* 0x00007610ff047816 */ /* 0x000fe40000000004 */
[----:B------:R-:W-:Y:S01]  /*3730*/  PRMT R56, RZ, 0x7610, R56 ;  /* 0x00007610ff387816 */ /* 0x000fe20000000038 */
[----:B-1----:R-:W3:Y:S01]  /*3740*/  LDL.LU R24, [R1+0x10] ;  /* 0x0000100001187983 */ /* 0x002ee20000300800 */
[----:B------:R-:W-:-:S03]  /*3750*/  PRMT R55, RZ, 0x7610, R55 ;  /* 0x00007610ff377816 */ /* 0x000fc60000000037 */
[----:B------:R-:W-:Y:S01]  /*3760*/  STL.64 [R1+0x8f0], R18 ;  /* 0x0008f01201007387 */ /* 0x000fe20000100a00 */
        /* <DEDUP_REMOVED lines=8> */
[----:B------:R-:W-:-:S03]  /*37f0*/  LOP3.LUT R70, R70, 0x3f, RZ, 0xc0, !PT ;  /* 0x0000003f46467812 */ /* 0x000fc600078ec0ff */
[----:B------:R-:W-:Y:S01]  /*3800*/  STL.64 [R1+0x810], R58 ;  /* 0x0008103a01007387 */ /* 0x000fe20000100a00 */
[----:B------:R-:W-:-:S03]  /*3810*/  PRMT R49, RZ, 0x7610, R49 ;  /* 0x00007610ff317816 */ /* 0x000fc60000000031 */
[----:B------:R-:W-:Y:S01]  /*3820*/  STL.64 [R1+0x800], R56 ;  /* 0x0008003801007387 */ /* 0x000fe20000100a00 */
[----:B------:R-:W-:Y:S02]  /*3830*/  PRMT R63, RZ, 0x7610, R63 ;  /* 0x00007610ff3f7816 */ /* 0x000fe4000000003f */
[----:B------:R-:W-:Y:S01]  /*3840*/  PRMT R62, RZ, 0x7610, R62 ;  /* 0x00007610ff3e7816 */ /* 0x000fe2000000003e */
[----:B------:R0:W-:Y:S01]  /*3850*/  STL.64 [R1+0x7f0], R54 ;  /* 0x0007f03601007387 */ /* 0x0001e20000100a00 */
[----:B------:R-:W-:Y:S02]  /*3860*/  PRMT R60, RZ, 0x7610, R60 ;  /* 0x00007610ff3c7816 */ /* 0x000fe4000000003c */
[----:B------:R-:W-:Y:S02]  /*3870*/  PRMT R61, RZ, 0x7610, R61 ;  /* 0x00007610ff3d7816 */ /* 0x000fe4000000003d */
[----:B------:R-:W-:Y:S02]  /*3880*/  SHF.L.U32 R70, R70, 0x1, RZ ;  /* 0x0000000146467819 */ /* 0x000fe400000006ff */
[----:B------:R-:W-:-:S02]  /*3890*/  PRMT R71, RZ, 0x7610, R71 ;  /* 0x00007610ff477816 */ /* 0x000fc40000000047 */
[----:B------:R-:W-:Y:S01]  /*38a0*/  PRMT R67, RZ, 0x7610, R67 ;  /* 0x00007610ff437816 */ /* 0x000fe20000000043 */
[----:B0-----:R-:W3:Y:S01]  /*38b0*/  LDL.LU R54, [R1+0x4] ;  /* 0x0000040001367983 */ /* 0x001ee20000300800 */
[----:B------:R-:W-:-:S03]  /*38c0*/  PRMT R66, RZ, 0x7610, R66 ;  /* 0x00007610ff427816 */ /* 0x000fc60000000042 */
[----:B------:R-:W-:Y:S01]  /*38d0*/  STL.64 [R1+0x7e0], R52 ;  /* 0x0007e03401007387 */ /* 0x000fe20000100a00 */
[----:B------:R-:W-:-:S03]  /*38e0*/  PRMT R64, RZ, 0x7610, R64 ;  /* 0x00007610ff407816 */ /* 0x000fc60000000040 */
[----:B------:R0:W-:Y:S01]  /*38f0*/  STL.64 [R1+0x7d8], R50 ;  /* 0x0007d83201007387 */ /* 0x0001e20000100a00 */
[----:B------:R-:W-:Y:S02]  /*3900*/  PRMT R65, RZ, 0x7610, R65 ;  /* 0x00007610ff417816 */ /* 0x000fe40000000041 */
[----:B------:R-:W-:Y:S02]  /*3910*/  PRMT R96, RZ, 0x7610, R96 ;  /* 0x00007610ff607816 */ /* 0x000fe40000000060 */
[----:B------:R-:W-:Y:S02]  /*3920*/  PRMT R95, RZ, 0x7610, R95 ;  /* 0x00007610ff5f7816 */ /* 0x000fe4000000005f */
[----:B------:R-:W-:Y:S01]  /*3930*/  PRMT R94, RZ, 0x7610, R94 ;  /* 0x00007610ff5e7816 */ /* 0x000fe2000000005e */
[----:B0-----:R-:W3:Y:S04]  /*3940*/  LDL.LU R51, [R1+0x24] ;  /* 0x0000240001337983 */ /* 0x001ee80000300800 */
[----:B------:R-:W-:Y:S01]  /*3950*/  STL.64 [R1+0x7c8], R48 ;  /* 0x0007c83001007387 */ /* 0x000fe20000100a00 */
[----:B------:R-:W-:-:S03]  /*3960*/  PRMT R93, RZ, 0x7610, R93 ;  /* 0x00007610ff5d7816 */ /* 0x000fc6000000005d */
[----:B------:R-:W-:Y:S01]  /*3970*/  STL.64 [R1+0x7b8], R62 ;  /* 0x0007b83e01007387 */ /* 0x000fe20000100a00 */
[----:B------:R-:W-:-:S03]  /*3980*/  PRMT R92, RZ, 0x7610, R92 ;  /* 0x00007610ff5c7816 */ /* 0x000fc6000000005c */
[----:B------:R-:W-:Y:S04]  /*3990*/  STL.64 [R1+0x828], R60 ;  /* 0x0008283c01007387 */ /* 0x000fe80000100a00 */
[----:B------:R-:W-:Y:S04]  /*39a0*/  STL.64 [R1+0x750], R70 ;  /* 0x0007504601007387 */ /* 0x000fe80000100a00 */
[----:B------:R-:W-:Y:S01]  /*39b0*/  STL.64 [R1+0x748], R66 ;  /* 0x0007484201007387 */ /* 0x000fe20000100a00 */
[----:B------:R-:W-:-:S03]  /*39c0*/  PRMT R91, RZ, 0x7610, R91 ;  /* 0x00007610ff5b7816 */ /* 0x000fc6000000005b */
[----:B------:R-:W-:Y:S01]  /*39d0*/  STL.64 [R1+0x7c0], R64 ;  /* 0x0007c04001007387 */ /* 0x000fe20000100a00 */
[----:B------:R-:W-:-:S03]  /*39e0*/  PRMT R90, RZ, 0x7610, R90 ;  /* 0x00007610ff5a7816 */ /* 0x000fc6000000005a */
[----:B------:R-:W-:Y:S01]  /*39f0*/  STL.64 [R1+0x730], R96 ;  /* 0x0007306001007387 */ /* 0x000fe20000100a00 */
[----:B------:R-:W-:-:S03]  /*3a00*/  PRMT R89, RZ, 0x7610, R89 ;  /* 0x00007610ff597816 */ /* 0x000fc60000000059 */
[----:B------:R0:W-:Y:S01]  /*3a10*/  STL.64 [R1+0x7a0], R94 ;  /* 0x0007a05e01007387 */ /* 0x0001e20000100a00 */
[----:B------:R-:W-:Y:S02]  /*3a20*/  PRMT R88, RZ, 0x7610, R88 ;  /* 0x00007610ff587816 */ /* 0x000fe40000000058 */
[----:B------:R-:W-:Y:S02]  /*3a30*/  PRMT R87, RZ, 0x7610, R87 ;  /* 0x00007610ff577816 */ /* 0x000fe40000000057 */
[----:B------:R-:W-:Y:S01]  /*3a40*/  PRMT R86, RZ, 0x7610, R86 ;  /* 0x00007610ff567816 */ /* 0x000fe20000000056 */
[----:B0-----:R-:W3:Y:S04]  /*3a50*/  LDL.LU R94, [R1+0x38] ;  /* 0x00003800015e7983 */ /* 0x001ee80000300800 */
[----:B------:R0:W-:Y:S01]  /*3a60*/  STL.64 [R1+0x798], R92 ;  /* 0x0007985c01007387 */ /* 0x0001e20000100a00 */
[----:B------:R-:W-:-:S02]  /*3a70*/  PRMT R85, RZ, 0x7610, R85 ;  /* 0x00007610ff557816 */ /* 0x000fc40000000055 */
[----:B------:R-:W-:Y:S01]  /*3a80*/  PRMT R84, RZ, 0x7610, R84 ;  /* 0x00007610ff547816 */ /* 0x000fe20000000054 */
[----:B0-----:R-:W3:Y:S04]  /*3a90*/  LDL.LU R92, [R1+0x70] ;  /* 0x00007000015c7983 */ /* 0x001ee80000300800 */
[----:B------:R-:W3:Y:S04]  /*3aa0*/  LDL.LU R93, [R1+0x74] ;  /* 0x00007400015d7983 */ /* 0x000ee80000300800 */
[----:B------:R-:W-:Y:S04]  /*3ab0*/  STL.64 [R1+0x790], R90 ;  /* 0x0007905a01007387 */ /* 0x000fe80000100a00 */
[----:B------:R0:W-:Y:S01]  /*3ac0*/  STL.64 [R1+0x788], R88 ;  /* 0x0007885801007387 */ /* 0x0001e20000100a00 */
[----:B------:R-:W-:-:S02]  /*3ad0*/  PRMT R83, RZ, 0x7610, R83 ;  /* 0x00007610ff537816 */ /* 0x000fc40000000053 */
[----:B------:R-:W-:Y:S02]  /*3ae0*/  PRMT R82, RZ, 0x7610, R82 ;  /* 0x00007610ff527816 */ /* 0x000fe40000000052 */
[----:B------:R-:W-:Y:S01]  /*3af0*/  PRMT R79, RZ, 0x7610, R79 ;  /* 0x00007610ff4f7816 */ /* 0x000fe2000000004f */
[----:B0-----:R-:W3:Y:S04]  /*3b00*/  LDL.LU R89, [R1+0x9c] ;  /* 0x00009c0001597983 */ /* 0x001ee80000300800 */
[----:B------:R0:W-:Y:S01]  /*3b10*/  STL.64 [R1+0x780], R86 ;  /* 0x0007805601007387 */ /* 0x0001e20000100a00 */
[----:B------:R-:W-:-:S03]  /*3b20*/  PRMT R78, RZ, 0x7610, R78 ;  /* 0x00007610ff4e7816 */ /* 0x000fc6000000004e */
[----:B0-----:R-:W3:Y:S04]  /*3b30*/  LDL.LU R87, [R1+0x84] ;  /* 0x0000840001577983 */ /* 0x001ee80000300800 */
[----:B------:R-:W-:Y:S04]  /*3b40*/  STL.64 [R1+0x778], R84 ;  /* 0x0007785401007387 */ /* 0x000fe80000100a00 */
[----:B------:R-:W-:Y:S04]  /*3b50*/  STL.64 [R1+0x770], R82 ;  /* 0x0007705201007387 */ /* 0x000fe80000100a00 */
[----:B------:R0:W-:Y:S01]  /*3b60*/  STL.64 [R1+0x768], R78 ;  /* 0x0007684e01007387 */ /* 0x0001e20000100a00 */
[----:B------:R-:W-:-:S02]  /*3b70*/  PRMT R77, RZ, 0x7610, R77 ;  /* 0x00007610ff4d7816 */ /* 0x000fc4000000004d */
[----:B------:R-:W-:Y:S01]  /*3b80*/  PRMT R76, RZ, 0x7610, R76 ;  /* 0x00007610ff4c7816 */ /* 0x000fe2000000004c */
[----:B0-----:R-:W3:Y:S04]  /*3b90*/  LDL.LU R79, [R1+0xb8] ;  /* 0x0000b800014f7983 */ /* 0x001ee80000300800 */
[----:B------:R0:W-:Y:S04]  /*3ba0*/  STL.64 [R1+0x760], R76 ;  /* 0x0007604c01007387 */ /* 0x0001e80000100a00 */
[----:B0-----:R-:W3:Y:S01]  /*3bb0*/  LDL.LU R77, [R1+0x54] ;  /* 0x00005400014d7983 */ /* 0x001ee20000300800 */
[----:B------:R-:W-:-:S02]  /*3bc0*/  PRMT R75, RZ, 0x7610, R75 ;  /* 0x00007610ff4b7816 */ /* 0x000fc4000000004b */
[----:B------:R-:W-:Y:S02]  /*3bd0*/  PRMT R74, RZ, 0x7610, R74 ;  /* 0x00007610ff4a7816 */ /* 0x000fe4000000004a */
[----:B------:R-:W-:Y:S02]  /*3be0*/  PRMT R101, RZ, 0x7610, R101 ;  /* 0x00007610ff657816 */ /* 0x000fe40000000065 */
[----:B------:R-:W-:Y:S02]  /*3bf0*/  PRMT R100, RZ, 0x7610, R100 ;  /* 0x00007610ff647816 */ /* 0x000fe40000000064 */
[----:B------:R-:W-:Y:S02]  /*3c00*/  PRMT R99, RZ, 0x7610, R99 ;  /* 0x00007610ff637816 */ /* 0x000fe40000000063 */
[----:B------:R-:W-:Y:S02]  /*3c10*/  PRMT R98, RZ, 0x7610, R98 ;  /* 0x00007610ff627816 */ /* 0x000fe40000000062 */
[----:B------:R-:W-:-:S02]  /*3c20*/  PRMT R113, RZ, 0x7610, R113 ;  /* 0x00007610ff717816 */ /* 0x000fc40000000071 */
[----:B------:R-:W-:Y:S01]  /*3c30*/  PRMT R112, RZ, 0x7610, R112 ;  /* 0x00007610ff707816 */ /* 0x000fe20000000070 */
[----:B------:R-:W-:Y:S01]  /*3c40*/  STL.64 [R1+0x758], R74 ;  /* 0x0007584a01007387 */ /* 0x000fe20000100a00 */
[----:B------:R-:W-:Y:S02]  /*3c50*/  PRMT R111, RZ, 0x7610, R111 ;  /* 0x00007610ff6f7816 */ /* 0x000fe4000000006f */
[----:B------:R-:W-:Y:S01]  /*3c60*/  PRMT R110, RZ, 0x7610, R110 ;  /* 0x00007610ff6e7816 */ /* 0x000fe2000000006e */
[----:B------:R-:W-:Y:S01]  /*3c70*/  STL.64 [R1+0x6d8], R100 ;  /* 0x0006d86401007387 */ /* 0x000fe20000100a00 */
[----:B------:R-:W-:Y:S02]  /*3c80*/  PRMT R109, RZ, 0x7610, R109 ;  /* 0x00007610ff6d7816 */ /* 0x000fe4000000006d */
        /* <DEDUP_REMOVED lines=15> */
[----:B------:R-:W-:Y:S02]  /*3d80*/  PRMT R129, RZ, 0x7610, R129 ;  /* 0x00007610ff817816 */ /* 0x000fe40000000081 */
[----:B------:R-:W-:Y:S02]  /*3d90*/  PRMT R128, RZ, 0x7610, R128 ;  /* 0x00007610ff807816 */ /* 0x000fe40000000080 */
[----:B------:R-:W-:Y:S02]  /*3da0*/  PRMT R127, RZ, 0x7610, R127 ;  /* 0x00007610ff7f7816 */ /* 0x000fe4000000007f */
[----:B------:R-:W-:-:S02]  /*3db0*/  PRMT R126, RZ, 0x7610, R126 ;  /* 0x00007610ff7e7816 */ /* 0x000fc4000000007e */
[----:B------:R-:W-:Y:S02]  /*3dc0*/  PRMT R124, RZ, 0x7610, R124 ;  /* 0x00007610ff7c7816 */ /* 0x000fe4000000007c */
[-C--:B------:R-:W-:Y:S02]  /*3dd0*/  IADD3 R26, P3, PT, R153, R68.reuse, RZ ;  /* 0x00000044991a7210 */ /* 0x080fe40007f7e0ff */
[----:B------:R-:W-:Y:S02]  /*3de0*/  PRMT R123, RZ, 0x7610, R123 ;  /* 0x00007610ff7b7816 */ /* 0x000fe4000000007b */
[----:B------:R-:W-:Y:S02]  /*3df0*/  PRMT R122, RZ, 0x7610, R122 ;  /* 0x00007610ff7a7816 */ /* 0x000fe4000000007a */
[----:B------:R-:W-:Y:S02]  /*3e00*/  IADD3 R18, P5, PT, R148, R68, RZ ;  /* 0x0000004494127210 */ /* 0x000fe40007fbe0ff */
[----:B------:R-:W-:-:S02]  /*3e10*/  PRMT R121, RZ, 0x7610, R121 ;  /* 0x00007610ff797816 */ /* 0x000fc40000000079 */
[----:B------:R-:W-:Y:S02]  /*3e20*/  PRMT R120, RZ, 0x7610, R120 ;  /* 0x00007610ff787816 */ /* 0x000fe40000000078 */
[----:B------:R-:W-:Y:S02]  /*3e30*/  PRMT R119, RZ, 0x7610, R119 ;  /* 0x00007610ff777816 */ /* 0x000fe40000000077 */
[----:B------:R-:W-:Y:S02]  /*3e40*/  PRMT R118, RZ, 0x7610, R118 ;  /* 0x00007610ff767816 */ /* 0x000fe40000000076 */
[----:B------:R-:W-:Y:S02]  /*3e50*/  PRMT R117, RZ, 0x7610, R117 ;  /* 0x00007610ff757816 */ /* 0x000fe40000000075 */
[----:B------:R-:W-:Y:S02]  /*3e60*/  PRMT R116, RZ, 0x7610, R116 ;  /* 0x00007610ff747816 */ /* 0x000fe40000000074 */
[----:B------:R-:W-:Y:S01]  /*3e70*/  IADD3 R14, P6, PT, R144, R68, RZ ;  /* 0x00000044900e7210 */ /* 0x000fe20007fde0ff */
[----:B----4-:R-:W-:Y:S04]  /*3e80*/  STL.64 [R1+0x678], R104 ;  /* 0x0006786801007387 */ /* 0x010fe80000100a00 */
[----:B------:R-:W-:Y:S04]  /*3e90*/  STL.64 [R1+0x670], R102 ;  /* 0x0006706601007387 */ /* 0x000fe80000100a00 */
[----:B------:R-:W-:Y:S01]  /*3ea0*/  STL.64 [R1+0x680], R132 ;  /* 0x0006808401007387 */ /* 0x000fe20000100a00 */
[----:B------:R-:W-:-:S03]  /*3eb0*/  PRMT R115, RZ, 0x7610, R115 ;  /* 0x00007610ff737816 */ /* 0x000fc60000000073 */
[----:B------:R-:W-:Y:S01]  /*3ec0*/  STL.64 [R1+0x690], R130 ;  /* 0x0006908201007387 */ /* 0x000fe20000100a00 */
[----:B--2---:R-:W-:-:S03]  /*3ed0*/  PRMT R114, RZ, 0x7610, R114 ;  /* 0x00007610ff727816 */ /* 0x004fc60000000072 */
[----:B------:R-:W-:Y:S01]  /*3ee0*/  STL.64 [R1+0x6a0], R128 ;  /* 0x0006a08001007387 */ /* 0x000fe20000100a00 */
[----:B------:R-:W-:-:S03]  /*3ef0*/  LEA.HI.X.SX32 R19, R146, R69, 0x1, P5 ;  /* 0x0000004592137211 */ /* 0x000fc600028f0eff */
[----:B------:R-:W-:Y:S01]  /*3f00*/  STL.64 [R1+0x6b0], R126 ;  /* 0x0006b07e01007387 */ /* 0x000fe20000100a00 */
[----:B------:R-:W-:-:S03]  /*3f10*/  IADD3 R44, P5, PT, R155, R68, RZ ;  /* 0x000000449b2c7210 */ /* 0x000fc60007fbe0ff */
[----:B---3--:R-:W-:Y:S01]  /*3f20*/  STL.64 [R1+0x6c0], R124 ;  /* 0x0006c07c01007387 */ /* 0x008fe20000100a00 */
[----:B------:R-:W-:-:S03]  /*3f30*/  LEA.HI.X.SX32 R15, R153, R69, 0x1, P6 ;  /* 0x00000045990f7211 */ /* 0x000fc600030f0eff */
[----:B------:R-:W-:Y:S01]  /*3f40*/  STL.64 [R1+0x6d0], R122 ;  /* 0x0006d07a01007387 */ /* 0x000fe20000100a00 */
[----:B------:R-:W-:-:S03]  /*3f50*/  MOV R43, R45 ;  /* 0x0000002d002b7202 */ /* 0x000fc60000000f00 */
[----:B------:R-:W-:Y:S01]  /*3f60*/  STL.64 [R1+0x6e0], R120 ;  /* 0x0006e07801007387 */ /* 0x000fe20000100a00 */
[----:B------:R-:W-:-:S03]  /*3f70*/  IADD3 R6, P4, PT, R163, R68, RZ ;  /* 0x00000044a3067210 */ /* 0x000fc60007f9e0ff */
[----:B------:R-:W-:Y:S01]  /*3f80*/  STL.64 [R1+0x6e8], R118 ;  /* 0x0006e87601007387 */ /* 0x000fe20000100a00 */
[----:B------:R-:W-:-:S03]  /*3f90*/  IADD3 R40, P6, PT, R152, R68, RZ ;  /* 0x0000004498287210 */ /* 0x000fc60007fde0ff */
[----:B------:R-:W-:Y:S01]  /*3fa0*/  STL.64 [R1+0x6f0], R116 ;  /* 0x0006f07401007387 */ /* 0x000fe20000100a00 */
[----:B------:R-:W-:-:S03]  /*3fb0*/  LEA.HI.X.SX32 R7, R148, R69, 0x1, P4 ;  /* 0x0000004594077211 */ /* 0x000fc600020f0eff */
[----:B------:R-:W-:Y:S01]  /*3fc0*/  STL.64 [R1+0x6f8], R114 ;  /* 0x0006f87201007387 */ /* 0x000fe20000100a00 */
[-C--:B------:R-:W-:Y:S02]  /*3fd0*/  LEA.HI.X.SX32 R41, R144, R69.reuse, 0x1, P6 ;  /* 0x0000004590297211 */ /* 0x080fe400030f0eff */
[-C--:B------:R-:W-:Y:S02]  /*3fe0*/  IADD3 R2, P4, PT, R149, R68.reuse, RZ ;  /* 0x0000004495027210 */ /* 0x080fe40007f9e0ff */
[-C--:B------:R-:W-:Y:S02]  /*3ff0*/  IADD3 R4, P6, PT, R145, R68.reuse, RZ ;  /* 0x0000004491047210 */ /* 0x080fe40007fde0ff */
[-C--:B------:R-:W-:Y:S02]  /*4000*/  LEA.HI.X.SX32 R3, R141, R69.reuse, 0x1, P4 ;  /* 0x000000458d037211 */ /* 0x080fe400020f0eff */
[----:B------:R-:W-:Y:S02]  /*4010*/  IADD3 R34, P4, PT, R24, R68, RZ ;  /* 0x0000004418227210 */ /* 0x000fe40007f9e0ff */
[----:B------:R-:W-:-:S02]  /*4020*/  LEA.HI.X.SX32 R5, R72, R69, 0x1, P6 ;  /* 0x0000004548057211 */ /* 0x000fc400030f0eff */
[----:B------:R-:W-:Y:S02]  /*4030*/  LEA.HI.X.SX32 R35, R135, R69, 0x1, P4 ;  /* 0x0000004587237211 */ /* 0x000fe400020f0eff */
[----:B------:R-:W-:Y:S02]  /*4040*/  MOV R36, R43 ;  /* 0x0000002b00247202 */ /* 0x000fe40000000f00 */
[----:B------:R-:W-:Y:S02]  /*4050*/  LEA.HI.X.SX32 R27, R93, R69, 0x1, P3 ;  /* 0x000000455d1b7211 */ /* 0x000fe400018f0eff */
[----:B------:R-:W-:-:S03]  /*4060*/  IADD3 R8, P3, PT, R141, R68, RZ ;  /* 0x000000448d087210 */ /* 0x000fc60007f7e0ff */
[----:B------:R-:W-:Y:S04]  /*4070*/  STL.64 [R1+0x598], R26 ;  /* 0x0005981a01007387 */ /* 0x000fe80000100a00 */
[----:B------:R-:W-:Y:S04]  /*4080*/  STL.64 [R1+0x520], R18 ;  /* 0x0005201201007387 */ /* 0x000fe80000100a00 */
[----:B------:R-:W-:Y:S01]  /*4090*/  STL.64 [R1+0x4e0], R14 ;  /* 0x0004e00e01007387 */ /* 0x000fe20000100a00 */
[----:B------:R-:W-:Y:S02]  /*40a0*/  LEA.HI.X.SX32 R9, R89, R69, 0x1, P3 ;  /* 0x0000004559097211 */ /* 0x000fe400018f0eff */
[----:B------:R-:W-:-:S03]  /*40b0*/  IADD3 R28, P3, PT, R151, R68, RZ ;  /* 0x00000044971c7210 */ /* 0x000fc60007f7e0ff */
[----:B------:R-:W-:Y:S01]  /*40c0*/  STL.64 [R1+0x4a0], R8 ;  /* 0x0004a00801007387 */ /* 0x000fe20000100a00 */
[-C--:B------:R-:W-:Y:S02]  /*40d0*/  LEA.HI.X.SX32 R29, R150, R69.reuse, 0x1, P3 ;  /* 0x00000045961d7211 */ /* 0x080fe400018f0eff */
[----:B------:R-:W-:-:S05]  /*40e0*/  LEA.HI.X.SX32 R45, R87, R69, 0x1, P5 ;  /* 0x00000045572d7211 */ /* 0x000fca00028f0eff */
[----:B------:R0:W-:Y:S04]  /*40f0*/  STL.64 [R1+0x3f0], R44 ;  /* 0x0003f02c01007387 */ /* 0x0001e80000100a00 */
[----:B------:R-:W-:Y:S04]  /*4100*/  STL.64 [R1+0x430], R6 ;  /* 0x0004300601007387 */ /* 0x000fe80000100a00 */
[----:B------:R1:W-:Y:S01]  /*4110*/  STL.64 [R1+0x3b0], R40 ;  /* 0x0003b02801007387 */ /* 0x0003e20000100a00 */
[----:B0-----:R-:W-:-:S03]  /*4120*/  IADD3 R44, P5, PT, R147, R68, RZ ;  /* 0x00000044932c7210 */ /* 0x001fc60007fbe0ff */
[----:B------:R-:W-:Y:S01]  /*4130*/  STL.64 [R1+0x370], R28 ;  /* 0x0003701c01007387 */ /* 0x000fe20000100a00 */
[-C--:B------:R-:W-:Y:S02]  /*4140*/  LEA.HI.X.SX32 R45, R79, R69.reuse, 0x1, P5 ;  /* 0x000000454f2d7211 */ /* 0x080fe400028f0eff */
[-C--:B-1----:R-:W-:Y:S02]  /*4150*/  IADD3 R40, P3, PT, R54, R68.reuse, RZ ;  /* 0x0000004436287210 */ /* 0x082fe40007f7e0ff */
[-C--:B------:R-:W-:Y:S02]  /*4160*/  IADD3 R16, P5, PT, R51, R68.reuse, RZ ;  /* 0x0000004433107210 */ /* 0x080fe40007fbe0ff */
[-C--:B------:R-:W-:Y:S02]  /*4170*/  LEA.HI.X.SX32 R41, R136, R69.reuse, 0x1, P3 ;  /* 0x0000004588297211 */ /* 0x080fe400018f0eff */
[----:B------:R-:W-:Y:S01]  /*4180*/  LEA.HI.X.SX32 R17, R73, R69, 0x1, P5 ;  /* 0x0000004549117211 */ /* 0x000fe200028f0eff */
[----:B------:R-:W-:Y:S01]  /*4190*/  STL.64 [R1+0x330], R2 ;  /* 0x0003300201007387 */ /* 0x000fe20000100a00 */
[----:B------:R-:W-:-:S03]  /*41a0*/  IADD3 R10, P4, PT, R94, R68, RZ ;  /* 0x000000445e0a7210 */ /* 0x000fc60007f9e0ff */
[----:B------:R-:W-:Y:S04]  /*41b0*/  STL.64 [R1+0x2f0], R44 ;  /* 0x0002f02c01007387 */ /* 0x000fe80000100a00 */
[----:B------:R-:W-:Y:S04]  /*41c0*/  STL.64 [R1+0x608], R40 ;  /* 0x0006082801007387 */ /* 0x000fe80000100a00 */
[----:B------:R0:W-:Y:S04]  /*41d0*/  STL.64 [R1+0x590], R16 ;  /* 0x0005901001007387 */ /* 0x0001e80000100a00 */
[----:B------:R-:W-:Y:S01]  /*41e0*/  STL.64 [R1+0x5d0], R34 ;  /* 0x0005d02201007387 */ /* 0x000fe20000100a00 */
[----:B------:R-:W-:-:S03]  /*41f0*/  LEA.HI.X.SX32 R11, R138, R69, 0x1, P4 ;  /* 0x000000458a0b7211 */ /* 0x000fc600020f0eff */
[----:B------:R1:W-:Y:S01]  /*4200*/  STL.64 [R1+0x558], R4 ;  /* 0x0005580401007387 */ /* 0x0003e20000100a00 */
[----:B0-----:R-:W-:-:S03]  /*4210*/  IADD3 R16, P5, PT, R77, R68, RZ ;  /* 0x000000444d107210 */ /* 0x001fc60007fbe0ff */
[----:B------:R-:W2:Y:S01]  /*4220*/  LDL.LU R37, [R1] ;  /* 0x0000000001257983 */ /* 0x000ea20000300800 */
[-C--:B------:R-:W-:Y:S02]  /*4230*/  IADD3 R42, P3, PT, R137, R68.reuse, RZ ;  /* 0x00000044892a7210 */ /* 0x080fe40007f7e0ff */
[-C--:B-1----:R-:W-:Y:S01]  /*4240*/  IADD3 R4, P6, PT, R92, R68.reuse, RZ ;  /* 0x000000445c047210 */ /* 0x082fe20007fde0ff */
[----:B------:R-:W3:Y:S01]  /*4250*/  LDL.LU R75, [R1+0x90] ;  /* 0x00009000014b7983 */ /* 0x000ee20000300800 */
[-C--:B------:R-:W-:Y:S02]  /*4260*/  LEA.HI.X.SX32 R17, R140, R69.reuse, 0x1, P5 ;  /* 0x000000458c117211 */ /* 0x080fe400028f0eff */
[-C--:B------:R-:W-:Y:S01]  /*4270*/  LEA.HI.X.SX32 R5, R143, R69.reuse, 0x1, P6 ;  /* 0x000000458f057211 */ /* 0x080fe200030f0eff */
[----:B------:R0:W-:Y:S01]  /*4280*/  STL.64 [R1+0x518], R10 ;  /* 0x0005180a01007387 */ /* 0x0001e20000100a00 */
[----:B------:R-:W-:Y:S02]  /*4290*/  IADD3 R52, P5, PT, R139, R68, RZ ;  /* 0x000000448b347210 */ /* 0x000fe40007fbe0ff */
[-C--:B------:R-:W-:Y:S01]  /*42a0*/  LEA.HI.X.SX32 R43, R156, R69.reuse, 0x1, P3 ;  /* 0x000000459c2b7211 */ /* 0x080fe200018f0eff */
[----:B------:R-:W4:Y:S01]  /*42b0*/  LDL.LU R67, [R1+0x94] ;  /* 0x0000940001437983 */ /* 0x000f220000300800 */
[----:B------:R-:W-:-:S03]  /*42c0*/  LEA.HI.X.SX32 R53, R159, R69, 0x1, P5 ;  /* 0x000000459f357211 */ /* 0x000fc600028f0eff */
[----:B------:R1:W-:Y:S01]  /*42d0*/  STL.64 [R1+0x498], R4 ;  /* 0x0004980401007387 */ /* 0x0003e20000100a00 */
[----:B0-----:R-:W-:-:S03]  /*42e0*/  IADD3 R10, P4, PT, R134, R68, RZ ;  /* 0x00000044860a7210 */ /* 0x001fc60007f9e0ff */
[----:B------:R-:W-:Y:S01]  /*42f0*/  STL.64 [R1+0x4d8], R16 ;  /* 0x0004d81001007387 */ /* 0x000fe20000100a00 */
[----:B------:R-:W-:-:S03]  /*4300*/  IADD3 R48, P3, PT, R154, R68, RZ ;  /* 0x000000449a307210 */ /* 0x000fc60007f7e0ff */
[----:B------:R-:W4:Y:S01]  /*4310*/  LDL.LU R110, [R1+0xa8] ;  /* 0x0000a800016e7983 */ /* 0x000f220000300800 */
[-C--:B------:R-:W-:Y:S02]  /*4320*/  LEA.HI.X.SX32 R11, R158, R69.reuse, 0x1, P4 ;  /* 0x000000459e0b7211 */ /* 0x080fe400020f0eff */
[----:B-1----:R-:W-:Y:S01]  /*4330*/  IADD3 R4, P6, PT, R142, R68, RZ ;  /* 0x000000448e047210 */ /* 0x002fe20007fde0ff */
[----:B------:R-:W4:Y:S04]  /*4340*/  LDL.LU R111, [R1+0xa4] ;  /* 0x0000a400016f7983 */ /* 0x000f280000300800 */
[----:B------:R-:W4:Y:S01]  /*4350*/  LDL.LU R99, [R1+0xfc] ;  /* 0x0000fc0001637983 */ /* 0x000f220000300800 */
[----:B------:R-:W-:-:S03]  /*4360*/  LEA.HI.X.SX32 R5, R161, R69, 0x1, P6 ;  /* 0x00000045a1057211 */ /* 0x000fc600030f0eff */
[----:B------:R-:W-:Y:S01]  /*4370*/  STL.64 [R1+0x428], R42 ;  /* 0x0004282a01007387 */ /* 0x000fe20000100a00 */
[----:B------:R-:W-:-:S03]  /*4380*/  LEA.HI.X.SX32 R49, R162, R69, 0x1, P3 ;  /* 0x00000045a2317211 */ /* 0x000fc600018f0eff */
[----:B------:R-:W4:Y:S04]  /*4390*/  LDL.LU R74, [R1+0x108] ;  /* 0x00010800014a7983 */ /* 0x000f280000300800 */
[----:B------:R-:W4:Y:S04]  /*43a0*/  LDL.LU R97, [R1+0x124] ;  /* 0x0001240001617983 */ /* 0x000f280000300800 */
[----:B------:R0:W-:Y:S04]  /*43b0*/  STL.64 [R1+0x3a8], R52 ;  /* 0x0003a83401007387 */ /* 0x0001e80000100a00 */
[----:B------:R-:W-:Y:S04]  /*43c0*/  STL.64 [R1+0x3e8], R10 ;  /* 0x0003e80a01007387 */ /* 0x000fe80000100a00 */
[----:B------:R-:W-:Y:S04]  /*43d0*/  STL.64 [R1+0x8a0], R10 ;  /* 0x0008a00a01007387 */ /* 0x000fe80000100a00 */
[----:B0-----:R-:W4:Y:S04]  /*43e0*/  LDL.LU R53, [R1+0xc] ;  /* 0x00000c0001357983 */ /* 0x001f280000300800 */
[----:B------:R-:W-:Y:S04]  /*43f0*/  STL.64 [R1+0x368], R4 ;  /* 0x0003680401007387 */ /* 0x000fe80000100a00 */
[----:B------:R2:W-:Y:S04]  /*4400*/  STL.64 [R1+0x328], R48 ;  /* 0x0003283001007387 */ /* 0x0005e80000100a00 */
[----:B------:R-:W-:Y:S04]  /*4410*/  STL.64 [R1+0x890], R4 ;  /* 0x0008900401007387 */ /* 0x000fe80000100a00 */
[----:B------:R-:W4:Y:S04]  /*4420*/  LDL.LU R55, [R1+0x14] ;  /* 0x0000140001377983 */ /* 0x000f280000300800 */
[----:B------:R-:W4:Y:S01]  /*4430*/  LDL.LU R62, [R1+0x1c] ;  /* 0x00001c00013e7983 */ /* 0x000f220000300800 */
[----:B------:R-:W-:-:S02]  /*4440*/  IADD3 R42, P4, PT, R157, R68, RZ ;  /* 0x000000449d2a7210 */ /* 0x000fc40007f9e0ff */
[-C--:B------:R-:W-:Y:S01]  /*4450*/  IADD3 R58, P3, PT, R160, R68.reuse, RZ ;  /* 0x00000044a03a7210 */ /* 0x080fe20007f7e0ff */
[----:B------:R-:W4:Y:S01]  /*4460*/  LDL.LU R70, [R1+0x148] ;  /* 0x0001480001467983 */ /* 0x000f220000300800 */
[-C--:B------:R-:W-:Y:S02]  /*4470*/  LEA.HI.X.SX32 R43, R165, R69.reuse, 0x1, P4 ;  /* 0x00000045a52b7211 */ /* 0x080fe400020f0eff */
[----:B------:R-:W-:Y:S02]  /*4480*/  IADD3 R90, P5, PT, R146, R68, RZ ;  /* 0x00000044925a7210 */ /* 0x000fe40007fbe0ff */
[----:B------:R-:W-:Y:S01]  /*4490*/  MOV R57, R36 ;  /* 0x0000002400397202 */ /* 0x000fe20000000f00 */
[----:B------:R-:W-:Y:S01]  /*44a0*/  STL.64 [R1+0x2e8], R42 ;  /* 0x0002e82a01007387 */ /* 0x000fe20000100a00 */
[----:B------:R-:W-:Y:S02]  /*44b0*/  LEA.HI.X.SX32 R91, R160, R69, 0x1, P5 ;  /* 0x00000045a05b7211 */ /* 0x000fe400028f0eff */
[-C--:B------:R-:W-:Y:S01]  /*44c0*/  IADD3 R82, P6, PT, R150, R68.reuse, RZ ;  /* 0x0000004496527210 */ /* 0x080fe20007fde0ff */
[----:B------:R-:W-:Y:S01]  /*44d0*/  STL.64 [R1+0x880], R42 ;  /* 0x0008802a01007387 */ /* 0x000fe20000100a00 */
[----:B------:R-:W-:-:S03]  /*44e0*/  IADD3 R36, P5, PT, R164, R68, RZ ;  /* 0x00000044a4247210 */ /* 0x000fc60007fbe0ff */
[----:B------:R-:W4:Y:S01]  /*44f0*/  LDL.LU R63, [R1+0x20] ;  /* 0x00002000013f7983 */ /* 0x000f220000300800 */
[----:B------:R-:W-:-:S03]  /*4500*/  LEA.HI.X.SX32 R83, R164, R69, 0x1, P6 ;  /* 0x00000045a4537211 */ /* 0x000fc600030f0eff */
[----:B------:R-:W4:Y:S04]  /*4510*/  LDL.LU R98, [R1+0xc0] ;  /* 0x0000c00001627983 */ /* 0x000f280000300800 */
[----:B------:R-:W4:Y:S01]  /*4520*/  LDL.LU R113, [R1+0x180] ;  /* 0x0001800001717983 */ /* 0x000f220000300800 */
[----:B--2---:R-:W-:Y:S02]  /*4530*/  IADD3 R48, P4, PT, R37, R68, RZ ;  /* 0x0000004425307210 */ /* 0x004fe40007f9e0ff */
[----:B---3--:R-:W-:-:S05]  /*4540*/  LEA.HI.X.SX32 R59, R75, R69, 0x1, P3 ;  /* 0x000000454b3b7211 */ /* 0x008fca00018f0eff */
[----:B------:R4:W-:Y:S04]  /*4550*/  STL.64 [R1+0x600], R58 ;  /* 0x0006003a01007387 */ /* 0x0009e80000100a00 */
[----:B------:R-:W2:Y:S04]  /*4560*/  LDL.LU R96, [R1+0x1c0] ;  /* 0x0001c00001607983 */ /* 0x000ea80000300800 */
[----:B------:R-:W-:Y:S01]  /*4570*/  STL.64 [R1+0x5b8], R90 ;  /* 0x0005b85a01007387 */ /* 0x000fe20000100a00 */
[----:B----4-:R-:W-:-:S03]  /*4580*/  IADD3 R58, P3, PT, R67, R68, RZ ;  /* 0x00000044433a7210 */ /* 0x010fc60007f7e0ff */
[----:B------:R-:W-:Y:S01]  /*4590*/  STL.64 [R1+0x7a8], R90 ;  /* 0x0007a85a01007387 */ /* 0x000fe20000100a00 */
[----:B------:R-:W-:-:S03]  /*45a0*/  IADD3 R42, P6, PT, R110, R68, RZ ;  /* 0x000000446e2a7210 */ /* 0x000fc60007fde0ff */
[----:B------:R-:W3:Y:S01]  /*45b0*/  LDL.LU R25, [R1+0x28] ;  /* 0x0000280001197983 */ /* 0x000ee20000300800 */
[----:B------:R-:W-:-:S03]  /*45c0*/  LEA.HI.X.SX32 R37, R111, R69, 0x1, P5 ;  /* 0x000000456f257211 */ /* 0x000fc600028f0eff */
[----:B------:R-:W4:Y:S01]  /*45d0*/  LDL.LU R162, [R1+0x1d0] ;  /* 0x0001d00001a27983 */ /* 0x000f220000300800 */
[----:B------:R-:W-:-:S03]  /*45e0*/  LEA.HI.X.SX32 R59, R57, R69, 0x1, P3 ;  /* 0x00000045393b7211 */ /* 0x000fc600018f0eff */
[----:B------:R-:W-:Y:S04]  /*45f0*/  STL.64 [R1+0x588], R36 ;  /* 0x0005882401007387 */ /* 0x000fe80000100a00 */
[----:B------:R-:W-:Y:S01]  /*4600*/  STL.64 [R1+0x4c0], R82 ;  /* 0x0004c05201007387 */ /* 0x000fe20000100a00 */
[----:B------:R-:W-:-:S03]  /*4610*/  IADD3 R56, P3, PT, R74, R68, RZ ;  /* 0x000000444a387210 */ /* 0x000fc60007f7e0ff */
[----:B------:R-:W-:Y:S04]  /*4620*/  STL.64 [R1+0x7b0], R82 ;  /* 0x0007b05201007387 */ /* 0x000fe80000100a00 */
[----:B------:R-:W2:Y:S04]  /*4630*/  LDL.LU R50, [R1+0x2c] ;  /* 0x00002c0001327983 */ /* 0x000ea80000300800 */
[----:B------:R-:W2:Y:S01]  /*4640*/  LDL.LU R101, [R1+0xcc] ;  /* 0x0000cc0001657983 */ /* 0x000ea20000300800 */
[----:B------:R-:W-:-:S05]  /*4650*/  LEA.HI.X.SX32 R43, R53, R69, 0x1, P6 ;  /* 0x00000045352b7211 */ /* 0x000fca00030f0eff */
[----:B------:R0:W-:Y:S04]  /*4660*/  STL.64 [R1+0x5f8], R42 ;  /* 0x0005f82a01007387 */ /* 0x0001e80000100a00 */
[----:B------:R-:W-:Y:S04]  /*4670*/  STL.64 [R1+0x628], R58 ;  /* 0x0006283a01007387 */ /* 0x000fe80000100a00 */
[----:B------:R-:W-:Y:S01]  /*4680*/  STL.64 [R1+0x830], R58 ;  /* 0x0008303a01007387 */ /* 0x000fe20000100a00 */
[----:B------:R-:W-:Y:S02]  /*4690*/  LEA.HI.X.SX32 R57, R62, R69, 0x1, P3 ;  /* 0x000000453e397211 */ /* 0x000fe400018f0eff */
[----:B0-----:R-:W-:-:S02]  /*46a0*/  IADD3 R42, P3, PT, R81, R68, RZ ;  /* 0x00000044512a7210 */ /* 0x001fc40007f7e0ff */
[----:B------:R-:W2:Y:S04]  /*46b0*/  LDL.LU R81, [R1+0x904] ;  /* 0x0009040001517983 */ /* 0x000ea80000300800 */
[----:B------:R-:W4:Y:S04]  /*46c0*/  LDL.LU R88, [R1+0x34] ;  /* 0x0000340001587983 */ /* 0x000f280000300800 */
[----:B------:R-:W4:Y:S01]  /*46d0*/  LDL.LU R66, [R1+0x30] ;  /* 0x0000300001427983 */ /* 0x000f220000300800 */
[-C--:B------:R-:W-:Y:S02]  /*46e0*/  IADD3 R36, P5, PT, R99, R68.reuse, RZ ;  /* 0x0000004463247210 */ /* 0x080fe40007fbe0ff */
[----:B------:R-:W-:Y:S01]  /*46f0*/  IADD3 R52, P6, PT, R97, R68, RZ ;  /* 0x0000004461347210 */ /* 0x000fe20007fde0ff */
[----:B------:R-:W4:Y:S01]  /*4700*/  LDL.LU R76, [R1+0xd4] ;  /* 0x0000d400014c7983 */ /* 0x000f220000300800 */
[----:B------:R-:W-:-:S02]  /*4710*/  LEA.HI.X.SX32 R37, R54, R69, 0x1, P5 ;  /* 0x0000004536257211 */ /* 0x000fc400028f0eff */
[-C--:B------:R-:W-:Y:S02]  /*4720*/  LEA.HI.X.SX32 R53, R63, R69.reuse, 0x1, P6 ;  /* 0x000000453f357211 */ /* 0x080fe400030f0eff */
[----:B------:R-:W-:Y:S01]  /*4730*/  LEA.HI.X.SX32 R49, R24, R69, 0x1, P4 ;  /* 0x0000004518317211 */ /* 0x000fe200020f0eff */
[----:B------:R-:W-:Y:S04]  /*4740*/  STL.64 [R1+0x5c8], R36 ;  /* 0x0005c82401007387 */ /* 0x000fe80000100a00 */
[----:B------:R-:W-:Y:S04]  /*4750*/  STL.64 [R1+0x870], R36 ;  /* 0x0008702401007387 */ /* 0x000fe80000100a00 */
[----:B------:R-:W4:Y:S01]  /*4760*/  LDL.LU R60, [R1+0x3c] ;  /* 0x00003c00013c7983 */ /* 0x000f220000300800 */
[----:B------:R-:W-:-:S03]  /*4770*/  IADD3 R54, P5, PT, R55, R68, RZ ;  /* 0x0000004437367210 */ /* 0x000fc60007fbe0ff */
[----:B------:R0:W-:Y:S04]  /*4780*/  STL.64 [R1+0x580], R52 ;  /* 0x0005803401007387 */ /* 0x0001e80000100a00 */
[----:B------:R-:W-:Y:S04]  /*4790*/  STL.64 [R1+0x5c0], R56 ;  /* 0x0005c03801007387 */ /* 0x000fe80000100a00 */
[----:B------:R-:W-:Y:S01]  /*47a0*/  STL.64 [R1+0x808], R56 ;  /* 0x0008083801007387 */ /* 0x000fe20000100a00 */
[----:B0-----:R-:W-:-:S03]  /*47b0*/  IADD3 R52, P6, PT, R70, R68, RZ ;  /* 0x0000004446347210 */ /* 0x001fc60007fde0ff */
[----:B------:R0:W-:Y:S01]  /*47c0*/  STL.64 [R1+0x550], R48 ;  /* 0x0005503001007387 */ /* 0x0001e20000100a00 */
[----:B------:R-:W-:-:S03]  /*47d0*/  LEA.HI.X.SX32 R53, R98, R69, 0x1, P6 ;  /* 0x0000004562357211 */ /* 0x000fc600030f0eff */
[----:B0-----:R-:W4:Y:S04]  /*47e0*/  LDL.LU R48, [R1+0x44] ;  /* 0x0000440001307983 */ /* 0x001f280000300800 */
[----:B------:R-:W4:Y:S04]  /*47f0*/  LDL.LU R49, [R1+0x40] ;  /* 0x0000400001317983 */ /* 0x000f280000300800 */
[----:B------:R-:W4:Y:S04]  /*4800*/  LDL.LU R61, [R1+0x48] ;  /* 0x00004800013d7983 */ /* 0x000f280000300800 */
[----:B------:R-:W4:Y:S04]  /*4810*/  LDL.LU R64, [R1+0x50] ;  /* 0x0000500001407983 */ /* 0x000f280000300800 */
[----:B------:R-:W4:Y:S04]  /*4820*/  LDL.LU R65, [R1+0x4c] ;  /* 0x00004c0001417983 */ /* 0x000f280000300800 */
[----:B------:R-:W4:Y:S04]  /*4830*/  LDL.LU R71, [R1+0xdc] ;  /* 0x0000dc0001477983 */ /* 0x000f280000300800 */
[----:B------:R0:W-:Y:S02]  /*4840*/  STL.64 [R1+0x510], R52 ;  /* 0x0005103401007387 */ /* 0x0001e40000100a00 */
[----:B0-----:R-:W-:-:S02]  /*4850*/  IADD3 R52, P6, PT, R47, R68, RZ ;  /* 0x000000442f347210 */ /* 0x001fc40007fde0ff */
[----:B---3--:R-:W-:Y:S02]  /*4860*/  LEA.HI.X.SX32 R55, R25, R69, 0x1, P5 ;  /* 0x0000004519377211 */ /* 0x008fe400028f0eff */
[----:B------:R-:W-:-:S03]  /*4870*/  IADD3 R24, P5, PT, R113, R68, RZ ;  /* 0x0000004471187210 */ /* 0x000fc60007fbe0ff */
[----:B------:R-:W-:Y:S01]  /*4880*/  STL.64 [R1+0x548], R54 ;  /* 0x0005483601007387 */ /* 0x000fe20000100a00 */
[----:B------:R-:W-:-:S03]  /*4890*/  LEA.HI.X.SX32 R25, R51, R69, 0x1, P5 ;  /* 0x0000004533197211 */ /* 0x000fc600028f0eff */
[----:B------:R0:W-:Y:S04]  /*48a0*/  STL.64 [R1+0x7f8], R54 ;  /* 0x0007f83601007387 */ /* 0x0001e80000100a00 */
[----:B------:R-:W3:Y:S01]  /*48b0*/  LDL.LU R95, [R1+0x58] ;  /* 0x00005800015f7983 */ /* 0x000ee20000300800 */
[----:B--2---:R-:W-:-:S04]  /*48c0*/  IADD3 R36, P4, PT, R81, R68, RZ ;  /* 0x0000004451247210 */ /* 0x004fc80007f9e0ff */
[----:B------:R-:W-:Y:S02]  /*48d0*/  LEA.HI.X.SX32 R37, R50, R69, 0x1, P4 ;  /* 0x0000004532257211 */ /* 0x000fe400020f0eff */
[----:B0-----:R-:W-:-:S03]  /*48e0*/  IADD3 R54, P4, PT, R96, R68, RZ ;  /* 0x0000004460367210 */ /* 0x001fc60007f9e0ff */
[----:B------:R0:W-:Y:S01]  /*48f0*/  STL.64 [R1+0x508], R36 ;  /* 0x0005082401007387 */ /* 0x0001e20000100a00 */
[----:B----4-:R-:W-:-:S03]  /*4900*/  LEA.HI.X.SX32 R53, R88, R69, 0x1, P6 ;  /* 0x0000004558357211 */ /* 0x010fc600030f0eff */
[----:B------:R-:W2:Y:S01]  /*4910*/  LDL.LU R62, [R1+0x60] ;  /* 0x00006000013e7983 */ /* 0x000ea20000300800 */
[----:B------:R-:W-:-:S03]  /*4920*/  LEA.HI.X.SX32 R55, R101, R69, 0x1, P4 ;  /* 0x0000004565377211 */ /* 0x000fc600020f0eff */
[----:B------:R-:W4:Y:S04]  /*4930*/  LDL.LU R63, [R1+0x5c] ;  /* 0x00005c00013f7983 */ /* 0x000f280000300800 */
[----:B------:R-:W4:Y:S01]  /*4940*/  LDL.LU R88, [R1+0x64] ;  /* 0x0000640001587983 */ /* 0x000f220000300800 */
[----:B0-----:R-:W-:-:S03]  /*4950*/  IADD3 R36, P6, PT, R66, R68, RZ ;  /* 0x0000004442247210 */ /* 0x001fc60007fde0ff */
[----:B------:R-:W-:Y:S04]  /*4960*/  STL.64 [R1+0x4d0], R24 ;  /* 0x0004d01801007387 */ /* 0x000fe80000100a00 */
[----:B------:R-:W-:Y:S04]  /*4970*/  STL.64 [R1+0x850], R24 ;  /* 0x0008501801007387 */ /* 0x000fe80000100a00 */
[----:B------:R-:W4:Y:S04]  /*4980*/  LDL.LU R100, [R1+0x6c] ;  /* 0x00006c0001647983 */ /* 0x000f280000300800 */
[----:B------:R-:W4:Y:S04]  /*4990*/  LDL.LU R66, [R1+0xe0] ;  /* 0x0000e00001427983 */ /* 0x000f280000300800 */
[----:B------:R-:W-:Y:S04]  /*49a0*/  STL.64 [R1+0x490], R54 ;  /* 0x0004903601007387 */ /* 0x000fe80000100a00 */
[----:B------:R-:W-:Y:S04]  /*49b0*/  STL.64 [R1+0x4c8], R52 ;  /* 0x0004c83401007387 */ /* 0x000fe80000100a00 */
[----:B------:R-:W-:Y:S04]  /*49c0*/  STL.64 [R1+0x7e8], R52 ;  /* 0x0007e83401007387 */ /* 0x000fe80000100a00 */
[----:B------:R-:W4:Y:S04]  /*49d0*/  LDL.LU R108, [R1+0x68] ;  /* 0x00006800016c7983 */ /* 0x000f280000300800 */
[----:B------:R-:W4:Y:S01]  /*49e0*/  LDL.LU R109, [R1+0x78] ;  /* 0x00007800016d7983 */ /* 0x000f220000300800 */
[----:B------:R-:W-:-:S02]  /*49f0*/  IADD3 R50, P5, PT, R162, R68, RZ ;  /* 0x00000044a2327210 */ /* 0x000fc40007fbe0ff */
[-C--:B------:R-:W-:Y:S02]  /*4a00*/  LEA.HI.X.SX32 R43, R76, R69.reuse, 0x1, P3 ;  /* 0x000000454c2b7211 */ /* 0x080fe400018f0eff */
[----:B------:R-:W-:Y:S02]  /*4a10*/  LEA.HI.X.SX32 R51, R48, R69, 0x1, P5 ;  /* 0x0000004530337211 */ /* 0x000fe400028f0eff */
[----:B------:R-:W-:-:S03]  /*4a20*/  IADD3 R58, P4, PT, R60, R68, RZ ;  /* 0x000000443c3a7210 */ /* 0x000fc60007f9e0ff */
[----:B------:R-:W-:Y:S01]  /*4a30*/  STL.64 [R1+0x488], R50 ;  /* 0x0004883201007387 */ /* 0x000fe20000100a00 */
[----:B------:R-:W-:-:S03]  /*4a40*/  LEA.HI.X.SX32 R37, R64, R69, 0x1, P6 ;  /* 0x0000004540257211 */ /* 0x000fc600030f0eff */
[----:B------:R-:W-:Y:S01]  /*4a50*/  STL.64 [R1+0x460], R42 ;  /* 0x0004602a01007387 */ /* 0x000fe20000100a00 */
[----:B------:R-:W-:-:S03]  /*4a60*/  IADD3 R48, P5, PT, R49, R68, RZ ;  /* 0x0000004431307210 */ /* 0x000fc60007fbe0ff */
[----:B------:R-:W-:Y:S01]  /*4a70*/  STL.64 [R1+0x818], R50 ;  /* 0x0008183201007387 */ /* 0x000fe20000100a00 */
[----:B------:R-:W-:-:S03]  /*4a80*/  LEA.HI.X.SX32 R59, R94, R69, 0x1, P4 ;  /* 0x000000455e3b7211 */ /* 0x000fc600020f0eff */
[----:B------:R-:W4:Y:S01]  /*4a90*/  LDL.LU R112, [R1+0x80] ;  /* 0x0000800001707983 */ /* 0x000f220000300800 */
[----:B------:R-:W-:-:S03]  /*4aa0*/  IADD3 R60, P3, PT, R61, R68, RZ ;  /* 0x000000443d3c7210 */ /* 0x000fc60007f7e0ff */
[----:B------:R-:W4:Y:S04]  /*4ab0*/  LDL.LU R78, [R1+0x7c] ;  /* 0x00007c00014e7983 */ /* 0x000f280000300800 */
[----:B------:R3:W-:Y:S04]  /*4ac0*/  STL.64 [R1+0x458], R36 ;  /* 0x0004582401007387 */ /* 0x0007e80000100a00 */
[----:B------:R-:W4:Y:S04]  /*4ad0*/  LDL.LU R84, [R1+0x88] ;  /* 0x0000880001547983 */ /* 0x000f280000300800 */
[----:B------:R-:W4:Y:S01]  /*4ae0*/  LDL.LU R94, [R1+0x98] ;  /* 0x00009800015e7983 */ /* 0x000f220000300800 */
[----:B------:R-:W-:-:S02]  /*4af0*/  IADD3 R64, P6, PT, R65, R68, RZ ;  /* 0x0000004441407210 */ /* 0x000fc40007fde0ff */
[-C--:B------:R-:W-:Y:S02]  /*4b00*/  LEA.HI.X.SX32 R61, R71, R69.reuse, 0x1, P3 ;  /* 0x00000045473d7211 */ /* 0x080fe400018f0eff */
[----:B---3--:R-:W-:Y:S02]  /*4b10*/  IADD3 R36, P4, PT, R95, R68, RZ ;  /* 0x000000445f247210 */ /* 0x008fe40007f9e0ff */
[----:B------:R-:W3:Y:S04]  /*4b20*/  LDL.LU R95, [R1+0x8c] ;  /* 0x00008c00015f7983 */ /* 0x000ee80000300800 */
[----:B------:R-:W3:Y:S04]  /*4b30*/  LDL.LU R86, [R1+0xe8] ;  /* 0x0000e80001567983 */ /* 0x000ee80000300800 */
[----:B------:R-:W-:Y:S04]  /*4b40*/  STL.64 [R1+0x420], R58 ;  /* 0x0004203a01007387 */ /* 0x000fe80000100a00 */
[----:B------:R-:W-:Y:S04]  /*4b50*/  STL.64 [R1+0x838], R58 ;  /* 0x0008383a01007387 */ /* 0x000fe80000100a00 */
[----:B------:R-:W3:Y:S01]  /*4b60*/  LDL.LU R85, [R1+0xac] ;  /* 0x0000ac0001557983 */ /* 0x000ee20000300800 */
[----:B------:R-:W-:-:S02]  /*4b70*/  LEA.HI.X.SX32 R37, R77, R69, 0x1, P4 ;  /* 0x000000454d257211 */ /* 0x000fc400020f0eff */
[-C--:B--2---:R-:W-:Y:S02]  /*4b80*/  LEA.HI.X.SX32 R49, R62, R69.reuse, 0x1, P5 ;  /* 0x000000453e317211 */ /* 0x084fe400028f0eff */
[----:B----4-:R-:W-:Y:S02]  /*4b90*/  IADD3 R24, P3, PT, R88, R68, RZ ;  /* 0x0000004458187210 */ /* 0x010fe40007f7e0ff */
[----:B------:R-:W2:Y:S04]  /*4ba0*/  LDL.LU R88, [R1+0xa0] ;  /* 0x0000a00001587983 */ /* 0x000ea80000300800 */
[----:B------:R-:W-:Y:S04]  /*4bb0*/  STL.64 [R1+0x418], R48 ;  /* 0x0004183001007387 */ /* 0x000fe80000100a00 */
[----:B------:R-:W-:Y:S01]  /*4bc0*/  STL.64 [R1+0x7d0], R48 ;  /* 0x0007d03001007387 */ /* 0x000fe20000100a00 */
[----:B------:R-:W-:-:S03]  /*4bd0*/  LEA.HI.X.SX32 R65, R100, R69, 0x1, P6 ;  /* 0x0000004564417211 */ /* 0x000fc600030f0eff */
[----:B------:R-:W-:Y:S04]  /*4be0*/  STL.64 [R1+0x3e0], R60 ;  /* 0x0003e03c01007387 */ /* 0x000fe80000100a00 */
[----:B------:R-:W-:Y:S04]  /*4bf0*/  STL.64 [R1+0x840], R60 ;  /* 0x0008403c01007387 */ /* 0x000fe80000100a00 */
[----:B------:R-:W4:Y:S04]  /*4c00*/  LDL.LU R100, [R1+0xb4] ;  /* 0x0000b40001647983 */ /* 0x000f280000300800 */
[----:B------:R-:W4:Y:S04]  /*4c10*/  LDL.LU R77, [R1+0xb0] ;  /* 0x0000b000014d7983 */ /* 0x000f280000300800 */
[----:B------:R-:W-:Y:S01]  /*4c20*/  STL.64 [R1+0x3d8], R64 ;  /* 0x0003d84001007387 */ /* 0x000fe20000100a00 */
[----:B------:R-:W-:-:S03]  /*4c30*/  IADD3 R10, P4, PT, R109, R68, RZ ;  /* 0x000000446d0a7210 */ /* 0x000fc60007f9e0ff */
[----:B------:R-:W-:Y:S04]  /*4c40*/  STL.64 [R1+0x3a0], R36 ;  /* 0x0003a02401007387 */ /* 0x000fe80000100a00 */
[----:B------:R0:W-:Y:S04]  /*4c50*/  STL.64 [R1+0x820], R64 ;  /* 0x0008204001007387 */ /* 0x0001e80000100a00 */
[----:B------:R-:W-:Y:S04]  /*4c60*/  STL [R1+0x320], R10 ;  /* 0x0003200a01007387 */ /* 0x000fe80000100800 */
[----:B0-----:R-:W4:Y:S01]  /*4c70*/  LDL.64 R64, [R1+0x320] ;  /* 0x0003200001407983 */ /* 0x001f220000100a00 */
[----:B------:R-:W-:-:S02]  /*4c80*/  IADD3 R62, P5, PT, R63, R68, RZ ;  /* 0x000000443f3e7210 */ /* 0x000fc40007fbe0ff */
[-C--:B------:R-:W-:Y:S02]  /*4c90*/  LEA.HI.X.SX32 R25, R66, R69.reuse, 0x1, P3 ;  /* 0x0000004542197211 */ /* 0x080fe400018f0eff */
[----:B------:R-:W-:Y:S02]  /*4ca0*/  LEA.HI.X.SX32 R63, R112, R69, 0x1, P5 ;  /* 0x00000045703f7211 */ /* 0x000fe400028f0eff */
[----:B------:R-:W-:-:S03]  /*4cb0*/  IADD3 R82, P6, PT, R108, R68, RZ ;  /* 0x000000446c527210 */ /* 0x000fc60007fde0ff */
[----:B------:R-:W-:Y:S01]  /*4cc0*/  STL.64 [R1+0x398], R62 ;  /* 0x0003983e01007387 */ /* 0x000fe20000100a00 */
[----:B------:R-:W-:-:S03]  /*4cd0*/  IADD3 R90, P5, PT, R78, R68, RZ ;  /* 0x000000444e5a7210 */ /* 0x000fc60007fbe0ff */
[----:B------:R-:W-:Y:S04]  /*4ce0*/  STL.64 [R1+0x858], R62 ;  /* 0x0008583e01007387 */ /* 0x000fe80000100a00 */
[----:B------:R0:W-:Y:S01]  /*4cf0*/  STL.64 [R1+0x360], R24 ;  /* 0x0003601801007387 */ /* 0x0001e20000100a00 */
[-C--:B------:R-:W-:Y:S02]  /*4d00*/  IADD3 R50, P3, PT, R84, R68.reuse, RZ ;  /* 0x0000004454327210 */ /* 0x080fe40007f7e0ff */
[----:B------:R-:W-:Y:S01]  /*4d10*/  LEA.HI.X.SX32 R83, R94, R69, 0x1, P6 ;  /* 0x000000455e537211 */ /* 0x000fe200030f0eff */
[----:B------:R-:W4:Y:S04]  /*4d20*/  LDL.LU R78, [R1+0xbc] ;  /* 0x0000bc00014e7983 */ /* 0x000f280000300800 */
[----:B------:R-:W4:Y:S04]  /*4d30*/  LDL.LU R109, [R1+0xd0] ;  /* 0x0000d000016d7983 */ /* 0x000f280000300800 */
[----:B------:R-:W4:Y:S04]  /*4d40*/  LDL.LU R112, [R1+0xc4] ;  /* 0x0000c40001707983 */ /* 0x000f280000300800 */
[----:B------:R-:W-:Y:S04]  /*4d50*/  STL.64 [R1+0x358], R82 ;  /* 0x0003585201007387 */ /* 0x000fe80000100a00 */
[----:B------:R-:W-:Y:S01]  /*4d60*/  STL.64 [R1+0x860], R82 ;  /* 0x0008605201007387 */ /* 0x000fe20000100a00 */
[----:B---3--:R-:W-:-:S02]  /*4d70*/  IADD3 R94, P6, PT, R95, R68, RZ ;  /* 0x000000445f5e7210 */ /* 0x008fc40007fde0ff */
[-C--:B------:R-:W-:Y:S02]  /*4d80*/  LEA.HI.X.SX32 R51, R86, R69.reuse, 0x1, P3 ;  /* 0x0000004556337211 */ /* 0x080fe400018f0eff */
[-C--:B------:R-:W-:Y:S02]  /*4d90*/  IADD3 R84, P3, PT, R87, R68.reuse, RZ ;  /* 0x0000004457547210 */ /* 0x080fe40007f7e0ff */
[----:B------:R-:W-:Y:S02]  /*4da0*/  LEA.HI.X.SX32 R91, R85, R69, 0x1, P5 ;  /* 0x00000045555b7211 */ /* 0x000fe400028f0eff */
[----:B--2---:R-:W-:-:S04]  /*4db0*/  IADD3 R126, P5, PT, R88, R68, RZ ;  /* 0x00000044587e7210 */ /* 0x004fc80007fbe0ff */
[-C--:B------:R-:W-:Y:S02]  /*4dc0*/  LEA.HI.X.SX32 R127, R67, R69.reuse, 0x1, P5 ;  /* 0x00000045437f7211 */ /* 0x080fe400028f0eff */
[-C--:B----4-:R-:W-:Y:S02]  /*4dd0*/  LEA.HI.X.SX32 R95, R100, R69.reuse, 0x1, P6 ;  /* 0x00000045645f7211 */ /* 0x090fe400030f0eff */
[----:B0-----:R-:W-:Y:S02]  /*4de0*/  IADD3 R24, P5, PT, R75, R68, RZ ;  /* 0x000000444b187210 */ /* 0x001fe40007fbe0ff */
[----:B------:R-:W-:-:S05]  /*4df0*/  LEA.HI.X.SX32 R65, R92, R69, 0x1, P4 ;  /* 0x000000455c417211 */ /* 0x000fca00020f0eff */
[----:B------:R-:W-:Y:S04]  /*4e00*/  STL [R1+0x324], R65 ;  /* 0x0003244101007387 */ /* 0x000fe80000100800 */
[----:B------:R-:W2:Y:S04]  /*4e10*/  LDL.LU R87, [R1+0xe4] ;  /* 0x0000e40001577983 */ /* 0x000ea80000300800 */
[----:B------:R-:W-:Y:S04]  /*4e20*/  STL.64 [R1+0x318], R90 ;  /* 0x0003185a01007387 */ /* 0x000fe80000100a00 */
[----:B------:R-:W3:Y:S04]  /*4e30*/  LDL.LU R100, [R1+0xc8] ;  /* 0x0000c80001647983 */ /* 0x000ee80000300800 */
[----:B------:R-:W-:Y:S04]  /*4e40*/  STL.64 [R1+0x2e0], R50 ;  /* 0x0002e03201007387 */ /* 0x000fe80000100a00 */
[----:B------:R-:W4:Y:S01]  /*4e50*/  LDL.LU R67, [R1+0xec] ;  /* 0x0000ec0001437983 */ /* 0x000f220000300800 */
[----:B------:R-:W-:-:S03]  /*4e60*/  IADD3 R92, P4, PT, R93, R68, RZ ;  /* 0x000000445d5c7210 */ /* 0x000fc60007f9e0ff */
[----:B------:R-:W-:Y:S01]  /*4e70*/  STL.64 [R1+0x2d8], R94 ;  /* 0x0002d85e01007387 */ /* 0x000fe20000100a00 */
[----:B------:R-:W-:-:S03]  /*4e80*/  LEA.HI.X.SX32 R93, R88, R69, 0x1, P4 ;  /* 0x00000045585d7211 */ /* 0x000fc600020f0eff */
[----:B------:R-:W3:Y:S01]  /*4e90*/  LDL.LU R75, [R1+0xd8] ;  /* 0x0000d800014b7983 */ /* 0x000ee20000300800 */
[----:B------:R-:W-:-:S03]  /*4ea0*/  IADD3 R128, P6, PT, R77, R68, RZ ;  /* 0x000000444d807210 */ /* 0x000fc60007fde0ff */
[----:B------:R-:W-:Y:S01]  /*4eb0*/  STL.64 [R1+0x618], R126 ;  /* 0x0006187e01007387 */ /* 0x000fe20000100a00 */
[----:B------:R-:W-:-:S03]  /*4ec0*/  LEA.HI.X.SX32 R85, R77, R69, 0x1, P3 ;  /* 0x000000454d557211 */ /* 0x000fc600018f0eff */
[----:B------:R-:W-:Y:S04]  /*4ed0*/  STL.64 [R1+0x700], R126 ;  /* 0x0007007e01007387 */ /* 0x000fe80000100a00 */
[----:B------:R-:W-:Y:S04]  /*4ee0*/  STL.64 [R1+0x5f0], R92 ;  /* 0x0005f05c01007387 */ /* 0x000fe80000100a00 */
[----:B------:R-:W3:Y:S01]  /*4ef0*/  LDL.LU R77, [R1+0xf0] ;  /* 0x0000f000014d7983 */ /* 0x000ee20000300800 */
[----:B------:R-:W-:Y:S02]  /*4f00*/  LEA.HI.X.SX32 R129, R110, R69, 0x1, P6 ;  /* 0x000000456e817211 */ /* 0x000fe400030f0eff */
[----:B------:R-:W-:-:S02]  /*4f10*/  IADD3 R88, P4, PT, R89, R68, RZ ;  /* 0x0000004459587210 */ /* 0x000fc40007f9e0ff */
[C---:B------:R-:W-:Y:S02]  /*4f20*/  IADD3 R110, P3, PT, R78.reuse, R68, RZ ;  /* 0x000000444e6e7210 */ /* 0x040fe40007f7e0ff */
[----:B------:R-:W-:Y:S02]  /*4f30*/  MOV R64, R10 ;  /* 0x0000000a00407202 */ /* 0x000fe40000000f00 */
[-C--:B------:R-:W-:Y:S01]  /*4f40*/  LEA.HI.X.SX32 R25, R109, R69.reuse, 0x1, P5 ;  /* 0x000000456d197211 */ /* 0x080fe200028f0eff */
[----:B------:R-:W-:Y:S01]  /*4f50*/  STL.64 [R1+0x5a8], R128 ;  /* 0x0005a88001007387 */ /* 0x000fe20000100a00 */
[----:B------:R-:W-:Y:S02]  /*4f60*/  IADD3 R10, P6, PT, R111, R68, RZ ;  /* 0x000000446f0a7210 */ /* 0x000fe40007fde0ff */
[-C--:B------:R-:W-:Y:S01]  /*4f70*/  LEA.HI.X.SX32 R89, R78, R69.reuse, 0x1, P4 ;  /* 0x000000454e597211 */ /* 0x080fe200020f0eff */
[----:B------:R-:W-:Y:S01]  /*4f80*/  STL.64 [R1+0x708], R128 ;  /* 0x0007088001007387 */ /* 0x000fe20000100a00 */
[----:B------:R-:W-:-:S02]  /*4f90*/  LEA.HI.X.SX32 R111, R112, R69, 0x1, P3 ;  /* 0x00000045706f7211 */ /* 0x000fc400018f0eff */
[-C--:B------:R-:W-:Y:S01]  /*4fa0*/  IADD3 R4, P3, PT, R98, R68.reuse, RZ ;  /* 0x0000004462047210 */ /* 0x080fe20007f7e0ff */
[----:B------:R-:W-:Y:S01]  /*4fb0*/  STL.64 [R1+0x500], R84 ;  /* 0x0005005401007387 */ /* 0x000fe20000100a00 */
[----:B------:R-:W-:-:S03]  /*4fc0*/  IADD3 R160, P5, PT, R112, R68, RZ ;  /* 0x0000004470a07210 */ /* 0x000fc60007fbe0ff */
[----:B------:R-:W-:Y:S04]  /*4fd0*/  STL.64 [R1+0x620], R24 ;  /* 0x0006201801007387 */ /* 0x000fe80000100a00 */
[----:B------:R-:W3:Y:S04]  /*4fe0*/  LDL.LU R112, [R1+0xf4] ;  /* 0x0000f40001707983 */ /* 0x000ee80000300800 */
[----:B------:R-:W-:Y:S04]  /*4ff0*/  STL.64 [R1+0x578], R88 ;  /* 0x0005785801007387 */ /* 0x000fe80000100a00 */
[----:B------:R-:W-:Y:S04]  /*5000*/  STL [R1+0x5b0], R4 ;  /* 0x0005b00401007387 */ /* 0x000fe80000100800 */
[----:B------:R-:W3:Y:S04]  /*5010*/  LDL.LU R107, [R1+0xf8] ;  /* 0x0000f800016b7983 */ /* 0x000ee80000300800 */
[----:B------:R-:W-:Y:S04]  /*5020*/  STL.64 [R1+0x5e0], R110 ;  /* 0x0005e06e01007387 */ /* 0x000fe80000100a00 */
[----:B------:R-:W-:Y:S01]  /*5030*/  STL.64 [R1+0x710], R110 ;  /* 0x0007106e01007387 */ /* 0x000fe20000100a00 */
[----:B------:R-:W-:-:S02]  /*5040*/  IADD3 R78, P4, PT, R79, R68, RZ ;  /* 0x000000444f4e7210 */ /* 0x000fc40007f9e0ff */
[-C--:B--2---:R-:W-:Y:S02]  /*5050*/  LEA.HI.X.SX32 R161, R87, R69.reuse, 0x1, P5 ;  /* 0x0000004557a17211 */ /* 0x084fe400028f0eff */
[----:B------:R-:W2:Y:S01]  /*5060*/  LDL.LU R87, [R1+0x104] ;  /* 0x0001040001577983 */ /* 0x000ea20000300800 */
[----:B----4-:R-:W-:-:S03]  /*5070*/  LEA.HI.X.SX32 R11, R67, R69, 0x1, P6 ;  /* 0x00000045430b7211 */ /* 0x010fc600030f0eff */
[----:B------:R-:W4:Y:S04]  /*5080*/  LDL.LU R67, [R1+0x100] ;  /* 0x0001000001437983 */ /* 0x000f280000300800 */
[----:B------:R-:W4:Y:S04]  /*5090*/  LDL.LU R98, [R1+0x114] ;  /* 0x0001140001627983 */ /* 0x000f280000300800 */
[----:B------:R-:W-:Y:S04]  /*50a0*/  STL.64 [R1+0x5e8], R10 ;  /* 0x0005e80a01007387 */ /* 0x000fe80000100a00 */
[----:B------:R-:W-:Y:S04]  /*50b0*/  STL.64 [R1+0x610], R160 ;  /* 0x000610a001007387 */ /* 0x000fe80000100a00 */
[----:B------:R0:W-:Y:S01]  /*50c0*/  STL.64 [R1+0x718], R160 ;  /* 0x000718a001007387 */ /* 0x0001e20000100a00 */
[----:B---3--:R-:W-:-:S02]  /*50d0*/  IADD3 R108, P5, PT, R100, R68, RZ ;  /* 0x00000044646c7210 */ /* 0x008fc40007fbe0ff */
[-C--:B------:R-:W-:Y:S01]  /*50e0*/  LEA.HI.X.SX32 R79, R100, R69.reuse, 0x1, P4 ;  /* 0x00000045644f7211 */ /* 0x080fe200020f0eff */
[----:B0-----:R-:W3:Y:S01]  /*50f0*/  LDL.64 R160, [R1+0x5b0] ;  /* 0x0005b00001a07983 */ /* 0x001ee20000100a00 */
[-C--:B------:R-:W-:Y:S02]  /*5100*/  IADD3 R158, P6, PT, R75, R68.reuse, RZ ;  /* 0x000000444b9e7210 */ /* 0x080fe40007fde0ff */
[-C--:B------:R-:W-:Y:S01]  /*5110*/  IADD3 R110, P4, PT, R101, R68.reuse, RZ ;  /* 0x00000044656e7210 */ /* 0x080fe20007f9e0ff */
[----:B------:R-:W3:Y:S01]  /*5120*/  LDL.LU R100, [R1+0x10c] ;  /* 0x00010c0001647983 */ /* 0x000ee20000300800 */
[-C--:B------:R-:W-:Y:S02]  /*5130*/  LEA.HI.X.SX32 R109, R75, R69.reuse, 0x1, P5 ;  /* 0x000000454b6d7211 */ /* 0x080fe400028f0eff */
[----:B------:R-:W-:Y:S01]  /*5140*/  IADD3 R128, P5, PT, R76, R68, RZ ;  /* 0x000000444c807210 */ /* 0x000fe20007fbe0ff */
[----:B------:R-:W3:Y:S01]  /*5150*/  LDL.LU R101, [R1+0x12c] ;  /* 0x00012c0001657983 */ /* 0x000ee20000300800 */
[----:B------:R-:W-:-:S03]  /*5160*/  LEA.HI.X.SX32 R159, R77, R69, 0x1, P6 ;  /* 0x000000454d9f7211 */ /* 0x000fc600030f0eff */
[----:B------:R-:W3:Y:S04]  /*5170*/  LDL.LU R76, [R1+0x110] ;  /* 0x00011000014c7983 */ /* 0x000ee80000300800 */
[----:B------:R-:W-:Y:S04]  /*5180*/  STL.64 [R1+0x480], R78 ;  /* 0x0004804e01007387 */ /* 0x000fe80000100a00 */
[----:B------:R-:W3:Y:S01]  /*5190*/  LDL.LU R77, [R1+0x11c] ;  /* 0x00011c00014d7983 */ /* 0x000ee20000300800 */
[----:B------:R-:W-:-:S03]  /*51a0*/  IADD3 R126, P6, PT, R71, R68, RZ ;  /* 0x00000044477e7210 */ /* 0x000fc60007fde0ff */
[----:B------:R-:W3:Y:S04]  /*51b0*/  LDL.LU R71, [R1+0x120] ;  /* 0x0001200001477983 */ /* 0x000ee80000300800 */
[----:B------:R-:W3:Y:S04]  /*51c0*/  LDL.LU R75, [R1+0x134] ;  /* 0x00013400014b7983 */ /* 0x000ee80000300800 */
[----:B------:R-:W-:Y:S04]  /*51d0*/  STL.64 [R1+0x568], R108 ;  /* 0x0005686c01007387 */ /* 0x000fe80000100a00 */
[----:B------:R-:W-:Y:S01]  /*51e0*/  STL.64 [R1+0x720], R108 ;  /* 0x0007206c01007387 */ /* 0x000fe20000100a00 */
[----:B------:R-:W-:-:S02]  /*51f0*/  LEA.HI.X.SX32 R111, R107, R69, 0x1, P4 ;  /* 0x000000456b6f7211 */ /* 0x000fc400020f0eff */
[-C--:B------:R-:W-:Y:S02]  /*5200*/  IADD3 R116, P4, PT, R86, R68.reuse, RZ ;  /* 0x0000004456747210 */ /* 0x080fe40007f9e0ff */
[-C--:B--2---:R-:W-:Y:S02]  /*5210*/  LEA.HI.X.SX32 R129, R87, R69.reuse, 0x1, P5 ;  /* 0x0000004557817211 */ /* 0x084fe400028f0eff */
[-C--:B----4-:R-:W-:Y:S02]  /*5220*/  IADD3 R86, P5, PT, R67, R68.reuse, RZ ;  /* 0x0000004443567210 */ /* 0x090fe40007fbe0ff */
[----:B---3--:R-:W-:Y:S02]  /*5230*/  LEA.HI.X.SX32 R161, R112, R69, 0x1, P3 ;  /* 0x0000004570a17211 */ /* 0x008fe400018f0eff */
[----:B------:R-:W-:Y:S01]  /*5240*/  IADD3 R114, P3, PT, R66, R68, RZ ;  /* 0x0000004442727210 */ /* 0x000fe20007f7e0ff */
[----:B------:R-:W2:Y:S01]  /*5250*/  LDL.LU R112, [R1+0x128] ;  /* 0x0001280001707983 */ /* 0x000ea20000300800 */
[----:B------:R-:W-:-:S03]  /*5260*/  MOV R160, R4 ;  /* 0x0000000400a07202 */ /* 0x000fc60000000f00 */
[----:B------:R-:W3:Y:S04]  /*5270*/  LDL.LU R66, [R1+0x168] ;  /* 0x0001680001427983 */ /* 0x000ee80000300800 */
[----:B------:R-:W-:Y:S04]  /*5280*/  STL.64 [R1+0x5d8], R158 ;  /* 0x0005d89e01007387 */ /* 0x000fe80000100a00 */
[----:B------:R-:W-:Y:S04]  /*5290*/  STL.64 [R1+0x728], R158 ;  /* 0x0007289e01007387 */ /* 0x000fe80000100a00 */
[----:B------:R-:W4:Y:S04]  /*52a0*/  LDL.LU R42, [R1+0x1a0] ;  /* 0x0001a000012a7983 */ /* 0x000f280000300800 */
[----:B------:R-:W-:Y:S04]  /*52b0*/  STL [R1+0x5b4], R161 ;  /* 0x0005b4a101007387 */ /* 0x000fe80000100800 */
[----:B------:R-:W-:Y:S01]  /*52c0*/  STL.64 [R1+0x738], R160 ;  /* 0x000738a001007387 */ /* 0x000fe20000100a00 */
[----:B------:R-:W-:-:S03]  /*52d0*/  LEA.HI.X.SX32 R127, R100, R69, 0x1, P6 ;  /* 0x00000045647f7211 */ /* 0x000fc600030f0eff */
[----:B------:R-:W4:Y:S04]  /*52e0*/  LDL.LU R43, [R1+0x1b0] ;  /* 0x0001b000012b7983 */ /* 0x000f280000300800 */
[----:B------:R-:W4:Y:S04]  /*52f0*/  LDL.LU R67, [R1+0x130] ;  /* 0x0001300001437983 */ /* 0x000f280000300800 */
[----:B------:R-:W4:Y:S04]  /*5300*/  LDL.LU R4, [R1+0x1e4] ;  /* 0x0001e40001047983 */ /* 0x000f280000300800 */
[----:B------:R-:W-:Y:S01]  /*5310*/  STL.64 [R1+0x570], R110 ;  /* 0x0005706e01007387 */ /* 0x000fe20000100a00 */
[----:B------:R-:W-:-:S03]  /*5320*/  LEA.HI.X.SX32 R115, R76, R69, 0x1, P3 ;  /* 0x000000454c737211 */ /* 0x000fc600018f0eff */
[----:B------:R0:W-:Y:S01]  /*5330*/  STL.64 [R1+0x740], R110 ;  /* 0x0007406e01007387 */ /* 0x0001e20000100a00 */
[----:B------:R-:W-:-:S03]  /*5340*/  LEA.HI.X.SX32 R117, R77, R69, 0x1, P4 ;  /* 0x000000454d757211 */ /* 0x000fc600020f0eff */
[----:B------:R-:W4:Y:S01]  /*5350*/  LDL.LU R10, [R1+0x1e0] ;  /* 0x0001e000010a7983 */ /* 0x000f220000300800 */
[----:B------:R-:W-:-:S03]  /*5360*/  IADD3 R76, P4, PT, R23, R68, RZ ;  /* 0x00000044174c7210 */ /* 0x000fc60007f9e0ff */
[----:B------:R-:W-:Y:S04]  /*5370*/  STL.64 [R1+0x538], R128 ;  /* 0x0005388001007387 */ /* 0x000fe80000100a00 */
[----:B------:R-:W4:Y:S04]  /*5380*/  LDL.LU R100, [R1+0x138] ;  /* 0x0001380001647983 */ /* 0x000f280000300800 */
[----:B------:R-:W-:Y:S04]  /*5390*/  STL.64 [R1+0x4f8], R126 ;  /* 0x0004f87e01007387 */ /* 0x000fe80000100a00 */
[----:B------:R-:W4:Y:S01]  /*53a0*/  LDL.LU R23, [R1+0x900] ;  /* 0x0009000001177983 */ /* 0x000f220000300800 */
[----:B------:R-:W-:-:S03]  /*53b0*/  IADD3 R156, P6, PT, R98, R68, RZ ;  /* 0x00000044629c7210 */ /* 0x000fc60007fde0ff */
[----:B------:R-:W-:Y:S01]  /*53c0*/  STL.64 [R1+0x4b8], R114 ;  /* 0x0004b87201007387 */ /* 0x000fe20000100a00 */
[----:B------:R-:W-:-:S03]  /*53d0*/  LEA.HI.X.SX32 R157, R71, R69, 0x1, P6 ;  /* 0x00000045479d7211 */ /* 0x000fc600030f0eff */
[----:B------:R-:W4:Y:S01]  /*53e0*/  LDL.LU R71, [R1+0x144] ;  /* 0x0001440001477983 */ /* 0x000f220000300800 */
[-C--:B------:R-:W-:Y:S02]  /*53f0*/  IADD3 R154, P3, PT, R101, R68.reuse, RZ ;  /* 0x00000044659a7210 */ /* 0x080fe40007f7e0ff */
[----:B------:R-:W-:Y:S01]  /*5400*/  IADD3 R130, P6, PT, R75, R68, RZ ;  /* 0x000000444b827210 */ /* 0x000fe20007fde0ff */
[----:B------:R-:W-:Y:S01]  /*5410*/  STL.64 [R1+0x478], R116 ;  /* 0x0004787401007387 */ /* 0x000fe20000100a00 */
[----:B------:R-:W-:-:S03]  /*5420*/  LEA.HI.X.SX32 R87, R99, R69, 0x1, P5 ;  /* 0x0000004563577211 */ /* 0x000fc600028f0eff */
[----:B------:R-:W4:Y:S01]  /*5430*/  LDL.LU R102, [R1+0x140] ;  /* 0x0001400001667983 */ /* 0x000f220000300800 */
[----:B------:R-:W-:-:S03]  /*5440*/  LEA.HI.X.SX32 R131, R74, R69, 0x1, P6 ;  /* 0x000000454a837211 */ /* 0x000fc600030f0eff */
[----:B------:R-:W-:Y:S04]  /*5450*/  STL.64 [R1+0x5a0], R156 ;  /* 0x0005a09c01007387 */ /* 0x000fe80000100a00 */
[----:B------:R-:W4:Y:S04]  /*5460*/  LDL.LU R103, [R1+0x14c] ;  /* 0x00014c0001677983 */ /* 0x000f280000300800 */
[----:B------:R-:W4:Y:S01]  /*5470*/  LDL.LU R99, [R1+0x154] ;  /* 0x0001540001637983 */ /* 0x000f220000300800 */
[----:B--2---:R-:W-:Y:S02]  /*5480*/  LEA.HI.X.SX32 R155, R112, R69, 0x1, P3 ;  /* 0x00000045709b7211 */ /* 0x004fe400018f0eff */
[----:B------:R-:W-:-:S03]  /*5490*/  IADD3 R152, P3, PT, R21, R68, RZ ;  /* 0x0000004415987210 */ /* 0x000fc60007f7e0ff */
[----:B------:R-:W-:Y:S01]  /*54a0*/  STL.64 [R1+0x560], R154 ;  /* 0x0005609a01007387 */ /* 0x000fe20000100a00 */
[----:B---3--:R-:W-:-:S03]  /*54b0*/  IADD3 R106, P5, PT, R66, R68, RZ ;  /* 0x00000044426a7210 */ /* 0x008fc60007fbe0ff */
[----:B------:R-:W2:Y:S04]  /*54c0*/  LDL.LU R74, [R1+0x150] ;  /* 0x00015000014a7983 */ /* 0x000ea80000300800 */
[----:B------:R1:W-:Y:S01]  /*54d0*/  STL.64 [R1+0x540], R86 ;  /* 0x0005405601007387 */ /* 0x0003e20000100a00 */
[-C--:B------:R-:W-:Y:S02]  /*54e0*/  LEA.HI.X.SX32 R107, R98, R69.reuse, 0x1, P5 ;  /* 0x00000045626b7211 */ /* 0x080fe400028f0eff */
[----:B----4-:R-:W-:Y:S02]  /*54f0*/  LEA.HI.X.SX32 R153, R67, R69, 0x1, P3 ;  /* 0x0000004543997211 */ /* 0x010fe400018f0eff */
[----:B------:R-:W3:Y:S04]  /*5500*/  LDL.LU R67, [R1+0x15c] ;  /* 0x00015c0001437983 */ /* 0x000ee80000300800 */
[----:B------:R-:W-:Y:S04]  /*5510*/  STL.64 [R1+0x530], R130 ;  /* 0x0005308201007387 */ /* 0x000fe80000100a00 */
[----:B------:R-:W4:Y:S01]  /*5520*/  LDL.LU R125, [R1+0x164] ;  /* 0x00016400017d7983 */ /* 0x000f220000300800 */
[----:B------:R-:W-:-:S03]  /*5530*/  IADD3 R148, P5, PT, R43, R68, RZ ;  /* 0x000000442b947210 */ /* 0x000fc60007fbe0ff */
[----:B------:R-:W4:Y:S01]  /*5540*/  LDL.LU R112, [R1+0x160] ;  /* 0x0001600001707983 */ /* 0x000f220000300800 */
[----:B------:R-:W-:-:S03]  /*5550*/  IADD3 R132, P3, PT, R42, R68, RZ ;  /* 0x000000442a847210 */ /* 0x000fc60007f7e0ff */
[----:B------:R-:W-:Y:S04]  /*5560*/  STL.64 [R1+0x528], R152 ;  /* 0x0005289801007387 */ /* 0x000fe80000100a00 */
[----:B------:R-:W4:Y:S01]  /*5570*/  LDL.LU R98, [R1+0x178] ;  /* 0x0001780001627983 */ /* 0x000f220000300800 */
[----:B------:R-:W-:-:S04]  /*5580*/  IADD3 R150, P6, PT, R23, R68, RZ ;  /* 0x0000004417967210 */ /* 0x000fc80007fde0ff */
[-C--:B------:R-:W-:Y:S02]  /*5590*/  LEA.HI.X.SX32 R151, R100, R69.reuse, 0x1, P6 ;  /* 0x0000004564977211 */ /* 0x080fe400030f0eff */
[----:B------:R-:W4:Y:S01]  /*55a0*/  LDL.LU R100, [R1+0x174] ;  /* 0x0001740001647983 */ /* 0x000f220000300800 */
[-C--:B------:R-:W-:Y:S02]  /*55b0*/  LEA.HI.X.SX32 R133, R97, R69.reuse, 0x1, P3 ;  /* 0x0000004561857211 */ /* 0x080fe400018f0eff */
[----:B------:R-:W-:Y:S01]  /*55c0*/  LEA.HI.X.SX32 R149, R71, R69, 0x1, P5 ;  /* 0x0000004547957211 */ /* 0x000fe200028f0eff */
[----:B------:R-:W-:Y:S04]  /*55d0*/  STL.64 [R1+0x4f0], R106 ;  /* 0x0004f06a01007387 */ /* 0x000fe80000100a00 */
[----:B------:R-:W-:Y:S04]  /*55e0*/  STL.64 [R1+0x4e8], R150 ;  /* 0x0004e89601007387 */ /* 0x000fe80000100a00 */
[----:B------:R-:W4:Y:S04]  /*55f0*/  LDL.LU R71, [R1+0x17c] ;  /* 0x00017c0001477983 */ /* 0x000f280000300800 */
[----:B------:R-:W4:Y:S01]  /*5600*/  LDL.LU R97, [R1+0x188] ;  /* 0x0001880001617983 */ /* 0x000f220000300800 */
[----:B------:R-:W-:-:S02]  /*5610*/  IADD3 R104, P6, PT, R4, R68, RZ ;  /* 0x0000004404687210 */ /* 0x000fc40007fde0ff */
[----:B------:R-:W-:Y:S01]  /*5620*/  IADD3 R146, P3, PT, R10, R68, RZ ;  /* 0x000000440a927210 */ /* 0x000fe20007f7e0ff */
[----:B------:R-:W-:Y:S01]  /*5630*/  STL.64 [R1+0x4b0], R132 ;  /* 0x0004b08401007387 */ /* 0x000fe20000100a00 */
[----:B------:R-:W-:-:S03]  /*5640*/  LEA.HI.X.SX32 R105, R101, R69, 0x1, P6 ;  /* 0x0000004565697211 */ /* 0x000fc600030f0eff */
[----:B------:R-:W4:Y:S01]  /*5650*/  LDL.LU R101, [R1+0x184] ;  /* 0x0001840001657983 */ /* 0x000f220000300800 */
[----:B------:R-:W-:-:S03]  /*5660*/  IADD3 R118, P5, PT, R102, R68, RZ ;  /* 0x0000004466767210 */ /* 0x000fc60007fbe0ff */
[----:B------:R-:W-:Y:S01]  /*5670*/  STL.64 [R1+0x4a8], R148 ;  /* 0x0004a89401007387 */ /* 0x000fe20000100a00 */
[----:B------:R-:W-:-:S03]  /*5680*/  LEA.HI.X.SX32 R147, R99, R69, 0x1, P3 ;  /* 0x0000004563937211 */ /* 0x000fc600018f0eff */
[----:B------:R-:W4:Y:S01]  /*5690*/  LDL.LU R122, [R1+0x198] ;  /* 0x00019800017a7983 */ /* 0x000f220000300800 */
[----:B------:R-:W-:-:S03]  /*56a0*/  LEA.HI.X.SX32 R77, R75, R69, 0x1, P4 ;  /* 0x000000454b4d7211 */ /* 0x000fc600020f0eff */
[----:B------:R-:W4:Y:S01]  /*56b0*/  LDL.LU R99, [R1+0x194] ;  /* 0x0001940001637983 */ /* 0x000f220000300800 */
[----:B------:R-:W-:-:S03]  /*56c0*/  IADD3 R102, P6, PT, R103, R68, RZ ;  /* 0x0000004467667210 */ /* 0x000fc60007fde0ff */
[----:B------:R-:W-:Y:S01]  /*56d0*/  STL.64 [R1+0x470], R104 ;  /* 0x0004706801007387 */ /* 0x000fe20000100a00 */
[-C--:B------:R-:W-:Y:S02]  /*56e0*/  LEA.HI.X.SX32 R103, R21, R69.reuse, 0x1, P6 ;  /* 0x0000004515677211 */ /* 0x080fe400030f0eff */
[-C--:B--2---:R-:W-:Y:S02]  /*56f0*/  IADD3 R144, P3, PT, R74, R68.reuse, RZ ;  /* 0x000000444a907210 */ /* 0x084fe40007f7e0ff */
[----:B---3--:R-:W-:Y:S02]  /*5700*/  IADD3 R74, P4, PT, R67, R68, RZ ;  /* 0x00000044434a7210 */ /* 0x008fe40007f9e0ff */
[----:B------:R-:W2:Y:S04]  /*5710*/  LDL.LU R67, [R1+0x19c] ;  /* 0x00019c0001437983 */ /* 0x000ea80000300800 */
[----:B------:R-:W3:Y:S01]  /*5720*/  LDL.LU R123, [R1+0x1a8] ;  /* 0x0001a800017b7983 */ /* 0x000ee20000300800 */
[----:B----4-:R-:W-:-:S03]  /*5730*/  LEA.HI.X.SX32 R119, R125, R69, 0x1, P5 ;  /* 0x000000457d777211 */ /* 0x010fc600028f0eff */
[----:B------:R-:W-:Y:S04]  /*5740*/  STL.64 [R1+0x468], R146 ;  /* 0x0004689201007387 */ /* 0x000fe80000100a00 */
[----:B------:R4:W-:Y:S01]  /*5750*/  STL.64 [R1+0x450], R76 ;  /* 0x0004504c01007387 */ /* 0x0009e20000100a00 */
[----:B------:R-:W-:-:S03]  /*5760*/  IADD3 R120, P5, PT, R112, R68, RZ ;  /* 0x0000004470787210 */ /* 0x000fc60007fbe0ff */
[----:B------:R-:W4:Y:S01]  /*5770*/  LDL.LU R124, [R1+0x1a4] ;  /* 0x0001a400017c7983 */ /* 0x000f220000300800 */
[----:B------:R-:W-:-:S03]  /*5780*/  LEA.HI.X.SX32 R145, R98, R69, 0x1, P3 ;  /* 0x0000004562917211 */ /* 0x000fc600018f0eff */
[----:B------:R-:W-:Y:S04]  /*5790*/  STL.64 [R1+0x448], R118 ;  /* 0x0004487601007387 */ /* 0x000fe80000100a00 */
[----:B------:R-:W4:Y:S01]  /*57a0*/  LDL.LU R125, [R1+0x1b8] ;  /* 0x0001b800017d7983 */ /* 0x000f220000300800 */
[----:B------:R-:W-:-:S03]  /*57b0*/  LEA.HI.X.SX32 R75, R70, R69, 0x1, P4 ;  /* 0x00000045464b7211 */ /* 0x000fc600020f0eff */
[----:B------:R-:W4:Y:S04]  /*57c0*/  LDL.LU R112, [R1+0x1b4] ;  /* 0x0001b40001707983 */ /* 0x000f280000300800 */
[----:B------:R-:W-:Y:S04]  /*57d0*/  STL.64 [R1+0x440], R102 ;  /* 0x0004406601007387 */ /* 0x000fe80000100a00 */
[----:B------:R-:W-:Y:S01]  /*57e0*/  STL.64 [R1+0x438], R144 ;  /* 0x0004389001007387 */ /* 0x000fe20000100a00 */
[----:B------:R-:W-:-:S03]  /*57f0*/  LEA.HI.X.SX32 R121, R97, R69, 0x1, P5 ;  /* 0x0000004561797211 */ /* 0x000fc600028f0eff */
[----:B------:R-:W0:Y:S04]  /*5800*/  LDL.LU R97, [R1+0x1bc] ;  /* 0x0001bc0001617983 */ /* 0x000e280000300800 */
[----:B------:R0:W-:Y:S04]  /*5810*/  STL.64 [R1+0x410], R74 ;  /* 0x0004104a01007387 */ /* 0x0001e80000100a00 */
[----:B------:R-:W4:Y:S01]  /*5820*/  LDL.LU R98, [R1+0x1c8] ;  /* 0x0001c80001627983 */ /* 0x000f220000300800 */
[-C--:B------:R-:W-:Y:S02]  /*5830*/  IADD3 R20, P6, PT, R20, R68.reuse, RZ ;  /* 0x0000004414147210 */ /* 0x080fe40007fde0ff */
[----:B------:R-:W-:-:S02]  /*5840*/  IADD3 R142, P3, PT, R100, R68, RZ ;  /* 0x00000044648e7210 */ /* 0x000fc40007f7e0ff */
[-C--:B------:R-:W-:Y:S02]  /*5850*/  IADD3 R70, P4, PT, R71, R68.reuse, RZ ;  /* 0x0000004447467210 */ /* 0x080fe40007f9e0ff */
[-C--:B------:R-:W-:Y:S02]  /*5860*/  LEA.HI.X.SX32 R21, R81, R69.reuse, 0x1, P6 ;  /* 0x0000004551157211 */ /* 0x080fe400030f0eff */
[-C--:B------:R-:W-:Y:S01]  /*5870*/  LEA.HI.X.SX32 R143, R122, R69.reuse, 0x1, P3 ;  /* 0x000000457a8f7211 */ /* 0x080fe200018f0eff */
[----:B------:R-:W-:Y:S01]  /*5880*/  STL.64 [R1+0x408], R120 ;  /* 0x0004087801007387 */ /* 0x000fe20000100a00 */
[-C--:B------:R-:W-:Y:S02]  /*5890*/  IADD3 R100, P5, PT, R101, R68.reuse, RZ ;  /* 0x0000004465647210 */ /* 0x080fe40007fbe0ff */
[----:B------:R-:W-:Y:S02]  /*58a0*/  IADD3 R140, P3, PT, R99, R68, RZ ;  /* 0x00000044638c7210 */ /* 0x000fe40007f7e0ff */
[----:B------:R-:W4:Y:S01]  /*58b0*/  LDL.LU R99, [R1+0x1c4] ;  /* 0x0001c40001637983 */ /* 0x000f220000300800 */
[----:B------:R-:W-:-:S03]  /*58c0*/  LEA.HI.X.SX32 R71, R66, R69, 0x1, P4 ;  /* 0x0000004542477211 */ /* 0x000fc600020f0eff */
[----:B------:R-:W-:Y:S01]  /*58d0*/  STL.64 [R1+0x400], R20 ;  /* 0x0004001401007387 */ /* 0x000fe20000100a00 */
[----:B------:R-:W-:-:S03]  /*58e0*/  IADD3 R80, P6, PT, R80, R68, RZ ;  /* 0x0000004450507210 */ /* 0x000fc60007fde0ff */
[----:B------:R-:W-:Y:S04]  /*58f0*/  STL.64 [R1+0x3f8], R142 ;  /* 0x0003f88e01007387 */ /* 0x000fe80000100a00 */
[----:B------:R-:W4:Y:S04]  /*5900*/  LDL.LU R137, [R1+0x1d8] ;  /* 0x0001d80001897983 */ /* 0x000f280000300800 */
[----:B------:R-:W4:Y:S01]  /*5910*/  LDL.LU R136, [R1+0x1d4] ;  /* 0x0001d40001887983 */ /* 0x000f220000300800 */
[----:B------:R-:W-:-:S03]  /*5920*/  LEA.HI.X.SX32 R81, R23, R69, 0x1, P6 ;  /* 0x0000004517517211 */ /* 0x000fc600030f0eff */
[----:B------:R0:W-:Y:S04]  /*5930*/  STL.64 [R1+0x3d0], R70 ;  /* 0x0003d04601007387 */ /* 0x0001e80000100a00 */
[----:B------:R-:W4:Y:S01]  /*5940*/  LDL.LU R11, [R1+0x1dc] ;  /* 0x0001dc00010b7983 */ /* 0x000f220000300800 */
[----:B---3--:R-:W-:Y:S02]  /*5950*/  LEA.HI.X.SX32 R101, R123, R69, 0x1, P5 ;  /* 0x000000457b657211 */ /* 0x008fe400028f0eff */
[----:B--2---:R-:W-:-:S04]  /*5960*/  IADD3 R66, P4, PT, R67, R68, RZ ;  /* 0x0000004443427210 */ /* 0x004fc80007f9e0ff */
[-C--:B------:R-:W-:Y:S02]  /*5970*/  LEA.HI.X.SX32 R67, R113, R69.reuse, 0x1, P4 ;  /* 0x0000004571437211 */ /* 0x080fe400020f0eff */
[----:B----4-:R-:W-:Y:S02]  /*5980*/  IADD3 R122, P5, PT, R124, R68, RZ ;  /* 0x000000447c7a7210 */ /* 0x010fe40007fbe0ff */
[----:B------:R-:W2:Y:S04]  /*5990*/  LDL.LU R124, [R1+0x1ec] ;  /* 0x0001ec00017c7983 */ /* 0x000ea80000300800 */
[----:B------:R-:W-:Y:S01]  /*59a0*/  STL.64 [R1+0x3c8], R100 ;  /* 0x0003c86401007387 */ /* 0x000fe20000100a00 */
[----:B------:R-:W-:-:S03]  /*59b0*/  LEA.HI.X.SX32 R141, R125, R69, 0x1, P3 ;  /* 0x000000457d8d7211 */ /* 0x000fc600018f0eff */
[----:B------:R-:W3:Y:S04]  /*59c0*/  LDL.LU R125, [R1+0x1e8] ;  /* 0x0001e800017d7983 */ /* 0x000ee80000300800 */
[----:B------:R-:W4:Y:S01]  /*59d0*/  LDL.LU R165, [R1+0x1f0] ;  /* 0x0001f00001a57983 */ /* 0x000f220000300800 */
[----:B------:R-:W-:-:S03]  /*59e0*/  IADD3 R138, P3, PT, R112, R68, RZ ;  /* 0x00000044708a7210 */ /* 0x000fc60007f7e0ff */
[----:B------:R-:W4:Y:S04]  /*59f0*/  LDL.LU R134, [R1+0x1f8] ;  /* 0x0001f80001867983 */ /* 0x000f280000300800 */
[----:B------:R-:W4:Y:S04]  /*5a00*/  LDL.LU R135, [R1+0x1f4] ;  /* 0x0001f40001877983 */ /* 0x000f280000300800 */
[----:B------:R-:W-:Y:S01]  /*5a10*/  STL.64 [R1+0x3c0], R80 ;  /* 0x0003c05001007387 */ /* 0x000fe20000100a00 */
[----:B0-----:R-:W-:-:S03]  /*5a20*/  IADD3 R110, P4, PT, R97, R68, RZ ;  /* 0x00000044616e7210 */ /* 0x001fc60007f9e0ff */
[----:B------:R-:W4:Y:S04]  /*5a30*/  LDL.LU R97, [R1+0x1fc] ;  /* 0x0001fc0001617983 */ /* 0x000f280000300800 */
[----:B------:R-:W4:Y:S01]  /*5a40*/  LDL.LU R112, [R1+0x204] ;  /* 0x0002040001707983 */ /* 0x000f220000300800 */
[----:B------:R-:W-:-:S03]  /*5a50*/  LEA.HI.X.SX32 R123, R98, R69, 0x1, P5 ;  /* 0x00000045627b7211 */ /* 0x000fc600028f0eff */
[----:B------:R-:W-:Y:S04]  /*5a60*/  STL.64 [R1+0x3b8], R140 ;  /* 0x0003b88c01007387 */ /* 0x000fe80000100a00 */
[----:B------:R-:W4:Y:S04]  /*5a70*/  LDL.LU R113, [R1+0x200] ;  /* 0x0002000001717983 */ /* 0x000f280000300800 */
[----:B------:R-:W4:Y:S04]  /*5a80*/  LDL.LU R163, [R1+0x208] ;  /* 0x0002080001a37983 */ /* 0x000f280000300800 */
[----:B------:R0:W-:Y:S04]  /*5a90*/  STL.64 [R1+0x390], R66 ;  /* 0x0003904201007387 */ /* 0x0001e80000100a00 */
[----:B------:R-:W4:Y:S04]  /*5aa0*/  LDL.LU R72, [R1+0x210] ;  /* 0x0002100001487983 */ /* 0x000f280000300800 */
[----:B------:R-:W4:Y:S04]  /*5ab0*/  LDL.LU R73, [R1+0x20c] ;  /* 0x00020c0001497983 */ /* 0x000f280000300800 */
[----:B------:R-:W-:Y:S04]  /*5ac0*/  STL.64 [R1+0x388], R122 ;  /* 0x0003887a01007387 */ /* 0x000fe80000100a00 */
[----:B------:R-:W4:Y:S01]  /*5ad0*/  LDL.LU R5, [R1+0x218] ;  /* 0x0002180001057983 */ /* 0x000f220000300800 */
[----:B------:R-:W-:-:S02]  /*5ae0*/  IADD3 R22, P6, PT, R22, R68, RZ ;  /* 0x0000004416167210 */ /* 0x000fc40007fde0ff */
[-C--:B------:R-:W-:Y:S02]  /*5af0*/  IADD3 R98, P5, PT, R99, R68.reuse, RZ ;  /* 0x0000004463627210 */ /* 0x080fe40007fbe0ff */
[-C--:B------:R-:W-:Y:S02]  /*5b00*/  LEA.HI.X.SX32 R23, R47, R69.reuse, 0x1, P6 ;  /* 0x000000452f177211 */ /* 0x080fe400030f0eff */
[-C--:B------:R-:W-:Y:S02]  /*5b10*/  IADD3 R46, P6, PT, R46, R68.reuse, RZ ;  /* 0x000000442e2e7210 */ /* 0x080fe40007fde0ff */
[-C--:B------:R-:W-:Y:S02]  /*5b20*/  LEA.HI.X.SX32 R139, R137, R69.reuse, 0x1, P3 ;  /* 0x00000045898b7211 */ /* 0x080fe400018f0eff */
[----:B------:R-:W-:Y:S02]  /*5b30*/  IADD3 R136, P3, PT, R136, R68, RZ ;  /* 0x0000004488887210 */ /* 0x000fe40007f7e0ff */
[----:B------:R-:W-:-:S02]  /*5b40*/  LEA.HI.X.SX32 R111, R42, R69, 0x1, P4 ;  /* 0x000000452a6f7211 */ /* 0x000fc400020f0eff */
[----:B------:R-:W-:Y:S01]  /*5b50*/  IADD3 R160, P4, PT, R11, R68, RZ ;  /* 0x000000440ba07210 */ /* 0x000fe20007f9e0ff */
[----:B------:R-:W-:Y:S01]  /*5b60*/  STL.64 [R1+0x380], R22 ;  /* 0x0003801601007387 */ /* 0x000fe20000100a00 */
[-C--:B------:R-:W-:Y:S02]  /*5b70*/  LEA.HI.X.SX32 R47, R43, R69.reuse, 0x1, P6 ;  /* 0x000000452b2f7211 */ /* 0x080fe400030f0eff */
[----:B------:R-:W-:Y:S01]  /*5b80*/  LEA.HI.X.SX32 R161, R96, R69, 0x1, P4 ;  /* 0x0000004560a17211 */ /* 0x000fe200020f0eff */
[----:B------:R-:W4:Y:S04]  /*5b90*/  LDL.LU R11, [R1+0x214] ;  /* 0x00021400010b7983 */ /* 0x000f280000300800 */
[----:B------:R-:W-:Y:S04]  /*5ba0*/  STL.64 [R1+0x378], R138 ;  /* 0x0003788a01007387 */ /* 0x000fe80000100a00 */
[----:B------:R0:W-:Y:S01]  /*5bb0*/  STL.64 [R1+0x350], R110 ;  /* 0x0003506e01007387 */ /* 0x0001e20000100a00 */
[----:B------:R-:W-:-:S02]  /*5bc0*/  PRMT R39, RZ, 0x7610, R39 ;  /* 0x00007610ff277816 */ /* 0x000fc40000000027 */
[----:B------:R-:W-:-:S04]  /*5bd0*/  PRMT R33, RZ, 0x7610, R33 ;  /* 0x00007610ff217816 */ /* 0x000fc80000000021 */
[----:B------:R-:W4:Y:S04]  /*5be0*/  @P2 LDG.E.U16 R39, desc[UR18][R26.64] ;  /* 0x000000121a272981 */ /* 0x000f28000c1e1500 */
[----:B------:R-:W4:Y:S01]  /*5bf0*/  @P2 LDG.E.U16 R33, desc[UR18][R18.64] ;  /* 0x0000001212212981 */ /* 0x000f22000c1e1500 */
[----:B--2---:R-:W-:Y:S02]  /*5c00*/  LEA.HI.X.SX32 R99, R124, R69, 0x1, P5 ;  /* 0x000000457c637211 */ /* 0x004fe400028f0eff */
[----:B---3--:R-:W-:-:S03]  /*5c10*/  IADD3 R124, P5, PT, R125, R68, RZ ;  /* 0x000000447d7c7210 */ /* 0x008fc60007fbe0ff */
[----:B------:R-:W-:Y:S01]  /*5c20*/  STL.64 [R1+0x348], R98 ;  /* 0x0003486201007387 */ /* 0x000fe20000100a00 */
[-C--:B----4-:R-:W-:Y:S02]  /*5c30*/  IADD3 R164, P6, PT, R165, R68.reuse, RZ ;  /* 0x00000044a5a47210 */ /* 0x090fe40007fde0ff */
[----:B------:R-:W-:Y:S01]  /*5c40*/  LEA.HI.X.SX32 R137, R134, R69, 0x1, P3 ;  /* 0x0000004586897211 */ /* 0x000fe200018f0eff */
[----:B------:R-:W-:Y:S01]  /*5c50*/  STL.64 [R1+0x340], R46 ;  /* 0x0003402e01007387 */ /* 0x000fe20000100a00 */
[----:B------:R-:W-:-:S03]  /*5c60*/  IADD3 R134, P3, PT, R135, R68, RZ ;  /* 0x0000004487867210 */ /* 0x000fc60007f7e0ff */
[----:B------:R-:W-:Y:S01]  /*5c70*/  STL.64 [R1+0x338], R136 ;  /* 0x0003388801007387 */ /* 0x000fe20000100a00 */
[----:B------:R-:W-:-:S03]  /*5c80*/  LEA.HI.X.SX32 R165, R162, R69, 0x1, P6 ;  /* 0x00000045a2a57211 */ /* 0x000fc600030f0eff */
[----:B------:R2:W-:Y:S04]  /*5c90*/  STL.64 [R1+0x310], R160 ;  /* 0x000310a001007387 */ /* 0x0005e80000100a00 */
[----:B------:R-:W3:Y:S01]  /*5ca0*/  LDL.64 R58, [R1+0x3f0] ;  /* 0x0003f000013a7983 */ /* 0x000ee20000100a00 */
[----:B------:R-:W-:Y:S02]  /*5cb0*/  IADD3 R96, P4, PT, R97, R68, RZ ;  /* 0x0000004461607210 */ /* 0x000fe40007f9e0ff */
[-C--:B------:R-:W-:Y:S02]  /*5cc0*/  LEA.HI.X.SX32 R125, R112, R69.reuse, 0x1, P5 ;  /* 0x00000045707d7211 */ /* 0x080fe400028f0eff */
[----:B------:R-:W-:-:S03]  /*5cd0*/  LEA.HI.X.SX32 R97, R4, R69, 0x1, P4 ;  /* 0x0000004504617211 */ /* 0x000fc600020f0eff */
[----:B------:R-:W-:Y:S01]  /*5ce0*/  STL.64 [R1+0x308], R124 ;  /* 0x0003087c01007387 */ /* 0x000fe20000100a00 */
[----:B------:R-:W-:-:S03]  /*5cf0*/  IADD3 R112, P5, PT, R113, R68, RZ ;  /* 0x0000004471707210 */ /* 0x000fc60007fbe0ff */
[----:B------:R-:W4:Y:S04]  /*5d00*/  LDL.64 R108, [R1+0x3b0] ;  /* 0x0003b000016c7983 */ /* 0x000f280000100a00 */
[----:B------:R-:W-:Y:S01]  /*5d10*/  STL.64 [R1+0x300], R164 ;  /* 0x000300a401007387 */ /* 0x000fe20000100a00 */
[----:B------:R-:W-:-:S05]  /*5d20*/  LEA.HI.X.SX32 R135, R72, R69, 0x1, P3 ;  /* 0x0000004548877211 */ /* 0x000fca00018f0eff */
[----:B------:R-:W-:Y:S04]  /*5d30*/  STL.64 [R1+0x2f8], R134 ;  /* 0x0002f88601007387 */ /* 0x000fe80000100a00 */
[----:B------:R-:W2:Y:S01]  /*5d40*/  LDL.64 R56, [R1+0x590] ;  /* 0x0005900001387983 */ /* 0x000ea20000100a00 */
[----:B------:R-:W-:-:S03]  /*5d50*/  LEA.HI.X.SX32 R113, R5, R69, 0x1, P5 ;  /* 0x0000004505717211 */ /* 0x000fc600028f0eff */
[----:B------:R0:W-:Y:S04]  /*5d60*/  STL.64 [R1+0x2d0], R96 ;  /* 0x0002d06001007387 */ /* 0x0001e80000100a00 */
[----:B------:R-:W2:Y:S04]  /*5d70*/  LDL.64 R54, [R1+0x558] ;  /* 0x0005580001367983 */ /* 0x000ea80000100a00 */
[----:B------:R-:W2:Y:S04]  /*5d80*/  LDL.64 R52, [R1+0x518] ;  /* 0x0005180001347983 */ /* 0x000ea80000100a00 */
[----:B------:R-:W-:Y:S04]  /*5d90*/  STL.64 [R1+0x2c8], R112 ;  /* 0x0002c87001007387 */ /* 0x000fe80000100a00 */
[----:B------:R-:W2:Y:S04]  /*5da0*/  LDL.LU.64 R26, [R1+0x8f8] ;  /* 0x0008f800011a7983 */ /* 0x000ea80000300a00 */
[----:B------:R-:W3:Y:S01]  /*5db0*/  LDL.LU.64 R18, [R1+0x8f0] ;  /* 0x0008f00001127983 */ /* 0x000ee20000300a00 */
[----:B------:R-:W-:-:S02]  /*5dc0*/  IADD3 R162, P6, PT, R163, R68, RZ ;  /* 0x00000044a3a27210 */ /* 0x000fc40007fde0ff */
[----:B------:R-:W-:Y:S01]  /*5dd0*/  PRMT R30, RZ, 0x7610, R30 ;  /* 0x00007610ff1e7816 */ /* 0x000fe2000000001e */
[----:B------:R-:W4:Y:S01]  /*5de0*/  LDL.64 R48, [R1+0x498] ;  /* 0x0004980001307983 */ /* 0x000f220000100a00 */
[----:B------:R-:W-:Y:S02]  /*5df0*/  IADD3 R72, P3, PT, R73, R68, RZ ;  /* 0x0000004449487210 */ /* 0x000fe40007f7e0ff */
[-C--:B------:R-:W-:Y:S02]  /*5e00*/  LEA.HI.X.SX32 R163, R10, R69.reuse, 0x1, P6 ;  /* 0x000000450aa37211 */ /* 0x080fe400030f0eff */
[----:B------:R-:W-:Y:S01]  /*5e10*/  LEA.HI.X.SX32 R73, R11, R69, 0x1, P3 ;  /* 0x000000450b497211 */ /* 0x000fe200018f0eff */
[----:B------:R-:W4:Y:S04]  /*5e20*/  @P2 LDG.E.U16 R30, desc[UR18][R14.64] ;  /* 0x000000120e1e2981 */ /* 0x000f28000c1e1500 */
[----:B------:R-:W4:Y:S04]  /*5e30*/  LDL.64 R10, [R1+0x428] ;  /* 0x00042800010a7983 */ /* 0x000f280000100a00 */
[----:B------:R0:W-:Y:S04]  /*5e40*/  STL.64 [R1+0x2c0], R162 ;  /* 0x0002c0a201007387 */ /* 0x0001e80000100a00 */
[----:B------:R-:W4:Y:S04]  /*5e50*/  LDL.LU.64 R14, [R1+0x8e8] ;  /* 0x0008e800010e7983 */ /* 0x000f280000300a00 */
[----:B------:R-:W4:Y:S04]  /*5e60*/  LDL.64 R4, [R1+0x3a8] ;  /* 0x0003a80001047983 */ /* 0x000f280000100a00 */
[----:B------:R-:W4:Y:S04]  /*5e70*/  LDL.64 R42, [R1+0x328] ;  /* 0x00032800012a7983 */ /* 0x000f280000100a00 */
[----:B------:R0:W-:Y:S04]  /*5e80*/  STL.64 [R1+0x2b8], R72 ;  /* 0x0002b84801007387 */ /* 0x0001e80000100a00 */
[----:B--2---:R-:W2:Y:S04]  /*5e90*/  @P2 LDG.E.U16 R27, desc[UR18][R8.64] ;  /* 0x00000012081b2981 */ /* 0x004ea8000c1e1500 */
[----:B---3--:R-:W3:Y:S01]  /*5ea0*/  @P2 LDG.E.U16 R18, desc[UR18][R6.64] ;  /* 0x0000001206122981 */ /* 0x008ee2000c1e1500 */
[----:B------:R-:W-:-:S02]  /*5eb0*/  PRMT R12, RZ, 0x7610, R12 ;  /* 0x00007610ff0c7816 */ /* 0x000fc4000000000c */
[----:B------:R-:W-:Y:S01]  /*5ec0*/  PRMT R38, RZ, 0x7610, R38 ;  /* 0x00007610ff267816 */ /* 0x000fe20000000026 */
[----:B----4-:R-:W4:Y:S04]  /*5ed0*/  @P2 LDG.E.U16 R26, desc[UR18][R48.64] ;  /* 0x00000012301a2981 */ /* 0x010f28000c1e1500 */
[----:B------:R-:W2:Y:S04]  /*5ee0*/  LDL.LU.64 R8, [R1+0x8e0] ;  /* 0x0008e00001087983 */ /* 0x000ea80000300a00 */
[----:B------:R-:W3:Y:S04]  /*5ef0*/  LDL.64 R36, [R1+0x600] ;  /* 0x0006000001247983 */ /* 0x000ee80000100a00 */
[----:B------:R-:W3:Y:S04]  /*5f00*/  LDL.LU.64 R6, [R1+0x8d8] ;  /* 0x0008d80001067983 */ /* 0x000ee80000300a00 */
[----:B------:R-:W4:Y:S04]  /*5f10*/  LDL.64 R82, [R1+0x588] ;  /* 0x0005880001527983 */ /* 0x000f280000100a00 */
[----:B------:R-:W4:Y:S04]  /*5f20*/  @P2 LDG.E.U16 R15, desc[UR18][R58.64] ;  /* 0x000000123a0f2981 */ /* 0x000f28000c1e1500 */
[----:B------:R-:W4:Y:S04]  /*5f30*/  LDL.64 R62, [R1+0x550] ;  /* 0x00055000013e7983 */ /* 0x000f280000100a00 */
[----:B------:R-:W4:Y:S04]  /*5f40*/  LDL.64 R24, [R1+0x510] ;  /* 0x0005100001187983 */ /* 0x000f280000100a00 */
[----:B------:R-:W4:Y:S04]  /*5f50*/  LDL.64 R60, [R1+0x490] ;  /* 0x00049000013c7983 */ /* 0x000f280000100a00 */
[----:B------:R-:W4:Y:S04]  /*5f60*/  LDL.64 R58, [R1+0x460] ;  /* 0x00046000013a7983 */ /* 0x000f280000100a00 */
[----:B------:R-:W4:Y:S01]  /*5f70*/  @P2 LDG.E.U16 R12, desc[UR18][R108.64] ;  /* 0x000000126c0c2981 */ /* 0x000f22000c1e1500 */
[----:B------:R-:W-:-:S03]  /*5f80*/  PRMT R32, RZ, 0x7610, R32 ;  /* 0x00007610ff207816 */ /* 0x000fc60000000020 */
[----:B------:R-:W4:Y:S04]  /*5f90*/  @P2 LDG.E.U16 R38, desc[UR18][R56.64] ;  /* 0x0000001238262981 */ /* 0x000f28000c1e1500 */
[----:B------:R-:W4:Y:S04]  /*5fa0*/  @P2 LDG.E.U16 R32, desc[UR18][R52.64] ;  /* 0x0000001234202981 */ /* 0x000f28000c1e1500 */
[----:B--2---:R-:W2:Y:S04]  /*5fb0*/  @P2 LDG.E.U16 R9, desc[UR18][R28.64] ;  /* 0x000000121c092981 */ /* 0x004ea8000c1e1500 */
[----:B---3--:R-:W3:Y:S04]  /*5fc0*/  @P2 LDG.E.U16 R6, desc[UR18][R2.64] ;  /* 0x0000001202062981 */ /* 0x008ee8000c1e1500 */
[----:B------:R-:W2:Y:S04]  /*5fd0*/  LDL.LU.64 R28, [R1+0x8d0] ;  /* 0x0008d000011c7983 */ /* 0x000ea80000300a00 */
[----:B------:R-:W3:Y:S04]  /*5fe0*/  LDL.64 R158, [R1+0x3a0] ;  /* 0x0003a000019e7983 */ /* 0x000ee80000100a00 */
[----:B------:R-:W3:Y:S04]  /*5ff0*/  LDL.64 R108, [R1+0x360] ;  /* 0x00036000016c7983 */ /* 0x000ee80000100a00 */
[----:B------:R-:W3:Y:S01]  /*6000*/  LDL.LU.64 R2, [R1+0x8c8] ;  /* 0x0008c80001027983 */ /* 0x000ee20000300a00 */
[----:B------:R-:W-:-:S06]  /*6010*/  PRMT R31, RZ, 0x7610, R31 ;  /* 0x00007610ff1f7816 */ /* 0x000fcc000000001f */
[----:B----4-:R-:W4:Y:S04]  /*6020*/  @P2 LDG.E.U16 R31, desc[UR18][R24.64] ;  /* 0x00000012181f2981 */ /* 0x010f28000c1e1500 */
[----:B------:R-:W4:Y:S04]  /*6030*/  @P2 LDG.E.U16 R19, desc[UR18][R58.64] ;  /* 0x000000123a132981 */ /* 0x000f28000c1e1500 */
[----:B--2---:R-:W2:Y:S01]  /*6040*/  @P2 LDG.E.U16 R29, desc[UR18][R16.64] ;  /* 0x00000012101d2981 */ /* 0x004ea2000c1e1500 */
[----:B------:R-:W-:Y:S02]  /*6050*/  PRMT R13, RZ, 0x7610, R13 ;  /* 0x00007610ff0d7816 */ /* 0x000fe4000000000d */
[----:B------:R-:W-:Y:S01]  /*6060*/  PRMT R0, RZ, 0x7610, R0 ;  /* 0x00007610ff007816 */ /* 0x000fe20000000000 */
[----:B---3--:R-:W3:Y:S04]  /*6070*/  @P2 LDG.E.U16 R7, desc[UR18][R108.64] ;  /* 0x000000126c072981 */ /* 0x008ee8000c1e1500 */
[----:B------:R-:W2:Y:S04]  /*6080*/  @P2 LDG.E.U16 R3, desc[UR18][R44.64] ;  /* 0x000000122c032981 */ /* 0x000ea8000c1e1500 */
[----:B------:R-:W2:Y:S04]  /*6090*/  @P2 LDG.E.U16 R0, desc[UR18][R50.64] ;  /* 0x0000001232002981 */ /* 0x000ea8000c1e1500 */
[----:B------:R-:W2:Y:S04]  /*60a0*/  LDL.LU.64 R44, [R1+0x8c0] ;  /* 0x0008c000012c7983 */ /* 0x000ea80000300a00 */
[----:B--2---:R-:W2:Y:S04]  /*60b0*/  @P2 LDG.E.U16 R44, desc[UR18][R40.64] ;  /* 0x00000012282c2981 */ /* 0x004ea8000c1e1500 */
[----:B------:R-:W2:Y:S04]  /*60c0*/  LDL.LU.64 R40, [R1+0x8b8] ;  /* 0x0008b80001287983 */ /* 0x000ea80000300a00 */
[----:B--2---:R-:W2:Y:S04]  /*60d0*/  @P2 LDG.E.U16 R41, desc[UR18][R34.64] ;  /* 0x0000001222292981 */ /* 0x004ea8000c1e1500 */
[----:B------:R-:W2:Y:S04]  /*60e0*/  LDL.LU.64 R34, [R1+0x8b0] ;  /* 0x0008b00001227983 */ /* 0x000ea80000300a00 */
[----:B------:R-:W3:Y:S04]  /*60f0*/  LDL.64 R56, [R1+0x5f8] ;  /* 0x0005f80001387983 */ /* 0x000ee80000100a00 */
[----:B------:R-:W3:Y:S04]  /*6100*/  LDL.64 R52, [R1+0x508] ;  /* 0x0005080001347983 */ /* 0x000ee80000100a00 */
[----:B--2---:R-:W2:Y:S04]  /*6110*/  @P2 LDG.E.U16 R35, desc[UR18][R54.64] ;  /* 0x0000001236232981 */ /* 0x004ea8000c1e1500 */
[----:B------:R-:W2:Y:S04]  /*6120*/  @P2 LDG.E.U16 R34, desc[UR18][R62.64] ;  /* 0x000000123e222981 */ /* 0x000ea8000c1e1500 */
[----:B------:R-:W2:Y:S04]  /*6130*/  LDL.64 R54, [R1+0x580] ;  /* 0x0005800001367983 */ /* 0x000ea80000100a00 */
[----:B------:R-:W2:Y:S04]  /*6140*/  LDL.LU.64 R16, [R1+0x8a8] ;  /* 0x0008a80001107983 */ /* 0x000ea80000300a00 */
[----:B------:R-:W3:Y:S04]  /*6150*/  LDL.64 R48, [R1+0x458] ;  /* 0x0004580001307983 */ /* 0x000ee80000100a00 */
[----:B--2---:R-:W2:Y:S04]  /*6160*/  @P2 LDG.E.U16 R17, desc[UR18][R10.64] ;  /* 0x000000120a112981 */ /* 0x004ea8000c1e1500 */
[----:B------:R-:W2:Y:S04]  /*6170*/  LDL.LU.64 R10, [R1+0x8a0] ;  /* 0x0008a000010a7983 */ /* 0x000ea80000300a00 */
[----:B--2---:R-:W2:Y:S04]  /*6180*/  @P2 LDG.E.U16 R14, desc[UR18][R10.64] ;  /* 0x000000120a0e2981 */ /* 0x004ea8000c1e1500 */
[----:B------:R-:W2:Y:S04]  /*6190*/  LDL.LU.64 R10, [R1+0x898] ;  /* 0x00089800010a7983 */ /* 0x000ea80000300a00 */
[----:B--2---:R-:W2:Y:S04]  /*61a0*/  @P2 LDG.E.U16 R11, desc[UR18][R4.64] ;  /* 0x00000012040b2981 */ /* 0x004ea8000c1e1500 */
[----:B------:R-:W2:Y:S04]  /*61b0*/  @P2 LDG.E.U16 R10, desc[UR18][R158.64] ;  /* 0x000000129e0a2981 */ /* 0x000ea8000c1e1500 */
        /* <DEDUP_REMOVED lines=9> */
[----:B------:R-:W2:Y:S04]  /*6250*/  LDL.LU.64 R36, [R1+0x870] ;  /* 0x0008700001247983 */ /* 0x000ea80000300a00 */
[----:B--2---:R-:W2:Y:S04]  /*6260*/  @P2 LDG.E.U16 R40, desc[UR18][R36.64] ;  /* 0x0000001224282981 */ /* 0x004ea8000c1e1500 */
[----:B------:R-:W2:Y:S04]  /*6270*/  LDL.LU.64 R36, [R1+0x868] ;  /* 0x0008680001247983 */ /* 0x000ea80000300a00 */
[----:B--2---:R-:W2:Y:S04]  /*6280*/  @P2 LDG.E.U16 R37, desc[UR18][R82.64] ;  /* 0x0000001252252981 */ /* 0x004ea8000c1e1500 */
[----:B------:R-:W2:Y:S04]  /*6290*/  LDL.LU.64 R82, [R1+0x860] ;  /* 0x0008600001527983 */ /* 0x000ea80000300a00 */
[----:B------:R-:W2:Y:S04]  /*62a0*/  LDL.LU.64 R62, [R1+0x858] ;  /* 0x00085800013e7983 */ /* 0x000ea80000300a00 */
[----:B------:R-:W2:Y:S04]  /*62b0*/  LDL.LU.64 R24, [R1+0x850] ;  /* 0x0008500001187983 */ /* 0x000ea80000300a00 */
[----:B--2---:R-:W2:Y:S04]  /*62c0*/  @P2 LDG.E.U16 R28, desc[UR18][R24.64] ;  /* 0x00000012181c2981 */ /* 0x004ea8000c1e1500 */
[----:B------:R-:W2:Y:S04]  /*62d0*/  LDL.LU.64 R24, [R1+0x848] ;  /* 0x0008480001187983 */ /* 0x000ea80000300a00 */
[----:B--2---:R-:W2:Y:S04]  /*62e0*/  @P2 LDG.E.U16 R25, desc[UR18][R60.64] ;  /* 0x000000123c192981 */ /* 0x004ea8000c1e1500 */
[----:B------:R-:W2:Y:S04]  /*62f0*/  LDL.LU.64 R60, [R1+0x840] ;  /* 0x00084000013c7983 */ /* 0x000ea80000300a00 */
[----:B------:R-:W3:Y:S04]  /*6300*/  LDL.LU.64 R58, [R1+0x838] ;  /* 0x00083800013a7983 */ /* 0x000ee80000300a00 */
[----:B--2---:R-:W2:Y:S04]  /*6310*/  @P2 LDG.E.U16 R13, desc[UR18][R60.64] ;  /* 0x000000123c0d2981 */ /* 0x004ea8000c1e1500 */
[----:B---3--:R-:W3:Y:S04]  /*6320*/  @P2 LDG.E.U16 R16, desc[UR18][R58.64] ;  /* 0x000000123a102981 */ /* 0x008ee8000c1e1500 */
[----:B------:R-:W2:Y:S04]  /*6330*/  LDL.LU.64 R58, [R1+0x830] ;  /* 0x00083000013a7983 */ /* 0x000ea80000300a00 */
[----:B------:R-:W2:Y:S04]  /*6340*/  LDL.LU.64 R60, [R1+0x828] ;  /* 0x00082800013c7983 */ /* 0x000ea80000300a00 */
[----:B------:R-:W3:Y:S04]  /*6350*/  LDL.LU.64 R64, [R1+0x820] ;  /* 0x0008200001407983 */ /* 0x000ee80000300a00 */
[----:B------:R-:W3:Y:S04]  /*6360*/  LDL.LU.64 R50, [R1+0x818] ;  /* 0x0008180001327983 */ /* 0x000ee80000300a00 */
[----:B------:R-:W3:Y:S04]  /*6370*/  LDL.64 R158, [R1+0x620] ;  /* 0x00062000019e7983 */ /* 0x000ee80000100a00 */
[----:B------:R-:W3:Y:S04]  /*6380*/  LDL.64 R108, [R1+0x5e8] ;  /* 0x0005e800016c7983 */ /* 0x000ee80000100a00 */
        /* <DEDUP_REMOVED lines=14> */
[----:B------:R-:W3:Y:S04]  /*6470*/  LDL.LU.64 R52, [R1+0x7e0] ;  /* 0x0007e00001347983 */ /* 0x000ee80000300a00 */
[----:B---3--:R-:W3:Y:S04]  /*6480*/  @P2 LDG.E.U16 R53, desc[UR18][R50.64] ;  /* 0x0000001232352981 */ /* 0x008ee8000c1e1500 */
        /* <DEDUP_REMOVED lines=11> */
[----:B------:R-:W2:Y:S04]  /*6540*/  @P2 LDG.E.U16 R62, desc[UR18][R90.64] ;  /* 0x000000125a3e2981 */ /* 0x000ea8000c1e1500 */
[----:B------:R-:W2:Y:S04]  /*6550*/  LDL.LU.64 R82, [R1+0x7b0] ;  /* 0x0007b00001527983 */ /* 0x000ea80000300a00 */
[----:B------:R-:W2:Y:S04]  /*6560*/  LDL.LU.64 R90, [R1+0x7a8] ;  /* 0x0007a800015a7983 */ /* 0x000ea80000300a00 */
        /* <DEDUP_REMOVED lines=9> */
[----:B------:R-:W2:Y:S04]  /*6600*/  @P2 LDG.E.U16 R88, desc[UR18][R128.64] ;  /* 0x0000001280582981 */ /* 0x000ea8000c1e1500 */
[----:B-1----:R-:W2:Y:S04]  /*6610*/  LDL.LU.64 R86, [R1+0x780] ;  /* 0x0007800001567983 */ /* 0x002ea80000300a00 */
[----:B--2---:R-:W2:Y:S04]  /*6620*/  @P2 LDG.E.U16 R87, desc[UR18][R84.64] ;  /* 0x0000001254572981 */ /* 0x004ea8000c1e1500 */
[----:B------:R-:W2:Y:S04]  /*6630*/  @P2 LDG.E.U16 R86, desc[UR18][R126.64] ;  /* 0x000000127e562981 */ /* 0x000ea8000c1e1500 */
[----:B------:R-:W2:Y:S04]  /*6640*/  LDL.LU.64 R84, [R1+0x778] ;  /* 0x0007780001547983 */ /* 0x000ea80000300a00 */
        /* <DEDUP_REMOVED lines=16> */
[----:B0-----:R-:W2:Y:S04]  /*6750*/  LDL.LU.64 R66, [R1+0x748] ;  /* 0x0007480001427983 */ /* 0x001ea80000300a00 */
[----:B--2---:R-:W2:Y:S04]  /*6760*/  @P2 LDG.E.U16 R67, desc[UR18][R110.64] ;  /* 0x000000126e432981 */ /* 0x004ea8000c1e1500 */
[----:B------:R-:W2:Y:S04]  /*6770*/  @P2 LDG.E.U16 R66, desc[UR18][R160.64] ;  /* 0x00000012a0422981 */ /* 0x000ea8000c1e1500 */
[----:B------:R-:W2:Y:S04]  /*6780*/  LDL.LU.64 R110, [R1+0x740] ;  /* 0x00074000016e7983 */ /* 0x000ea80000300a00 */
[----:B------:R-:W3:Y:S04]  /*6790*/  LDL.LU.64 R160, [R1+0x738] ;  /* 0x0007380001a07983 */ /* 0x000ee80000300a00 */
[----:B------:R-:W4:Y:S04]  /*67a0*/  LDL.LU.64 R96, [R1+0x730] ;  /* 0x0007300001607983 */ /* 0x000f280000300a00 */
[----:B--2---:R-:W2:Y:S04]  /*67b0*/  @P2 LDG.E.U16 R90, desc[UR18][R110.64] ;  /* 0x000000126e5a2981 */ /* 0x004ea8000c1e1500 */
[----:B---3--:R-:W3:Y:S04]  /*67c0*/  @P2 LDG.E.U16 R92, desc[UR18][R160.64] ;  /* 0x00000012a05c2981 */ /* 0x008ee8000c1e1500 */
[----:B----4-:R-:W4:Y:S04]  /*67d0*/  @P2 LDG.E.U16 R96, desc[UR18][R158.64] ;  /* 0x000000129e602981 */ /* 0x010f28000c1e1500 */
[----:B------:R-:W2:Y:S04]  /*67e0*/  LDL.LU.64 R158, [R1+0x728] ;  /* 0x00072800019e7983 */ /* 0x000ea80000300a00 */
[----:B------:R-:W2:Y:S04]  /*67f0*/  LDL.LU.64 R108, [R1+0x720] ;  /* 0x00072000016c7983 */ /* 0x000ea80000300a00 */
[----:B------:R-:W2:Y:S04]  /*6800*/  LDL.LU.64 R160, [R1+0x718] ;  /* 0x0007180001a07983 */ /* 0x000ea80000300a00 */
[----:B------:R-:W2:Y:S04]  /*6810*/  LDL.LU.64 R110, [R1+0x710] ;  /* 0x00071000016e7983 */ /* 0x000ea80000300a00 */
[----:B------:R-:W2:Y:S04]  /*6820*/  LDL.LU.64 R128, [R1+0x708] ;  /* 0x0007080001807983 */ /* 0x000ea80000300a00 */
[----:B------:R-:W2:Y:S04]  /*6830*/  LDL.LU.64 R126, [R1+0x700] ;  /* 0x00070000017e7983 */ /* 0x000ea80000300a00 */
[----:B------:R-:W2:Y:S04]  /*6840*/  LDL.LU.64 R114, [R1+0x6f8] ;  /* 0x0006f80001727983 */ /* 0x000ea80000300a00 */
[----:B------:R-:W3:Y:S04]  /*6850*/  LDL.LU.64 R116, [R1+0x6f0] ;  /* 0x0006f00001747983 */ /* 0x000ee80000300a00 */
[----:B------:R-:W4:Y:S04]  /*6860*/  LDL.LU.64 R118, [R1+0x6e8] ;  /* 0x0006e80001767983 */ /* 0x000f280000300a00 */
[----:B------:R-:W4:Y:S04]  /*6870*/  LDL.LU.64 R120, [R1+0x6e0] ;  /* 0x0006e00001787983 */ /* 0x000f280000300a00 */
[----:B------:R-:W4:Y:S01]  /*6880*/  LDL.LU.64 R100, [R1+0x6d8] ;  /* 0x0006d80001647983 */ /* 0x000f220000300a00 */
[----:B------:R-:W-:-:S04]  /*6890*/  @!UP0 UIADD3 UR4, UPT, UPT, -UR6, 0x100000, URZ ;  /* 0x0010000006048890 */ /* 0x000fc8000fffe1ff */
[----:B------:R-:W-:Y:S02]  /*68a0*/  @!UP0 USHF.L.U32 UR5, UR4, 0xb, URZ ;  /* 0x0000000b04058899 */ /* 0x000fe400080006ff */
[----:B------:R-:W-:Y:S01]  /*68b0*/  @!UP0 USHF.L.U32 UR4, UR4, 0x1, URZ ;  /* 0x0000000104048899 */ /* 0x000fe200080006ff */
[----:B------:R-:W-:-:S11]  /*68c0*/  VOTEU.ALL UP1, P1 ;  /* 0x0000000000ff7886 */ /* 0x000fd60000820000 */
[----:B------:R0:W1:Y:S02]  /*68d0*/  @!UP1 SYNCS.EXCH.64 URZ, [UR7+0x1c008], UR4 ;  /* 0x01c0080407ff95b2 */ /* 0x0000640008000100 */
[----:B0-----:R-:W0:Y:S01]  /*68e0*/  LDCU.64 UR4, c[0x0][0x3d0] ;  /* 0x00007a00ff0477ac */ /* 0x001e220008000a00 */
[----:B------:R-:W0:Y:S01]  /*68f0*/  S2UR UR11, SR_CTAID.Y ;  /* 0x00000000000b79c3 */ /* 0x000e220000002600 */
[----:B--2---:R2:W2:Y:S04]  /*6900*/  @P2 LDG.E.U16 R115, desc[UR18][R162.64] ;  /* 0x00000012a2732981 */ /* 0x0044a8000c1e1500 */
[----:B---3--:R-:W3:Y:S04]  /*6910*/  @P2 LDG.E.U16 R117, desc[UR18][R164.64] ;  /* 0x00000012a4752981 */ /* 0x008ee8000c1e1500 */
[----:B----4-:R-:W4:Y:S04]  /*6920*/  @P2 LDG.E.U16 R119, desc[UR18][R46.64] ;  /* 0x000000122e772981 */ /* 0x010f28000c1e1500 */
[----:B------:R-:W3:Y:S04]  /*6930*/  @P2 LDG.E.U16 R121, desc[UR18][R22.64] ;  /* 0x0000001216792981 */ /* 0x000ee8000c1e1500 */
[----:B------:R-:W3:Y:S04]  /*6940*/  @P2 LDG.E.U16 R101, desc[UR18][R122.64] ;  /* 0x000000127a652981 */ /* 0x000ee8000c1e1500 */
[----:B------:R-:W3:Y:S04]  /*6950*/  @P2 LDG.E.U16 R100, desc[UR18][R98.64] ;  /* 0x0000001262642981 */ /* 0x000ee8000c1e1500 */
[----:B------:R-:W3:Y:S04]  /*6960*/  @P2 LDG.E.U16 R120, desc[UR18][R138.64] ;  /* 0x000000128a782981 */ /* 0x000ee8000c1e1500 */
[----:B------:R-:W3:Y:S04]  /*6970*/  LDL.LU.64 R122, [R1+0x6d0] ;  /* 0x0006d000017a7983 */ /* 0x000ee80000300a00 */
[----:B------:R-:W4:Y:S04]  /*6980*/  LDL.LU.64 R98, [R1+0x6c8] ;  /* 0x0006c80001627983 */ /* 0x000f280000300a00 */
[----:B------:R-:W4:Y:S04]  /*6990*/  @P2 LDG.E.U16 R118, desc[UR18][R136.64] ;  /* 0x0000001288762981 */ /* 0x000f28000c1e1500 */
[----:B------:R-:W4:Y:S04]  /*69a0*/  @P2 LDG.E.U16 R116, desc[UR18][R134.64] ;  /* 0x0000001286742981 */ /* 0x000f28000c1e1500 */
[----:B------:R1:W4:Y:S01]  /*69b0*/  @P2 LDG.E.U16 R114, desc[UR18][R72.64] ;  /* 0x0000001248722981 */ /* 0x000322000c1e1500 */
[----:B--2---:R-:W1:Y:S01]  /*69c0*/  S2R R163, SR_TID.X ;  /* 0x0000000000a37919 */ /* 0x004e620000002100 */
[----:B0-----:R-:W-:-:S02]  /*69d0*/  UIMAD UR4, UR11, UR4, URZ ;  /* 0x000000040b0472a4 */ /* 0x001fc4000f8e02ff */
[----:B---3--:R-:W2:Y:S04]  /*69e0*/  @P2 LDG.E.U16 R123, desc[UR18][R142.64] ;  /* 0x000000128e7b2981 */ /* 0x008ea8000c1e1500 */
[----:B----4-:R-:W3:Y:S04]  /*69f0*/  @P2 LDG.E.U16 R99, desc[UR18][R124.64] ;  /* 0x000000127c632981 */ /* 0x010ee8000c1e1500 */
[----:B------:R-:W4:Y:S04]  /*6a00*/  @P2 LDG.E.U16 R98, desc[UR18][R112.64] ;  /* 0x0000001270622981 */ /* 0x000f28000c1e1500 */
[----:B------:R0:W2:Y:S04]  /*6a10*/  @P2 LDG.E.U16 R122, desc[UR18][R140.64] ;  /* 0x000000128c7a2981 */ /* 0x0000a8000c1e1500 */
[----:B------:R-:W2:Y:S04]  /*6a20*/  LDL.LU.64 R124, [R1+0x6c0] ;  /* 0x0006c000017c7983 */ /* 0x000ea80000300a00 */
[----:B------:R2:W3:Y:S01]  /*6a30*/  LDL.LU.64 R112, [R1+0x6b8] ;  /* 0x0006b80001707983 */ /* 0x0004e20000300a00 */
[C---:B-1----:R-:W-:Y:S01]  /*6a40*/  LOP3.LUT R72, R163.reuse, 0x40, RZ, 0xc0, !PT ;  /* 0x00000040a3487812 */ /* 0x042fe200078ec0ff */
[----:B------:R-:W-:Y:S01]  /*6a50*/  USHF.L.U32 UR11, UR4, 0x1, URZ ;  /* 0x00000001040b7899 */ /* 0x000fe200080006ff */
[----:B0-----:R-:W0:Y:S01]  /*6a60*/  LDC R140, c[0x0][0x3d8] ;  /* 0x0000f600ff8c7b82 */ /* 0x001e220000000800 */
[----:B--2---:R-:W2:Y:S04]  /*6a70*/  @P2 LDG.E.U16 R124, desc[UR18][R144.64] ;  /* 0x00000012907c2981 */ /* 0x004ea8000c1e1500 */
[----:B---3--:R-:W3:Y:S04]  /*6a80*/  @P2 LDG.E.U16 R113, desc[UR18][R126.64] ;  /* 0x000000127e712981 */ /* 0x008ee8000c1e1500 */
[----:B------:R-:W2:Y:S04]  /*6a90*/  @P2 LDG.E.U16 R112, desc[UR18][R110.64] ;  /* 0x000000126e702981 */ /* 0x000ea8000c1e1500 */
[----:B------:R1:W2:Y:S04]  /*6aa0*/  LDL.LU.64 R126, [R1+0x6b0] ;  /* 0x0006b000017e7983 */ /* 0x0002a80000300a00 */
[----:B------:R1:W3:Y:S01]  /*6ab0*/  LDL.LU.64 R110, [R1+0x6a8] ;  /* 0x0006a800016e7983 */ /* 0x0002e20000300a00 */
[----:B------:R-:W-:Y:S01]  /*6ac0*/  IMAD R70, R72, 0x100, R70 ;  /* 0x0000010048467824 */ /* 0x000fe200078e0246 */
[----:B------:R-:W-:-:S02]  /*6ad0*/  LOP3.LUT R163, R163, 0x7f, RZ, 0xc0, !PT ;  /* 0x0000007fa3a37812 */ /* 0x000fc400078ec0ff */
[----:B--2---:R-:W2:Y:S04]  /*6ae0*/  @P2 LDG.E.U16 R127, desc[UR18][R148.64] ;  /* 0x00000012947f2981 */ /* 0x004ea8000c1e1500 */
[----:B---3--:R-:W3:Y:S04]  /*6af0*/  @P2 LDG.E.U16 R111, desc[UR18][R128.64] ;  /* 0x00000012806f2981 */ /* 0x008ee8000c1e1500 */
[----:B------:R-:W2:Y:S04]  /*6b00*/  @P2 LDG.E.U16 R110, desc[UR18][R108.64] ;  /* 0x000000126c6e2981 */ /* 0x000ea8000c1e1500 */
[----:B------:R-:W2:Y:S04]  /*6b10*/  @P2 LDG.E.U16 R126, desc[UR18][R146.64] ;  /* 0x00000012927e2981 */ /* 0x000ea8000c1e1500 */
[----:B------:R1:W2:Y:S04]  /*6b20*/  LDL.LU.64 R128, [R1+0x6a0] ;  /* 0x0006a00001807983 */ /* 0x0002a80000300a00 */
[----:B------:R1:W3:Y:S01]  /*6b30*/  LDL.LU.64 R108, [R1+0x698] ;  /* 0x00069800016c7983 */ /* 0x0002e20000300a00 */
[----:B------:R-:W-:-:S03]  /*6b40*/  LOP3.LUT R134, R70, 0x10, RZ, 0x3c, !PT ;  /* 0x0000001046867812 */ /* 0x000fc600078e3cff */
[----:B------:R-:W-:Y:S04]  /*6b50*/  STS.U16 [R70+UR7+0x400], R45 ;  /* 0x0004002d46007988 */ /* 0x000fe80008000407 */
[----:B------:R-:W-:Y:S04]  /*6b60*/  STS.U16 [R70+UR7+0x800], R42 ;  /* 0x0008002a46007988 */ /* 0x000fe80008000407 */
[----:B------:R-:W-:Y:S04]  /*6b70*/  STS.U16 [R70+UR7+0x1000], R36 ;  /* 0x0010002446007988 */ /* 0x000fe80008000407 */
[----:B------:R-:W-:Y:S04]  /*6b80*/  STS.U16 [R70+UR7+0x2000], R24 ;  /* 0x0020001846007988 */ /* 0x000fe80008000407 */
[----:B------:R-:W-:Y:S04]  /*6b90*/  STS.U16 [R70+UR7], R48 ;  /* 0x0000003046007988 */ /* 0x000fe80008000407 */
        /* <DEDUP_REMOVED lines=9> */
[----:B------:R0:W-:Y:S01]  /*6c30*/  STS.U16 [R70+UR7+0x3c00], R3 ;  /* 0x003c000346007988 */ /* 0x0001e20008000407 */
[----:B------:R-:W-:-:S03]  /*6c40*/  LOP3.LUT R73, R70, 0x20, RZ, 0x3c, !PT ;  /* 0x0000002046497812 */ /* 0x000fc600078e3cff */
[----:B--2---:R-:W2:Y:S04]  /*6c50*/  @P2 LDG.E.U16 R129, desc[UR18][R152.64] ;  /* 0x0000001298812981 */ /* 0x004ea8000c1e1500 */
[----:B---3--:R-:W3:Y:S04]  /*6c60*/  @P2 LDG.E.U16 R109, desc[UR18][R130.64] ;  /* 0x00000012826d2981 */ /* 0x008ee8000c1e1500 */
[----:B------:R-:W2:Y:S04]  /*6c70*/  @P2 LDG.E.U16 R108, desc[UR18][R106.64] ;  /* 0x000000126a6c2981 */ /* 0x000ea8000c1e1500 */
[----:B------:R-:W2:Y:S04]  /*6c80*/  @P2 LDG.E.U16 R128, desc[UR18][R150.64] ;  /* 0x0000001296802981 */ /* 0x000ea8000c1e1500 */
[----:B------:R1:W2:Y:S04]  /*6c90*/  LDL.LU.64 R130, [R1+0x690] ;  /* 0x0006900001827983 */ /* 0x0002a80000300a00 */
[----:B------:R1:W3:Y:S01]  /*6ca0*/  LDL.LU.64 R106, [R1+0x688] ;  /* 0x00068800016a7983 */ /* 0x0002e20000300a00 */
[----:B0-----:R-:W-:-:S03]  /*6cb0*/  LOP3.LUT R3, R70, 0x30, RZ, 0x3c, !PT ;  /* 0x0000003046037812 */ /* 0x001fc600078e3cff */
[----:B--2---:R-:W2:Y:S04]  /*6cc0*/  @P2 LDG.E.U16 R131, desc[UR18][R156.64] ;  /* 0x000000129c832981 */ /* 0x004ea8000c1e1500 */
[----:B---3--:R-:W3:Y:S04]  /*6cd0*/  @P2 LDG.E.U16 R107, desc[UR18][R132.64] ;  /* 0x00000012846b2981 */ /* 0x008ee8000c1e1500 */
[----:B------:R-:W2:Y:S04]  /*6ce0*/  @P2 LDG.E.U16 R106, desc[UR18][R104.64] ;  /* 0x00000012686a2981 */ /* 0x000ea8000c1e1500 */
[----:B------:R-:W2:Y:S04]  /*6cf0*/  @P2 LDG.E.U16 R130, desc[UR18][R154.64] ;  /* 0x000000129a822981 */ /* 0x000ea8000c1e1500 */
[----:B------:R1:W2:Y:S04]  /*6d00*/  LDL.LU.64 R132, [R1+0x680] ;  /* 0x0006800001847983 */ /* 0x0002a80000300a00 */
[----:B------:R-:W3:Y:S04]  /*6d10*/  LDL.LU.64 R104, [R1+0x678] ;  /* 0x0006780001687983 */ /* 0x000ee80000300a00 */
[----:B--2---:R-:W2:Y:S04]  /*6d20*/  @P2 LDG.E.U16 R133, desc[UR18][R160.64] ;  /* 0x00000012a0852981 */ /* 0x004ea8000c1e1500 */
[----:B---3--:R-:W3:Y:S04]  /*6d30*/  @P2 LDG.E.U16 R104, desc[UR18][R102.64] ;  /* 0x0000001266682981 */ /* 0x008ee8000c1e1500 */
[----:B------:R-:W2:Y:S04]  /*6d40*/  @P2 LDG.E.U16 R132, desc[UR18][R158.64] ;  /* 0x000000129e842981 */ /* 0x000ea8000c1e1500 */
[----:B------:R1:W2:Y:S04]  /*6d50*/  LDL.LU.64 R102, [R1+0x670] ;  /* 0x0006700001667983 */ /* 0x0002a80000300a00 */
[----:B--2---:R-:W2:Y:S04]  /*6d60*/  @P2 LDG.E.U16 R103, desc[UR18][R20.64] ;  /* 0x0000001214672981 */ /* 0x004ea8000c1e1500 */
[----:B------:R-:W2:Y:S04]  /*6d70*/  @P2 LDG.E.U16 R102, desc[UR18][R80.64] ;  /* 0x0000001250662981 */ /* 0x000ea8000c1e1500 */
[----:B------:R-:W2:Y:S04]  /*6d80*/  LDL.LU.64 R20, [R1+0x668] ;  /* 0x0006680001147983 */ /* 0x000ea80000300a00 */
[----:B------:R-:W3:Y:S04]  /*6d90*/  LDL.LU.64 R80, [R1+0x660] ;  /* 0x0006600001507983 */ /* 0x000ee80000300a00 */
[----:B------:R-:W3:Y:S04]  /*6da0*/  LDL.LU.64 R22, [R1+0x658] ;  /* 0x0006580001167983 */ /* 0x000ee80000300a00 */
[----:B------:R-:W3:Y:S01]  /*6db0*/  LDL.LU.64 R46, [R1+0x650] ;  /* 0x00065000012e7983 */ /* 0x000ee20000300a00 */
[----:B------:R-:W-:Y:S01]  /*6dc0*/  VOTEU.ALL UP1, P1 ;  /* 0x0000000000ff7886 */ /* 0x000fe20000820000 */
[----:B------:R-:W-:-:S02]  /*6dd0*/  UIADD3 UR13, UPT, UPT, UR7, 0x8000, URZ ;  /* 0x00008000070d7890 */ /* 0x000fc4000fffe0ff */
[----:B--2---:R-:W-:Y:S04]  /*6de0*/  STS.U16 [R70+UR7+0x2400], R21 ;  /* 0x0024001546007988 */ /* 0x004fe80008000407 */
[----:B---3--:R-:W-:Y:S04]  /*6df0*/  STS.U16 [R134+UR7+0x80], R47 ;  /* 0x0000802f86007988 */ /* 0x008fe80008000407 */
        /* <DEDUP_REMOVED lines=31> */
[----:B------:R-:W-:Y:S04]  /*6ff0*/  STS.U16 [R3+UR7+0x2180], R52 ;  /* 0x0021803403007988 */ /* 0x000fe80008000407 */
[----:B------:R-:W-:Y:S01]  /*7000*/  STS.U16 [R3+UR7+0x180], R60 ;  /* 0x0001803c03007988 */ /* 0x000fe20008000407 */
[C---:B0-----:R-:W-:Y:S01]  /*7010*/  LOP3.LUT R4, R70.reuse, 0x40, RZ, 0x3c, !PT ;  /* 0x0000004046047812 */ /* 0x041fe200078e3cff */
[----:B--2---:R-:W0:Y:S02]  /*7020*/  LDC.64 R72, c[0x0][0x390] ;  /* 0x0000e400ff487b82 */ /* 0x004e240000000a00 */
        /* <DEDUP_REMOVED lines=14> */
[----:B------:R-:W-:Y:S04]  /*7110*/  STS.U16 [R4+UR7+0x200], R97 ;  /* 0x0002006104007988 */ /* 0x000fe80008000407 */
[----:B------:R-:W-:Y:S04]  /*7120*/  STS.U16 [R4+UR7+0x2200], R81 ;  /* 0x0022005104007988 */ /* 0x000fe80008000407 */
[----:B------:R-:W-:Y:S04]  /*7130*/  STS.U16 [R4+UR7+0x600], R95 ;  /* 0x0006005f04007988 */ /* 0x000fe80008000407 */
[----:B------:R-:W-:Y:S04]  /*7140*/  STS.U16 [R4+UR7+0xa00], R93 ;  /* 0x000a005d04007988 */ /* 0x000fe80008000407 */
[----:B------:R-:W-:Y:S04]  /*7150*/  STS.U16 [R4+UR7+0xe00], R91 ;  /* 0x000e005b04007988 */ /* 0x000fe80008000407 */
[----:B------:R-:W-:Y:S04]  /*7160*/  STS.U16 [R4+UR7+0x1200], R89 ;  /* 0x0012005904007988 */ /* 0x000fe80008000407 */
[----:B------:R-:W-:Y:S04]  /*7170*/  STS.U16 [R4+UR7+0x1600], R87 ;  /* 0x0016005704007988 */ /* 0x000fe80008000407 */
[----:B------:R-:W-:Y:S01]  /*7180*/  STS.U16 [R4+UR7+0x1a00], R85 ;  /* 0x001a005504007988 */ /* 0x000fe20008000407 */
[----:B--2---:R-:W-:-:S03]  /*7190*/  LOP3.LUT R3, R70, 0x50, RZ, 0x3c, !PT ;  /* 0x0000005046037812 */ /* 0x004fc600078e3cff */
[----:B------:R-:W-:Y:S04]  /*71a0*/  STS.U16 [R4+UR7+0x1e00], R83 ;  /* 0x001e005304007988 */ /* 0x000fe80008000407 */
[----:B------:R-:W-:Y:S01]  /*71b0*/  STS.U16 [R4+UR7+0x2600], R79 ;  /* 0x0026004f04007988 */ /* 0x000fe20008000407 */
[----:B------:R-:W-:-:S03]  /*71c0*/  IMAD R0, R163, UR5, RZ ;  /* 0x00000005a3007c24 */ /* 0x000fc6000f8e02ff */
[----:B------:R-:W-:Y:S04]  /*71d0*/  STS.U16 [R4+UR7+0x2a00], R77 ;  /* 0x002a004d04007988 */ /* 0x000fe80008000407 */
[----:B------:R-:W-:Y:S04]  /*71e0*/  STS.U16 [R4+UR7+0x2e00], R75 ;  /* 0x002e004b04007988 */ /* 0x000fe80008000407 */
[----:B------:R-:W-:Y:S04]  /*71f0*/  STS.U16 [R4+UR7+0x3200], R71 ;  /* 0x0032004704007988 */ /* 0x000fe80008000407 */
[----:B------:R-:W-:Y:S04]  /*7200*/  STS.U16 [R4+UR7+0x3600], R67 ;  /* 0x0036004304007988 */ /* 0x000fe80008000407 */
[----:B------:R-:W-:Y:S01]  /*7210*/  STS.U16 [R4+UR7+0x3a00], R66 ;  /* 0x003a004204007988 */ /* 0x000fe20008000407 */
[----:B------:R-:W-:-:S03]  /*7220*/  SHF.L.U32 R2, R0, 0x1, RZ ;  /* 0x0000000100027819 */ /* 0x000fc600000006ff */
[----:B------:R-:W-:Y:S04]  /*7230*/  STS.U16 [R4+UR7+0x3e00], R65 ;  /* 0x003e004104007988 */ /* 0x000fe80008000407 */
[----:B------:R-:W-:Y:S01]  /*7240*/  STS.U16 [R3+UR7+0x2280], R80 ;  /* 0x0022805003007988 */ /* 0x000fe20008000407 */
[----:B------:R-:W-:-:S03]  /*7250*/  UIMAD.WIDE UR4, UR4, 0x2, URZ ;  /* 0x00000002040478a5 */ /* 0x000fc6000f8e02ff */
[----:B------:R-:W-:Y:S01]  /*7260*/  STS.U16 [R3+UR7+0x280], R96 ;  /* 0x0002806003007988 */ /* 0x000fe20008000407 */
[----:B------:R-:W-:-:S03]  /*7270*/  IMAD.HI R0, R0, 0x2, RZ ;  /* 0x0000000200007827 */ /* 0x000fc600078e02ff */
[----:B------:R-:W-:Y:S01]  /*7280*/  STS.U16 [R3+UR7+0x680], R94 ;  /* 0x0006805e03007988 */ /* 0x000fe20008000407 */
[----:B0-----:R-:W-:-:S03]  /*7290*/  IADD3 R72, P3, P4, R2, UR11, R72 ;  /* 0x0000000b02487c10 */ /* 0x001fc6000fc7e048 */
[----:B------:R-:W-:Y:S04]  /*72a0*/  STS.U16 [R3+UR7+0xa80], R92 ;  /* 0x000a805c03007988 */ /* 0x000fe80008000407 */
[----:B------:R-:W-:Y:S04]  /*72b0*/  STS.U16 [R3+UR7+0xe80], R90 ;  /* 0x000e805a03007988 */ /* 0x000fe80008000407 */
[----:B------:R-:W-:Y:S04]  /*72c0*/  STS.U16 [R3+UR7+0x1280], R88 ;  /* 0x0012805803007988 */ /* 0x000fe80008000407 */
[----:B------:R-:W-:Y:S01]  /*72d0*/  STS.U16 [R3+UR7+0x1680], R86 ;  /* 0x0016805603007988 */ /* 0x000fe20008000407 */
[----:B------:R-:W-:-:S03]  /*72e0*/  IADD3.X R73, PT, PT, R0, UR5, R73, P3, P4 ;  /* 0x0000000500497c10 */ /* 0x000fc60009fe8449 */
[----:B------:R-:W-:Y:S01]  /*72f0*/  STS.U16 [R3+UR7+0x1a80], R84 ;  /* 0x001a805403007988 */ /* 0x000fe20008000407 */
[----:B------:R-:W-:-:S03]  /*7300*/  LOP3.LUT R0, R70, 0x60, RZ, 0x3c, !PT ;  /* 0x0000006046007812 */ /* 0x000fc600078e3cff */
[----:B------:R-:W-:Y:S04]  /*7310*/  STS.U16 [R3+UR7+0x1e80], R82 ;  /* 0x001e805203007988 */ /* 0x000fe80008000407 */
[----:B------:R-:W-:Y:S04]  /*7320*/  STS.U16 [R3+UR7+0x2680], R78 ;  /* 0x0026804e03007988 */ /* 0x000fe80008000407 */
[----:B------:R-:W-:Y:S04]  /*7330*/  STS.U16 [R3+UR7+0x2a80], R76 ;  /* 0x002a804c03007988 */ /* 0x000fe80008000407 */
[----:B------:R-:W-:Y:S04]  /*7340*/  STS.U16 [R3+UR7+0x2e80], R74 ;  /* 0x002e804a03007988 */ /* 0x000fe80008000407 */
[----:B------:R0:W-:Y:S04]  /*7350*/  STS.U16 [R3+UR7+0x3280], R101 ;  /* 0x0032806503007988 */ /* 0x0001e80008000407 */
[----:B------:R-:W-:Y:S04]  /*7360*/  STS.U16 [R3+UR7+0x3680], R100 ;  /* 0x0036806403007988 */ /* 0x000fe80008000407 */
[----:B------:R-:W-:Y:S04]  /*7370*/  STS.U16 [R3+UR7+0x3a80], R99 ;  /* 0x003a806303007988 */ /* 0x000fe80008000407 */
[----:B----4-:R-:W-:Y:S04]  /*7380*/  STS.U16 [R3+UR7+0x3e80], R98 ;  /* 0x003e806203007988 */ /* 0x010fe80008000407 */
[----:B------:R-:W-:Y:S04]  /*7390*/  STS.U16 [R0+UR7+0x2300], R105 ;  /* 0x0023006900007988 */ /* 0x000fe80008000407 */
[----:B------:R-:W-:Y:S04]  /*73a0*/  STS.U16 [R0+UR7+0x300], R113 ;  /* 0x0003007100007988 */ /* 0x000fe80008000407 */
[----:B------:R-:W-:Y:S01]  /*73b0*/  STS.U16 [R0+UR7+0x700], R112 ;  /* 0x0007007000007988 */ /* 0x000fe20008000407 */
[----:B------:R-:W-:-:S04]  /*73c0*/  @!UP0 UIADD3 UR4, UPT, UPT, -UR6, 0x100000, URZ ;  /* 0x0010000006048890 */ /* 0x000fc8000fffe1ff */
[----:B------:R-:W-:Y:S02]  /*73d0*/  @!UP0 USHF.L.U32 UR5, UR4, 0xb, URZ ;  /* 0x0000000b04058899 */ /* 0x000fe400080006ff */
[----:B------:R-:W-:Y:S01]  /*73e0*/  @!UP0 USHF.L.U32 UR4, UR4, 0x1, URZ ;  /* 0x0000000104048899 */ /* 0x000fe200080006ff */
[----:B------:R-:W-:Y:S01]  /*73f0*/  STS.U16 [R0+UR7+0xb00], R111 ;  /* 0x000b006f00007988 */ /* 0x000fe20008000407 */
[----:B------:R-:W-:-:S03]  /*7400*/  ISETP.EQ.U32.AND P3, PT, RZ, UR62, P2 ;  /* 0x0000003eff007c0c */ /* 0x000fc60009762070 */
[----:B------:R-:W-:Y:S04]  /*7410*/  STS.U16 [R0+UR7+0xf00], R110 ;  /* 0x000f006e00007988 */ /* 0x000fe80008000407 */
[----:B------:R-:W-:Y:S04]  /*7420*/  STS.U16 [R0+UR7+0x1300], R109 ;  /* 0x0013006d00007988 */ /* 0x000fe80008000407 */
[----:B------:R-:W-:Y:S04]  /*7430*/  STS.U16 [R0+UR7+0x1700], R108 ;  /* 0x0017006c00007988 */ /* 0x000fe80008000407 */
[----:B------:R-:W-:Y:S01]  /*7440*/  STS.U16 [R0+UR7+0x1b00], R107 ;  /* 0x001b006b00007988 */ /* 0x000fe20008000407 */
[----:B0-----:R-:W-:-:S03]  /*7450*/  LOP3.LUT R101, R70, 0x70, RZ, 0x3c, !PT ;  /* 0x0000007046657812 */ /* 0x001fc600078e3cff */
        /* <DEDUP_REMOVED lines=8> */
[----:B------:R-:W-:-:S03]  /*74e0*/  UIADD3 UR11, UPT, UPT, UR8, 0x100000, URZ ;  /* 0x00100000080b7890 */ /* 0x000fc6000fffe0ff */
[----:B------:R-:W-:Y:S04]  /*74f0*/  STS.U16 [R101+UR7+0x2380], R125 ;  /* 0x0023807d65007988 */ /* 0x000fe80008000407 */
[----:B------:R-:W-:Y:S04]  /*7500*/  STS.U16 [R101+UR7+0x380], R133 ;  /* 0x0003808565007988 */ /* 0x000fe80008000407 */
[----:B------:R-:W-:Y:S04]  /*7510*/  STS.U16 [R101+UR7+0x780], R132 ;  /* 0x0007808465007988 */ /* 0x000fe80008000407 */
[----:B------:R-:W-:Y:S04]  /*7520*/  STS.U16 [R101+UR7+0xb80], R131 ;  /* 0x000b808365007988 */ /* 0x000fe80008000407 */
[----:B------:R-:W-:Y:S04]  /*7530*/  STS.U16 [R101+UR7+0xf80], R130 ;  /* 0x000f808265007988 */ /* 0x000fe80008000407 */
[----:B------:R0:W-:Y:S04]  /*7540*/  STS.U16 [R101+UR7+0x1380], R129 ;  /* 0x0013808165007988 */ /* 0x0001e80008000407 */
        /* <DEDUP_REMOVED lines=9> */
[----:B------:R1:W-:Y:S01]  /*75e0*/  STS.U16 [R101+UR7+0x3f80], R114 ;  /* 0x003f807265007988 */ /* 0x0003e20008000407 */
[----:B------:R2:W-:Y:S06]  /*75f0*/  MEMBAR.ALL.CTA ;  /* 0x0000000000007992 */ /* 0x0005ec0000008000 */
[----:B--2---:R-:W-:Y:S04]  /*7600*/  FENCE.VIEW.ASYNC.S ;  /* 0x00000000000073c6 */ /* 0x004fe80000000000 */
[----:B------:R-:W2:Y:S02]  /*7610*/  FENCE.VIEW.ASYNC.S ;  /* 0x00000000000073c6 */ /* 0x000ea40000000000 */
[----:B--2---:R1:W2:Y:S01]  /*7620*/  @!UP1 SYNCS.EXCH.64 URZ, [UR7+0x8000], UR4 ;  /* 0x0080000407ff95b2 */ /* 0x0042a20008000100 */
[----:B0-----:R-:W-:Y:S01]  /*7630*/  PRMT R129, RZ, 0x7610, R129 ;  /* 0x00007610ff817816 */ /* 0x001fe20000000081 */
[----:B--2---:R-:W-:Y:S06]  /*7640*/  BAR.SYNC.DEFER_BLOCKING 0x0 ;  /* 0x0000000000007b1d */ /* 0x004fec0000010000 */
[----:B-1----:R-:W-:Y:S05]  /*7650*/  @!P3 BRA `(.L_x_6) ;  /* 0x0000000000d8b947 */ /* 0x002fea0003800000 */
[----:B------:R-:W-:Y:S02]  /*7660*/  USHF.R.U32.HI UR14, URZ, 0x4, UR7 ;  /* 0x00000004ff0e7899 */ /* 0x000fe40008011607 */
[----:B------:R-:W-:Y:S02]  /*7670*/  UIADD3 UR5, UPT, UPT, UR7, 0x18000, URZ ;  /* 0x0001800007057890 */ /* 0x000fe4000fffe0ff */
[----:B------:R-:W-:Y:S02]  /*7680*/  USGXT.U32 UR14, UR14, 0xe ;  /* 0x0000000e0e0e789a */ /* 0x000fe40008000000 */
[----:B------:R-:W-:Y:S02]  /*7690*/  USHF.R.U32.HI UR5, URZ, 0x4, UR5 ;  /* 0x00000004ff057899 */ /* 0x000fe40008011605 */
[----:B------:R-:W-:Y:S02]  /*76a0*/  UIADD3 UR26, UP1, UPT, UR14, 0x2, URZ ;  /* 0x000000020e1a7890 */ /* 0x000fe4000ff3e0ff */
[----:B------:R-:W-:Y:S01]  /*76b0*/  USGXT.U32 UR16, UR5, 0xe ;  /* 0x0000000e0510789a */ /* 0x000fe20008000000 */
[----:B------:R-:W-:Y:S01]  /*76c0*/  UMOV UR4, URZ ;  /* 0x000000ff00047c82 */ /* 0x000fe20008000000 */
[----:B------:R-:W-:Y:S01]  /*76d0*/  UMOV UR6, URZ ;  /* 0x000000ff00067c82 */ /* 0x000fe20008000000 */
[----:B------:R-:W-:-:S02]  /*76e0*/  UIADD3.X UR27, UPT, UPT, UR4, 0x40004040, URZ, UP1, !UPT ;  /* 0x40004040041b7890 */ /* 0x000fc40008ffe4ff */
[----:B------:R-:W-:Y:S01]  /*76f0*/  UIADD3 UR58, UP1, UPT, UR16, 0x80, URZ ;  /* 0x00000080103a7890 */ /* 0x000fe2000ff3e0ff */
[----:B------:R-:W-:Y:S01]  /*7700*/  UMOV UR4, UR13 ;  /* 0x0000000d00047c82 */ /* 0x000fe20008000000 */
[----:B------:R-:W-:Y:S02]  /*7710*/  UMOV UR5, URZ ;  /* 0x000000ff00057c82 */ /* 0x000fe40008000000 */
[----:B------:R-:W-:Y:S01]  /*7720*/  UIADD3.X UR59, UPT, UPT, UR6, 0x40004040, URZ, UP1, !UPT ;  /* 0x40004040063b7890 */ /* 0x000fe20008ffe4ff */
[----:B------:R-:W-:Y:S01]  /*7730*/  UMOV UR12, UR4 ;  /* 0x00000004000c7c82 */ /* 0x000fe20008000000 */
[----:B------:R-:W-:Y:S02]  /*7740*/  UIADD3.64 UR36, UPT, UPT, UR26, 0x2, URZ ;  /* 0x000000021a247897 */ /* 0x000fe4000fffe0ff */
[----:B------:R-:W-:Y:S02]  /*7750*/  UIADD3.64 UR4, UPT, UPT, UR58, 0x80, URZ ;  /* 0x000000803a047897 */ /* 0x000fe4000fffe0ff */
[----:B------:R-:W-:-:S02]  /*7760*/  UIADD3.64 UR40, UPT, UPT, UR26, 0x4, URZ ;  /* 0x000000041a287897 */ /* 0x000fc4000fffe0ff */
[----:B------:R-:W-:Y:S02]  /*7770*/  UIADD3.64 UR38, UPT, UPT, UR58, 0x100, URZ ;  /* 0x000001003a267897 */ /* 0x000fe4000fffe0ff */
[----:B------:R-:W-:Y:S02]  /*7780*/  UIADD3.64 UR44, UPT, UPT, UR26, 0x3fe, URZ ;  /* 0x000003fe1a2c7897 */ /* 0x000fe4000fffe0ff */
[----:B------:R-:W-:Y:S02]  /*7790*/  UIADD3.64 UR42, UPT, UPT, UR58, 0x180, URZ ;  /* 0x000001803a2a7897 */ /* 0x000fe4000fffe0ff */
[----:B------:R-:W-:Y:S02]  /*77a0*/  UIADD3.64 UR48, UPT, UPT, UR26, 0x400, URZ ;  /* 0x000004001a307897 */ /* 0x000fe4000fffe0ff */
[----:B------:R-:W-:Y:S02]  /*77b0*/  UIADD3.64 UR46, UPT, UPT, UR58, 0x200, URZ ;  /* 0x000002003a2e7897 */ /* 0x000fe4000fffe0ff */
[----:B------:R-:W-:-:S02]  /*77c0*/  UIADD3.64 UR52, UPT, UPT, UR26, 0x402, URZ ;  /* 0x000004021a347897 */ /* 0x000fc4000fffe0ff */
[----:B------:R-:W-:Y:S01]  /*77d0*/  UIADD3.64 UR50, UPT, UPT, UR58, 0x280, URZ ;  /* 0x000002803a327897 */ /* 0x000fe2000fffe0ff */
[----:B------:R-:W-:Y:S01]  /*77e0*/  UMOV UR20, 0x0 ;  /* 0x0000000000147882 */ /* 0x000fe20000000000 */
[----:B------:R-:W-:Y:S01]  /*77f0*/  UMOV UR21, 0x4208010 ;  /* 0x0420801000157882 */ /* 0x000fe20000000000 */
[----:B------:R-:W-:Y:S01]  /*7800*/  UIADD3.64 UR56, UPT, UPT, UR26, 0x404, URZ ;  /* 0x000004041a387897 */ /* 0x000fe2000fffe0ff */
[----:B------:R-:W-:Y:S01]  /*7810*/  UMOV UR15, 0x40004040 ;  /* 0x40004040000f7882 */ /* 0x000fe20000000000 */
[----:B------:R-:W-:Y:S01]  /*7820*/  UIADD3.64 UR54, UPT, UPT, UR58, 0x300, URZ ;  /* 0x000003003a367897 */ /* 0x000fe2000fffe0ff */
[----:B------:R-:W-:Y:S01]  /*7830*/  UMOV UR17, 0x40004040 ;  /* 0x4000404000117882 */ /* 0x000fe20000000000 */
[----:B------:R-:W-:Y:S01]  /*7840*/  UMOV UR22, 0x0 ;  /* 0x0000000000167882 */ /* 0x000fe20000000000 */
[----:B------:R-:W-:Y:S01]  /*7850*/  UMOV UR23, 0x4208010 ;  /* 0x0420801000177882 */ /* 0x000fe20000000000 */
[----:B------:R-:W-:Y:S01]  /*7860*/  UMOV UR24, 0x0 ;  /* 0x0000000000187882 */ /* 0x000fe20000000000 */
[----:B------:R-:W-:Y:S01]  /*7870*/  UMOV UR25, 0x4208010 ;  /* 0x0420801000197882 */ /* 0x000fe20000000000 */
[----:B------:R0:W-:Y:S01]  /*7880*/  UTCHMMA gdesc[UR16], gdesc[UR14], tmem[UR11], tmem[UR20], idesc[UR21], !UPT ;  /* 0x00ff140e100075ea */ /* 0x0001e2000f80000b */
[----:B------:R-:W-:Y:S01]  /*7890*/  UMOV UR28, 0x0 ;  /* 0x00000000001c7882 */ /* 0x000fe20000000000 */
[----:B------:R-:W-:Y:S01]  /*78a0*/  UMOV UR29, 0x4208010 ;  /* 0x04208010001d7882 */ /* 0x000fe20000000000 */
[----:B------:R0:W-:Y:S01]  /*78b0*/  UTCHMMA gdesc[UR58], gdesc[UR26], tmem[UR11], tmem[UR22], idesc[UR23], UPT ;  /* 0x00ff161a3a0075ea */ /* 0x0001e2000b80000b */
        /* <DEDUP_REMOVED lines=12> */
[----:B------:R0:W-:Y:S01]  /*7980*/  UTCHMMA gdesc[UR50], gdesc[UR52], tmem[UR11], tmem[UR32], idesc[UR33], UPT ;  /* 0x00ff2034320075ea */ /* 0x0001e2000b80000b */
[----:B------:R0:W-:Y:S01]  /*7990*/  UTCHMMA gdesc[UR54], gdesc[UR56], tmem[UR11], tmem[UR60], idesc[UR61], UPT ;  /* 0x00ff3c38360075ea */ /* 0x0001e2000b80000b */
[----:B------:R0:W-:Y:S01]  /*79a0*/  UTCBAR [UR12], URZ ;  /* 0x000000ff0c0073e9 */ /* 0x0001e200080000ff */
[----:B------:R-:W-:Y:S01]  /*79b0*/  NOP ;  /* 0x0000000000007918 */ /* 0x000fe20000000000 */
.L_x_6:
[----:B------:R-:W-:Y:S05]  /*79c0*/  @!P2 BRA `(.L_x_7) ;  /* 0x000000000008a947 */ /* 0x000fea0003800000 */
[----:B------:R-:W1:Y:S02]  /*79d0*/  SYNCS.PHASECHK.TRANS64.TRYWAIT P4, [UR7+0x8000], RZ ;  /* 0x008000ffff0075a7 */ /* 0x000e640008081107 */
[----:B-1----:R-:W-:Y:S05]  /*79e0*/  @!P4 BRA `(.L_x_8) ;  /* 0x0000010000a8c947 */ /* 0x002fea0003800000 */
.L_x_7:
[----:B------:R-:W-:Y:S06]  /*79f0*/  BAR.SYNC.DEFER_BLOCKING 0x0 ;  /* 0x0000000000007b1d */ /* 0x000fec0000010000 */
[----:B------:R-:W-:Y:S01]  /*7a00*/  STL.64 [R1+0x650], R68 ;  /* 0x0006504401007387 */ /* 0x000fe20000100a00 */
[----:B------:R-:W-:Y:S01]  /*7a10*/  PRMT R100, RZ, 0x7610, R100 ;  /* 0x00007610ff647816 */ /* 0x000fe20000000064 */
[----:B------:R-:W1:Y:S08]  /*7a20*/  LDC R133, c[0x0][0x3d8] ;  /* 0x0000f600ff857b82 */ /* 0x000e700000000800 */
[----:B------:R-:W2:Y:S01]  /*7a30*/  LDC R151, c[0x0][0x3d8] ;  /* 0x0000f600ff977b82 */ /* 0x000ea20000000800 */
[----:B------:R-:W-:Y:S01]  /*7a40*/  LDTM.16dp32bit_t0_t15.x64 R4, tmem[UR9+0x100000] ;  /* 0x10000009000479ee */ /* 0x000fe20008b00000 */
[----:B------:R-:W3:Y:S06]  /*7a50*/  LDTM.16dp32bit_t16_t31.x64 R4, tmem[UR9+0x100040] ;  /* 0x10004009000479ee */ /* 0x000eec0008b20000 */
[----:B------:R-:W4:Y:S08]  /*7a60*/  LDC R152, c[0x0][0x3d8] ;  /* 0x0000f600ff987b82 */ /* 0x000f300000000800 */
[----:B------:R-:W0:Y:S08]  /*7a70*/  LDC R135, c[0x0][0x3d8] ;  /* 0x0000f600ff877b82 */ /* 0x000e300000000800 */
[----:B------:R-:W0:Y:S01]  /*7a80*/  LDC R145, c[0x0][0x3d8] ;  /* 0x0000f600ff917b82 */ /* 0x000e220000000800 */
[----:B---3--:R-:W-:Y:S07]  /*7a90*/  STL.64 [R1+0x758], R4 ;  /* 0x0007580401007387 */ /* 0x008fee0000100a00 */
[----:B------:R-:W3:Y:S01]  /*7aa0*/  LDC R159, c[0x0][0x3d8] ;  /* 0x0000f600ff9f7b82 */ /* 0x000ee20000000800 */
[----:B------:R-:W-:Y:S07]  /*7ab0*/  STL.64 [R1+0x750], R6 ;  /* 0x0007500601007387 */ /* 0x000fee0000100a00 */
[----:B------:R-:W0:Y:S01]  /*7ac0*/  LDC R160, c[0x0][0x3d8] ;  /* 0x0000f600ffa07b82 */ /* 0x000e220000000800 */
[----:B------:R-:W-:Y:S01]  /*7ad0*/  STL.64 [R1+0x748], R8 ;  /* 0x0007480801007387 */ /* 0x000fe20000100a00 */
[----:B------:R-:W-:-:S02]  /*7ae0*/  PRMT R71, RZ, 0x7610, R71 ;  /* 0x00007610ff477816 */ /* 0x000fc40000000047 */
[----:B------:R-:W-:Y:S01]  /*7af0*/  PRMT R128, RZ, 0x7610, R128 ;  /* 0x00007610ff807816 */ /* 0x000fe20000000080 */
[----:B------:R-:W-:Y:S03]  /*7b00*/  STL.64 [R1+0x740], R10 ;  /* 0x0007400a01007387 */ /* 0x000fe60000100a00 */
[----:B------:R-:W0:Y:S01]  /*7b10*/  LDC R136, c[0x0][0x3d8] ;  /* 0x0000f600ff887b82 */ /* 0x000e220000000800 */
[----:B------:R-:W-:Y:S01]  /*7b20*/  STL.64 [R1+0x738], R12 ;  /* 0x0007380c01007387 */ /* 0x000fe20000100a00 */
[----:B------:R-:W-:Y:S02]  /*7b30*/  PRMT R105, RZ, 0x7610, R105 ;  /* 0x00007610ff697816 */ /* 0x000fe40000000069 */
[----:B------:R-:W-:Y:S01]  /*7b40*/  PRMT R104, RZ, 0x7610, R104 ;  /* 0x00007610ff687816 */ /* 0x000fe20000000068 */
[----:B------:R-:W-:Y:S01]  /*7b50*/  STL.64 [R1+0x730], R14 ;  /* 0x0007300e01007387 */ /* 0x000fe20000100a00 */
[----:B------:R-:W-:-:S02]  /*7b60*/  PRMT R85, RZ, 0x7610, R85 ;  /* 0x00007610ff557816 */ /* 0x000fc40000000055 */
[----:B------:R-:W0:Y:S01]  /*7b70*/  LDC R131, c[0x0][0x3d8] ;  /* 0x0000f600ff837b82 */ /* 0x000e220000000800 */
[----:B------:R-:W-:Y:S01]  /*7b80*/  STL.64 [R1+0x728], R16 ;  /* 0x0007281001007387 */ /* 0x000fe20000100a00 */
[----:B------:R-:W-:Y:S02]  /*7b90*/  PRMT R84, RZ, 0x7610, R84 ;  /* 0x00007610ff547816 */ /* 0x000fe40000000054 */
[----:B------:R-:W-:Y:S01]  /*7ba0*/  PRMT R79, RZ, 0x7610, R79 ;  /* 0x00007610ff4f7816 */ /* 0x000fe2000000004f */
[----:B------:R-:W-:Y:S01]  /*7bb0*/  STL.64 [R1+0x720], R18 ;  /* 0x0007201201007387 */ /* 0x000fe20000100a00 */
[----:B------:R-:W-:Y:S02]  /*7bc0*/  PRMT R78, RZ, 0x7610, R78 ;  /* 0x00007610ff4e7816 */ /* 0x000fe4000000004e */
[----:B------:R-:W0:Y:S01]  /*7bd0*/  LDC R137, c[0x0][0x3d8] ;  /* 0x0000f600ff897b82 */ /* 0x000e220000000800 */
[----:B------:R-:W-:Y:S01]  /*7be0*/  STL.64 [R1+0x718], R20 ;  /* 0x0007181401007387 */ /* 0x000fe20000100a00 */
[----:B------:R-:W-:-:S02]  /*7bf0*/  PRMT R99, RZ, 0x7610, R99 ;  /* 0x00007610ff637816 */ /* 0x000fc40000000063 */
[----:B------:R-:W-:Y:S01]  /*7c00*/  PRMT R98, RZ, 0x7610, R98 ;  /* 0x00007610ff627816 */ /* 0x000fe20000000062 */
[----:B------:R-:W-:Y:S01]  /*7c10*/  STL.64 [R1+0x710], R22 ;  /* 0x0007101601007387 */ /* 0x000fe20000100a00 */
[----:B------:R-:W-:Y:S02]  /*7c20*/  PRMT R95, RZ, 0x7610, R95 ;  /* 0x00007610ff5f7816 */ /* 0x000fe4000000005f */
[----:B------:R-:W-:Y:S01]  /*7c30*/  PRMT R94, RZ, 0x7610, R94 ;  /* 0x00007610ff5e7816 */ /* 0x000fe2000000005e */
[----:B------:R-:W0:Y:S01]  /*7c40*/  @!P1 SYNCS.CCTL.IV [UR7+0x8000] ;  /* 0x00800000ff0099b1 */ /* 0x000e220008000007 */
[----:B------:R-:W-:Y:S01]  /*7c50*/  NOP ;  /* 0x0000000000007918 */ /* 0x000fe20000000000 */
[----:B------:R-:W3:Y:S01]  /*7c60*/  @P2 LDG.E.U16 R129, desc[UR18][R72.64] ;  /* 0x0000001248812981 */ /* 0x000ee2000c1e1500 */
[----:B------:R-:W-:Y:S02]  /*7c70*/  PRMT R91, RZ, 0x7610, R91 ;  /* 0x00007610ff5b7816 */ /* 0x000fe4000000005b */
[----:B------:R-:W-:Y:S01]  /*7c80*/  PRMT R90, RZ, 0x7610, R90 ;  /* 0x00007610ff5a7816 */ /* 0x000fe2000000005a */
[----:B------:R-:W-:Y:S01]  /*7c90*/  STL.64 [R1+0x708], R24 ;  /* 0x0007081801007387 */ /* 0x000fe20000100a00 */
[----:B------:R-:W-:Y:S01]  /*7ca0*/  PRMT R87, RZ, 0x7610, R87 ;  /* 0x00007610ff577816 */ /* 0x000fe20000000057 */
[----:B------:R-:W0:Y:S01]  /*7cb0*/  LDC R89, c[0x0][0x3d8] ;  /* 0x0000f600ff597b82 */ /* 0x000e220000000800 */
[----:B------:R-:W-:Y:S01]  /*7cc0*/  PRMT R86, RZ, 0x7610, R86 ;  /* 0x00007610ff567816 */ /* 0x000fe20000000056 */
[----:B------:R-:W-:Y:S01]  /*7cd0*/  STL.64 [R1+0x700], R26 ;  /* 0x0007001a01007387 */ /* 0x000fe20000100a00 */
[----:B------:R-:W-:-:S02]  /*7ce0*/  PRMT R82, RZ, 0x7610, R82 ;  /* 0x00007610ff527816 */ /* 0x000fc40000000052 */
[----:B------:R-:W-:Y:S01]  /*7cf0*/  PRMT R83, RZ, 0x7610, R83 ;  /* 0x00007610ff537816 */ /* 0x000fe20000000053 */
[----:B------:R-:W-:Y:S01]  /*7d00*/  STL.64 [R1+0x6f8], R28 ;  /* 0x0006f81c01007387 */ /* 0x000fe20000100a00 */
[----:B------:R-:W-:Y:S01]  /*7d10*/  PRMT R81, RZ, 0x7610, R81 ;  /* 0x00007610ff517816 */ /* 0x000fe20000000051 */
[----:B------:R-:W0:Y:S01]  /*7d20*/  LDC R165, c[0x0][0x3d8] ;  /* 0x0000f600ffa57b82 */ /* 0x000e220000000800 */
[----:B------:R-:W-:Y:S01]  /*7d30*/  PRMT R80, RZ, 0x7610, R80 ;  /* 0x00007610ff507816 */ /* 0x000fe20000000050 */
[----:B------:R-:W-:Y:S01]  /*7d40*/  STL.64 [R1+0x6f0], R30 ;  /* 0x0006f01e01007387 */ /* 0x000fe20000100a00 */
[----:B------:R-:W-:Y:S02]  /*7d50*/  PRMT R76, RZ, 0x7610, R76 ;  /* 0x00007610ff4c7816 */ /* 0x000fe4000000004c */
[----:B------:R-:W-:Y:S01]  /*7d60*/  PRMT R77, RZ, 0x7610, R77 ;  /* 0x00007610ff4d7816 */ /* 0x000fe2000000004d */
[----:B------:R-:W-:Y:S01]  /*7d70*/  STL.64 [R1+0x6e8], R32 ;  /* 0x0006e82001007387 */ /* 0x000fe20000100a00 */
[----:B------:R-:W-:Y:S01]  /*7d80*/  PRMT R75, RZ, 0x7610, R75 ;  /* 0x00007610ff4b7816 */ /* 0x000fe2000000004b */
[----:B------:R-:W0:Y:S01]  /*7d90*/  LDC R144, c[0x0][0x3d8] ;  /* 0x0000f600ff907b82 */ /* 0x000e220000000800 */
[----:B------:R-:W-:Y:S01]  /*7da0*/  PRMT R74, RZ, 0x7610, R74 ;  /* 0x00007610ff4a7816 */ /* 0x000fe2000000004a */
[----:B------:R1:W-:Y:S06]  /*7db0*/  STL.64 [R1+0x6e0], R34 ;  /* 0x0006e02201007387 */ /* 0x0003ec0000100a00 */
[----:B------:R-:W0:Y:S01]  /*7dc0*/  LDC R153, c[0x0][0x3d8] ;  /* 0x0000f600ff997b82 */ /* 0x000e220000000800 */
[----:B------:R-:W-:Y:S07]  /*7dd0*/  STL.64 [R1+0x6d8], R36 ;  /* 0x0006d82401007387 */ /* 0x000fee0000100a00 */
        /* <DEDUP_REMOVED lines=11> */
[----:B------:R-:W-:Y:S01]  /*7e90*/  STL.64 [R1+0x6a8], R48 ;  /* 0x0006a83001007387 */ /* 0x000fe20000100a00 */
[----:B------:R-:W-:-:S06]  /*7ea0*/  SHF.L.U32 R3, R140, 0x1, RZ ;  /* 0x000000018c037819 */ /* 0x000fcc00000006ff */
[----:B------:R-:W0:Y:S01]  /*7eb0*/  LDC R139, c[0x0][0x3d8] ;  /* 0x0000f600ff8b7b82 */ /* 0x000e220000000800 */
[----:B------:R-:W-:Y:S07]  /*7ec0*/  STL.64 [R1+0x6a0], R50 ;  /* 0x0006a03201007387 */ /* 0x000fee0000100a00 */
[----:B------:R-:W0:Y:S01]  /*7ed0*/  LDC R150, c[0x0][0x3d8] ;  /* 0x0000f600ff967b82 */ /* 0x000e220000000800 */
[----:B------:R-:W-:Y:S07]  /*7ee0*/  STL.64 [R1+0x698], R52 ;  /* 0x0006983401007387 */ /* 0x000fee0000100a00 */
[----:B------:R-:W3:Y:S01]  /*7ef0*/  LDC R141, c[0x0][0x3d8] ;  /* 0x0000f600ff8d7b82 */ /* 0x000ee20000000800 */
[----:B------:R-:W-:Y:S07]  /*7f00*/  STL.64 [R1+0x690], R54 ;  /* 0x0006903601007387 */ /* 0x000fee0000100a00 */
[----:B------:R-:W3:Y:S01]  /*7f10*/  LDC R156, c[0x0][0x3d8] ;  /* 0x0000f600ff9c7b82 */ /* 0x000ee20000000800 */
[----:B------:R-:W-:Y:S07]  /*7f20*/  STL.64 [R1+0x688], R56 ;  /* 0x0006883801007387 */ /* 0x000fee0000100a00 */
[----:B------:R-:W3:Y:S01]  /*7f30*/  LDC R138, c[0x0][0x3d8] ;  /* 0x0000f600ff8a7b82 */ /* 0x000ee20000000800 */
[----:B------:R-:W-:Y:S01]  /*7f40*/  STL.64 [R1+0x680], R58 ;  /* 0x0006803a01007387 */ /* 0x000fe20000100a00 */
[----:B------:R-:W-:-:S02]  /*7f50*/  PRMT R127, RZ, 0x7610, R127 ;  /* 0x00007610ff7f7816 */ /* 0x000fc4000000007f */
[----:B------:R-:W-:Y:S01]  /*7f60*/  PRMT R126, RZ, 0x7610, R126 ;  /* 0x00007610ff7e7816 */ /* 0x000fe2000000007e */
[----:B------:R-:W-:Y:S01]  /*7f70*/  STL.64 [R1+0x678], R60 ;  /* 0x0006783c01007387 */ /* 0x000fe20000100a00 */
[----:B-1----:R-:W-:Y:S02]  /*7f80*/  IMAD R35, R133, 0x11, RZ ;  /* 0x0000001185237824 */ /* 0x002fe400078e02ff */
[----:B------:R-:W1:Y:S01]  /*7f90*/  LDC R162, c[0x0][0x3d8] ;  /* 0x0000f600ffa27b82 */ /* 0x000e620000000800 */
[----:B------:R-:W-:Y:S01]  /*7fa0*/  STL.64 [R1+0x670], R62 ;  /* 0x0006703e01007387 */ /* 0x000fe20000100a00 */
[C---:B------:R-:W-:Y:S01]  /*7fb0*/  IMAD R163, R140.reuse, 0x3, RZ ;  /* 0x000000038ca37824 */ /* 0x040fe200078e02ff */
[----:B------:R-:W-:Y:S01]  /*7fc0*/  SHF.L.U32 R164, R140, 0x3, RZ ;  /* 0x000000038ca47819 */ /* 0x000fe200000006ff */
[----:B0-----:R-:W0:Y:S01]  /*7fd0*/  LDCU UR5, c[0x0][0x3a8] ;  /* 0x00007500ff0577ac */ /* 0x001e220008000800 */
[----:B------:R-:W-:Y:S03]  /*7fe0*/  STL.64 [R1+0x668], R64 ;  /* 0x0006684001007387 */ /* 0x000fe60000100a00 */
[----:B------:R-:W0:Y:S01]  /*7ff0*/  LDC R30, c[0x0][0x3d8] ;  /* 0x0000f600ff1e7b82 */ /* 0x000e220000000800 */
[----:B------:R-:W-:Y:S01]  /*8000*/  STL.64 [R1+0x660], R66 ;  /* 0x0006604201007387 */ /* 0x000fe20000100a00 */
[----:B------:R-:W-:Y:S01]  /*8010*/  PRMT R123, RZ, 0x7610, R123 ;  /* 0x00007610ff7b7816 */ /* 0x000fe2000000007b */
[----:B------:R-:W0:Y:S02]  /*8020*/  LDCU UR4, c[0x0][0x3a8] ;  /* 0x00007500ff0477ac */ /* 0x000e240008000800 */
[----:B------:R4:W-:Y:S01]  /*8030*/  STL.64 [R1+0x7e8], R100 ;  /* 0x0007e86401007387 */ /* 0x0009e20000100a00 */
[----:B--2---:R-:W-:-:S02]  /*8040*/  IMAD R133, R151, 0x42, RZ ;  /* 0x0000004297857824 */ /* 0x004fc400078e02ff */
[----:B------:R-:W-:Y:S01]  /*8050*/  IMAD R34, R135, 0x13, RZ ;  /* 0x0000001387227824 */ /* 0x000fe200078e02ff */
[----:B------:R-:W2:Y:S08]  /*8060*/  LDC R28, c[0x0][0x3d8] ;  /* 0x0000f600ff1c7b82 */ /* 0x000eb00000000800 */
[----:B----4-:R-:W4:Y:S01]  /*8070*/  LDC R101, c[0x0][0x3d8] ;  /* 0x0000f600ff657b82 */ /* 0x010f220000000800 */
[----:B------:R-:W-:-:S07]  /*8080*/  IMAD R151, R152, 0x44, RZ ;  /* 0x0000004498977824 */ /* 0x000fce00078e02ff */
[----:B------:R-:W0:Y:S01]  /*8090*/  LDC R100, c[0x0][0x3d8] ;  /* 0x0000f600ff647b82 */ /* 0x000e220000000800 */
[----:B------:R-:W-:-:S07]  /*80a0*/  IMAD R37, R145, 0x36, RZ ;  /* 0x0000003691257824 */ /* 0x000fce00078e02ff */
[----:B------:R-:W0:Y:S01]  /*80b0*/  LDC R29, c[0x0][0x3d8] ;  /* 0x0000f600ff1d7b82 */ /* 0x000e220000000800 */
[----:B----4-:R-:W-:-:S07]  /*80c0*/  IMAD R152, R101, 0x54, RZ ;  /* 0x0000005465987824 */ /* 0x010fce00078e02ff */
[----:B------:R-:W4:Y:S08]  /*80d0*/  LDC R31, c[0x0][0x3d8] ;  /* 0x0000f600ff1f7b82 */ /* 0x000f300000000800 */
[----:B------:R-:W1:Y:S01]  /*80e0*/  LDC R101, c[0x0][0x3d8] ;  /* 0x0000f600ff657b82 */ /* 0x000e620000000800 */
[----:B0-----:R-:W-:Y:S02]  /*80f0*/  IMAD R135, R100, 0x52, RZ ;  /* 0x0000005264877824 */ /* 0x001fe400078e02ff */
[----:B---3--:R-:W-:-:S02]  /*8100*/  IMAD R145, R159, 0x48, RZ ;  /* 0x000000489f917824 */ /* 0x008fc400078e02ff */
[----:B------:R-:W-:-:S03]  /*8110*/  IMAD R159, R160, 0x4a, RZ ;  /* 0x0000004aa09f7824 */ /* 0x000fc600078e02ff */
[----:B------:R-:W0:Y:S01]  /*8120*/  LDC R100, c[0x0][0x3d8] ;  /* 0x0000f600ff647b82 */ /* 0x000e220000000800 */
[----:B------:R3:W-:Y:S01]  /*8130*/  STL.64 [R1+0x7b0], R70 ;  /* 0x0007b04601007387 */ /* 0x0007e20000100a00 */
[----:B------:R-:W-:Y:S02]  /*8140*/  IMAD R41, R136, 0x26, RZ ;  /* 0x0000002688297824 */ /* 0x000fe400078e02ff */
[----:B------:R-:W-:-:S04]  /*8150*/  IMAD R56, R131, 0x16, RZ ;  /* 0x0000001683387824 */ /* 0x000fc800078e02ff */
[----:B------:R-:W0:Y:S01]  /*8160*/  LDC R55, c[0x0][0x3d8] ;  /* 0x0000f600ff377b82 */ /* 0x000e220000000800 */
[----:B-1----:R-:W-:-:S07]  /*8170*/  IMAD R160, R101, 0x5a, RZ ;  /* 0x0000005a65a07824 */ /* 0x002fce00078e02ff */
[----:B------:R-:W1:Y:S08]  /*8180*/  LDC R33, c[0x0][0x3d8] ;  /* 0x0000f600ff217b82 */ /* 0x000e700000000800 */
[----:B------:R-:W1:Y:S01]  /*8190*/  LDC R101, c[0x0][0x3d8] ;  /* 0x0000f600ff657b82 */ /* 0x000e620000000800 */
[----:B0-----:R-:W-:Y:S02]  /*81a0*/  IMAD R136, R100, 0x60, RZ ;  /* 0x0000006064887824 */ /* 0x001fe400078e02ff */
[----:B------:R-:W-:-:S05]  /*81b0*/  IMAD R131, R137, 0x30, RZ ;  /* 0x0000003089837824 */ /* 0x000fca00078e02ff */
[----:B------:R-:W0:Y:S08]  /*81c0*/  LDC R100, c[0x0][0x3d8] ;  /* 0x0000f600ff647b82 */ /* 0x000e300000000800 */
[----:B------:R-:W0:Y:S01]  /*81d0*/  LDC R57, c[0x0][0x3d8] ;  /* 0x0000f600ff397b82 */ /* 0x000e220000000800 */
[----:B-1----:R-:W-:-:S07]  /*81e0*/  IMAD R137, R101, 0x62, RZ ;  /* 0x0000006265897824 */ /* 0x002fce00078e02ff */
[----:B------:R-:W1:Y:S08]  /*81f0*/  LDC R59, c[0x0][0x3d8] ;  /* 0x0000f600ff3b7b82 */ /* 0x000e700000000800 */
[----:B------:R-:W0:Y:S01]  /*8200*/  LDC R101, c[0x0][0x3d8] ;  /* 0x0000f600ff657b82 */ /* 0x000e220000000800 */
[----:B------:R-:W-:Y:S02]  /*8210*/  IMAD R54, R140, 0x6, RZ ;  /* 0x000000068c367824 */ /* 0x000fe400078e02ff */
[----:B------:R-:W-:-:S05]  /*8220*/  IMAD R89, R89, 0x12, RZ ;  /* 0x0000001259597824 */ /* 0x000fca00078e02ff */
[----:B------:R-:W0:Y:S01]  /*8230*/  LDC R143, c[0x0][0x3d8] ;  /* 0x0000f600ff8f7b82 */ /* 0x000e220000000800 */
[----:B------:R-:W-:Y:S01]  /*8240*/  IMAD R165, R165, 0x9, RZ ;  /* 0x00000009a5a57824 */ /* 0x000fe200078e02ff */
[----:B------:R-:W-:Y:S01]  /*8250*/  IADD3 R54, P6, PT, R54, R72, RZ ;  /* 0x0000004836367210 */ /* 0x000fe20007fde0ff */
[----:B------:R-:W-:-:S05]  /*8260*/  IMAD R144, R144, 0x14, RZ ;  /* 0x0000001490907824 */ /* 0x000fca00078e02ff */
[----:B------:R-:W0:Y:S01]  /*8270*/  LDC R149, c[0x0][0x3d8] ;  /* 0x0000f600ff957b82 */ /* 0x000e220000000800 */
[----:B------:R-:W-:-:S07]  /*8280*/  PRMT R122, RZ, 0x7610, R122 ;  /* 0x00007610ff7a7816 */ /* 0x000fce000000007a */
[----:B------:R-:W0:Y:S01]  /*8290*/  LDC R60, c[0x0][0x3d8] ;  /* 0x0000f600ff3c7b82 */ /* 0x000e220000000800 */
[----:B------:R-:W-:-:S07]  /*82a0*/  PRMT R119, RZ, 0x7610, R119 ;  /* 0x00007610ff777816 */ /* 0x000fce0000000077 */
[----:B------:R-:W0:Y:S01]  /*82b0*/  LDC R5, c[0x0][0x3d8] ;  /* 0x0000f600ff057b82 */ /* 0x000e220000000800 */
[----:B------:R-:W-:-:S07]  /*82c0*/  PRMT R118, RZ, 0x7610, R118 ;  /* 0x00007610ff767816 */ /* 0x000fce0000000076 */
[----:B------:R-:W0:Y:S01]  /*82d0*/  LDC R154, c[0x0][0x3d8] ;  /* 0x0000f600ff9a7b82 */ /* 0x000e220000000800 */
[----:B------:R-:W-:-:S07]  /*82e0*/  IMAD R38, R153, 0x23, RZ ;  /* 0x0000002399267824 */ /* 0x000fce00078e02ff */
[----:B------:R-:W0:Y:S01]  /*82f0*/  LDC R161, c[0x0][0x3d8] ;  /* 0x0000f600ffa17b82 */ /* 0x000e220000000800 */
[----:B------:R-:W-:Y:S04]  /*8300*/  STL.64 [R1+0x7a8], R128 ;  /* 0x0007a88001007387 */ /* 0x000fe80000100a00 */
[----:B------:R-:W-:Y:S03]  /*8310*/  STL.64 [R1+0x7f0], R104 ;  /* 0x0007f06801007387 */ /* 0x000fe60000100a00 */
[----:B------:R-:W0:Y:S01]  /*8320*/  LDC R146, c[0x0][0x3d8] ;  /* 0x0000f600ff927b82 */ /* 0x000e220000000800 */
[----:B------:R-:W-:Y:S04]  /*8330*/  STL.64 [R1+0x7d0], R84 ;  /* 0x0007d05401007387 */ /* 0x000fe80000100a00 */
[----:B------:R-:W-:Y:S03]  /*8340*/  STL.64 [R1+0x7c0], R78 ;  /* 0x0007c04e01007387 */ /* 0x000fe60000100a00 */
[----:B---3--:R-:W3:Y:S01]  /*8350*/  LDC R71, c[0x0][0x3d8] ;  /* 0x0000f600ff477b82 */ /* 0x008ee20000000800 */
[----:B------:R-:W-:Y:S04]  /*8360*/  STL.64 [R1+0x770], R98 ;  /* 0x0007706201007387 */ /* 0x000fe80000100a00 */
[----:B------:R-:W-:Y:S03]  /*8370*/  STL.64 [R1+0x768], R94 ;  /* 0x0007685e01007387 */ /* 0x000fe60000100a00 */
[----:B------:R-:W0:Y:S01]  /*8380*/  LDC R61, c[0x0][0x3d8] ;  /* 0x0000f600ff3d7b82 */ /* 0x000e220000000800 */
[----:B------:R-:W-:Y:S04]  /*8390*/  STL.64 [R1+0x760], R90 ;  /* 0x0007605a01007387 */ /* 0x000fe80000100a00 */
[----:B------:R1:W-:Y:S03]  /*83a0*/  STL.64 [R1+0x778], R86 ;  /* 0x0007785601007387 */ /* 0x0003e60000100a00 */
[----:B------:R-:W3:Y:S01]  /*83b0*/  LDC R142, c[0x0][0x3d8] ;  /* 0x0000f600ff8e7b82 */ /* 0x000ee20000000800 */
[----:B------:R-:W-:Y:S04]  /*83c0*/  STL.64 [R1+0x7c8], R82 ;  /* 0x0007c85201007387 */ /* 0x000fe80000100a00 */
[----:B------:R2:W-:Y:S03]  /*83d0*/  STL.64 [R1+0x780], R80 ;  /* 0x0007805001007387 */ /* 0x0005e60000100a00 */
[----:B------:R-:W3:Y:S01]  /*83e0*/  LDC R62, c[0x0][0x3d8] ;  /* 0x0000f600ff3e7b82 */ /* 0x000ee20000000800 */
[----:B------:R-:W-:Y:S04]  /*83f0*/  STL.64 [R1+0x7b8], R76 ;  /* 0x0007b84c01007387 */ /* 0x000fe80000100a00 */
[----:B------:R4:W-:Y:S01]  /*8400*/  STL.64 [R1+0x788], R74 ;  /* 0x0007884a01007387 */ /* 0x0009e20000100a00 */
[----:B-1----:R-:W-:-:S02]  /*8410*/  IADD3 R86, P4, PT, R3, R72, RZ ;  /* 0x0000004803567210 */ /* 0x002fc40007f9e0ff */
[----:B------:R-:W1:Y:S01]  /*8420*/  LDC R9, c[0x0][0x3d8] ;  /* 0x0000f600ff097b82 */ /* 0x000e620000000800 */
[----:B--2---:R-:W-:Y:S01]  /*8430*/  IMAD R80, R28, 0xf0, RZ ;  /* 0x000000f01c507824 */ /* 0x004fe200078e02ff */
[----:B------:R-:W-:Y:S01]  /*8440*/  SHF.L.U32 R58, R132, 0x4, RZ ;  /* 0x00000004843a7819 */ /* 0x000fe200000006ff */
[----:B------:R-:W-:Y:S02]  /*8450*/  IMAD R155, R155, 0xa, RZ ;  /* 0x0000000a9b9b7824 */ /* 0x000fe400078e02ff */
[----:B------:R-:W-:-:S03]  /*8460*/  IMAD R32, R130, 0xb, RZ ;  /* 0x0000000b82207824 */ /* 0x000fc600078e02ff */
[----:B------:R-:W2:Y:S01]  /*8470*/  LDC R63, c[0x0][0x3d8] ;  /* 0x0000f600ff3f7b82 */ /* 0x000ea20000000800 */
[----:B----4-:R-:W-:-:S07]  /*8480*/  IMAD R74, R30, 0xe0, RZ ;  /* 0x000000e01e4a7824 */ /* 0x010fce00078e02ff */
[----:B------:R-:W4:Y:S01]  /*8490*/  LDC R30, c[0x0][0x3d8] ;  /* 0x0000f600ff1e7b82 */ /* 0x000f220000000800 */
[-C--:B------:R-:W-:Y:S01]  /*84a0*/  LEA R28, P5, R29, R72.reuse, 0x2 ;  /* 0x000000481d1c7211 */ /* 0x080fe200078a10ff */
[----:B------:R0:W-:Y:S03]  /*84b0*/  STL.64 [R1+0x790], R126 ;  /* 0x0007907e01007387 */ /* 0x0001e60000100a00 */
[-C--:B------:R-:W-:Y:S02]  /*84c0*/  LEA.HI.X.SX32 R29, R3, R73.reuse, 0x1, P5 ;  /* 0x00000049031d7211 */ /* 0x080fe400028f0eff */
[----:B------:R-:W-:Y:S01]  /*84d0*/  IADD3 R98, P5, PT, R89, R72, RZ ;  /* 0x0000004859627210 */ /* 0x000fe20007fbe0ff */
[----:B0-----:R-:W-:Y:S01]  /*84e0*/  IMAD R153, R100, 0x64, RZ ;  /* 0x0000006464997824 */ /* 0x001fe200078e02ff */
[----:B------:R-:W0:Y:S01]  /*84f0*/  LDC R157, c[0x0][0x3d8] ;  /* 0x0000f600ff9d7b82 */ /* 0x000e220000000800 */
[----:B------:R-:W-:Y:S01]  /*8500*/  IMAD R130, R134, 0x22, RZ ;  /* 0x0000002286827824 */ /* 0x000fe200078e02ff */
[----:B------:R-:W-:Y:S01]  /*8510*/  LEA.HI.X.SX32 R99, R165, R73, 0x1, P5 ;  /* 0x00000049a5637211 */ /* 0x000fe200028f0eff */
[----:B------:R-:W-:-:S02]  /*8520*/  IMAD R147, R147, 0x24, RZ ;  /* 0x0000002493937824 */ /* 0x000fc400078e02ff */
[----:B------:R-:W-:Y:S01]  /*8530*/  IMAD R126, R55, 0xd0, RZ ;  /* 0x000000d0377e7824 */ /* 0x000fe200078e02ff */
[-C--:B------:R-:W-:Y:S01]  /*8540*/  LEA.HI.X.SX32 R55, R163, R73.reuse, 0x1, P6 ;  /* 0x00000049a3377211 */ /* 0x080fe200030f0eff */
[----:B------:R-:W-:Y:S01]  /*8550*/  STL.64 [R1+0x798], R122 ;  /* 0x0007987a01007387 */ /* 0x000fe20000100a00 */
[----:B------:R-:W0:Y:S01]  /*8560*/  LDC R40, c[0x0][0x3d8] ;  /* 0x0000f600ff287b82 */ /* 0x000e220000000800 */
[----:B------:R-:W-:Y:S02]  /*8570*/  LEA R100, P5, R33, R72, 0x5 ;  /* 0x0000004821647211 */ /* 0x000fe400078a28ff */
[----:B----4-:R-:W-:-:S05]  /*8580*/  LEA.HI.X.SX32 R87, R30, R73, 0x1, P4 ;  /* 0x000000491e577211 */ /* 0x010fca00020f0eff */
[----:B------:R-:W4:Y:S01]  /*8590*/  LDC R64, c[0x0][0x3d8] ;  /* 0x0000f600ff407b82 */ /* 0x000f220000000800 */
[-C--:B------:R-:W-:Y:S02]  /*85a0*/  LEA R104, P4, R31, R72.reuse, 0x4 ;  /* 0x000000481f687211 */ /* 0x080fe400078820ff */
[-C--:B------:R-:W-:Y:S02]  /*85b0*/  IADD3 R30, P6, PT, R144, R72.reuse, RZ ;  /* 0x00000048901e7210 */ /* 0x080fe40007fde0ff */
[----:B------:R-:W-:Y:S02]  /*85c0*/  LEA.HI.X.SX32 R105, R164, R73, 0x1, P4 ;  /* 0x00000049a4697211 */ /* 0x000fe400020f0eff */
[----:B------:R-:W-:Y:S01]  /*85d0*/  IADD3 R56, P4, PT, R56, R72, RZ ;  /* 0x0000004838387210 */ /* 0x000fe20007f9e0ff */
[----:B------:R0:W-:Y:S01]  /*85e0*/  STL.64 [R1+0x7a0], R118 ;  /* 0x0007a07601007387 */ /* 0x0001e20000100a00 */
[----:B------:R-:W-:Y:S01]  /*85f0*/  SHF.L.U32 R39, R148, 0x5, RZ ;  /* 0x0000000594277819 */ /* 0x000fe200000006ff */
[----:B------:R-:W-:Y:S01]  /*8600*/  IMAD R148, R101, 0x68, RZ ;  /* 0x0000006865947824 */ /* 0x000fe200078e02ff */
[----:B------:R-:W-:Y:S01]  /*8610*/  PRMT R115, RZ, 0x7610, R115 ;  /* 0x00007610ff737816 */ /* 0x000fe20000000073 */
[----:B------:R-:W1:Y:S01]  /*8620*/  LDC R65, c[0x0][0x3d8] ;  /* 0x0000f600ff417b82 */ /* 0x000e620000000800 */
[----:B------:R-:W-:Y:S01]  /*8630*/  PRMT R114, RZ, 0x7610, R114 ;  /* 0x00007610ff727816 */ /* 0x000fe20000000072 */
[----:B------:R-:W-:Y:S01]  /*8640*/  IMAD R132, R139, 0x32, RZ ;  /* 0x000000328b847824 */ /* 0x000fe200078e02ff */
[----:B------:R-:W-:Y:S01]  /*8650*/  PRMT R111, RZ, 0x7610, R111 ;  /* 0x00007610ff6f7816 */ /* 0x000fe2000000006f */
[----:B------:R-:W-:Y:S01]  /*8660*/  IMAD R150, R150, 0x34, RZ ;  /* 0x0000003496967824 */ /* 0x000fe200078e02ff */
[----:B------:R-:W-:-:S02]  /*8670*/  PRMT R110, RZ, 0x7610, R110 ;  /* 0x00007610ff6e7816 */ /* 0x000fc4000000006e */
[-C--:B------:R-:W-:Y:S01]  /*8680*/  LEA.HI.X.SX32 R31, R155, R73.reuse, 0x1, P6 ;  /* 0x000000499b1f7211 */ /* 0x080fe200030f0eff */
[----:B0-----:R-:W-:Y:S01]  /*8690*/  IMAD R118, R57, 0x49, RZ ;  /* 0x0000004939767824 */ /* 0x001fe200078e02ff */
[-C--:B------:R-:W-:Y:S01]  /*86a0*/  LEA.HI.X.SX32 R57, R32, R73.reuse, 0x1, P4 ;  /* 0x0000004920397211 */ /* 0x080fe200020f0eff */
[----:B------:R-:W0:Y:S01]  /*86b0*/  LDC R10, c[0x0][0x3d8] ;  /* 0x0000f600ff0a7b82 */ /* 0x000e220000000800 */
[-C--:B------:R-:W-:Y:S02]  /*86c0*/  LEA.HI.X.SX32 R101, R58, R73.reuse, 0x1, P5 ;  /* 0x000000493a657211 */ /* 0x080fe400028f0eff */
[-C--:B------:R-:W-:Y:S02]  /*86d0*/  IADD3 R94, P6, PT, R130, R72.reuse, RZ ;  /* 0x00000048825e7210 */ /* 0x080fe40007fde0ff */
[-C--:B------:R-:W-:Y:S02]  /*86e0*/  IADD3 R32, P4, PT, R147, R72.reuse, RZ ;  /* 0x0000004893207210 */ /* 0x080fe40007f9e0ff */
[----:B------:R-:W-:Y:S01]  /*86f0*/  IADD3 R58, P5, PT, R41, R72, RZ ;  /* 0x00000048293a7210 */ /* 0x000fe20007fbe0ff */
[----:B------:R-:W0:Y:S01]  /*8700*/  LDC R11, c[0x0][0x3d8] ;  /* 0x0000f600ff0b7b82 */ /* 0x000e220000000800 */
[----:B------:R-:W-:Y:S01]  /*8710*/  STL.64 [R1+0x7d8], R114 ;  /* 0x0007d87201007387 */ /* 0x000fe20000100a00 */
[----:B------:R-:W-:Y:S01]  /*8720*/  IMAD R70, R59, 0x86, RZ ;  /* 0x000000863b467824 */ /* 0x000fe200078e02ff */
[-C--:B------:R-:W-:Y:S01]  /*8730*/  LEA.HI.X.SX32 R95, R35, R73.reuse, 0x1, P6 ;  /* 0x00000049235f7211 */ /* 0x080fe200030f0eff */
[----:B------:R-:W-:Y:S01]  /*8740*/  IMAD R141, R141, 0x18, RZ ;  /* 0x000000188d8d7824 */ /* 0x000fe200078e02ff */
[----:B------:R2:W-:Y:S01]  /*8750*/  STL.64 [R1+0x7e0], R110 ;  /* 0x0007e06e01007387 */ /* 0x0005e20000100a00 */
[----:B------:R-:W-:Y:S01]  /*8760*/  IMAD R156, R156, 0x1a, RZ ;  /* 0x0000001a9c9c7824 */ /* 0x000fe200078e02ff */
[-C--:B------:R-:W-:Y:S01]  /*8770*/  LEA.HI.X.SX32 R33, R89, R73.reuse, 0x1, P4 ;  /* 0x0000004959217211 */ /* 0x080fe200020f0eff */
[----:B------:R-:W0:Y:S01]  /*8780*/  LDC R67, c[0x0][0x3d8] ;  /* 0x0000f600ff437b82 */ /* 0x000e220000000800 */
[----:B------:R-:W-:Y:S01]  /*8790*/  IMAD R4, R138, 0x19, RZ ;  /* 0x000000198a047824 */ /* 0x000fe200078e02ff */
[----:B------:R-:W-:-:S02]  /*87a0*/  LEA.HI.X.SX32 R59, R34, R73, 0x1, P5 ;  /* 0x00000049223b7211 */ /* 0x000fc400028f0eff */
[-C--:B------:R-:W-:Y:S02]  /*87b0*/  IADD3 R90, P4, PT, R132, R72.reuse, RZ ;  /* 0x00000048845a7210 */ /* 0x080fe40007f9e0ff */
[-C--:B------:R-:W-:Y:S02]  /*87c0*/  IADD3 R34, P5, PT, R150, R72.reuse, RZ ;  /* 0x0000004896227210 */ /* 0x080fe40007fbe0ff */
[----:B------:R-:W0:Y:S01]  /*87d0*/  LDC R42, c[0x0][0x3d8] ;  /* 0x0000f600ff2a7b82 */ /* 0x000e220000000800 */
[----:B--2---:R-:W-:Y:S01]  /*87e0*/  IADD3 R110, P6, PT, R131, R72, RZ ;  /* 0x00000048836e7210 */ /* 0x004fe20007fde0ff */
[----:B------:R-:W-:Y:S01]  /*87f0*/  IMAD R8, R162, 0x29, RZ ;  /* 0x00000029a2087824 */ /* 0x000fe200078e02ff */
[----:B------:R-:W-:Y:S01]  /*8800*/  LEA.HI.X.SX32 R91, R4, R73, 0x1, P4 ;  /* 0x00000049045b7211 */ /* 0x000fe200020f0eff */
[----:B------:R-:W-:-:S04]  /*8810*/  IMAD R36, R143, 0x1b, RZ ;  /* 0x0000001b8f247824 */ /* 0x000fc800078e02ff */
[----:B------:R-:W2:Y:S01]  /*8820*/  LDC R66, c[0x0][0x3d8] ;  /* 0x0000f600ff427b82 */ /* 0x000ea20000000800 */
[----:B------:R-:W-:Y:S01]  /*8830*/  IMAD R6, R149, 0x21, RZ ;  /* 0x0000002195067824 */ /* 0x000fe200078e02ff */
[-C--:B------:R-:W-:Y:S01]  /*8840*/  LEA.HI.X.SX32 R111, R141, R73.reuse, 0x1, P6 ;  /* 0x000000498d6f7211 */ /* 0x080fe200030f0eff */
[----:B------:R-:W-:Y:S01]  /*8850*/  IMAD R162, R60, 0x7a, RZ ;  /* 0x0000007a3ca27824 */ /* 0x000fe200078e02ff */
[----:B------:R-:W-:Y:S01]  /*8860*/  LEA.HI.X.SX32 R35, R156, R73, 0x1, P5 ;  /* 0x000000499c237211 */ /* 0x000fe200028f0eff */
[----:B------:R-:W-:Y:S01]  /*8870*/  IMAD R7, R154, 0x46, RZ ;  /* 0x000000469a077824 */ /* 0x000fe200078e02ff */
[-C--:B------:R-:W-:Y:S01]  /*8880*/  IADD3 R60, P6, PT, R37, R72.reuse, RZ ;  /* 0x00000048253c7210 */ /* 0x080fe20007fde0ff */
[----:B------:R-:W-:Y:S01]  /*8890*/  IMAD R134, R161, 0x50, RZ ;  /* 0x00000050a1867824 */ /* 0x000fe200078e02ff */
[----:B------:R-:W0:Y:S01]  /*88a0*/  LDC R43, c[0x0][0x3d8] ;  /* 0x0000f600ff2b7b82 */ /* 0x000e220000000800 */
[-C--:B------:R-:W-:Y:S01]  /*88b0*/  LEA R114, P4, R5, R72.reuse, 0x6 ;  /* 0x0000004805727211 */ /* 0x080fe200078830ff */
[----:B------:R-:W-:Y:S01]  /*88c0*/  IMAD R143, R146, 0x38, RZ ;  /* 0x00000038928f7824 */ /* 0x000fe200078e02ff */
[----:B------:R-:W-:Y:S01]  /*88d0*/  IADD3 R4, P5, PT, R133, R72, RZ ;  /* 0x0000004885047210 */ /* 0x000fe20007fbe0ff */
[----:B---3--:R-:W-:Y:S01]  /*88e0*/  IMAD R146, R71, 0x58, RZ ;  /* 0x0000005847927824 */ /* 0x008fe200078e02ff */
[----:B------:R-:W-:-:S03]  /*88f0*/  SHF.L.U32 R71, R61, 0x6, RZ ;  /* 0x000000063d477819 */ /* 0x000fc600000006ff */
[----:B------:R-:W3:Y:S01]  /*8900*/  LDC R158, c[0x0][0x3d8] ;  /* 0x0000f600ff9e7b82 */ /* 0x000ee20000000800 */
[----:B------:R-:W-:Y:S01]  /*8910*/  IMAD R142, R142, 0x28, RZ ;  /* 0x000000288e8e7824 */ /* 0x000fe200078e02ff */
[-C--:B------:R-:W-:Y:S01]  /*8920*/  LEA.HI.X.SX32 R61, R36, R73.reuse, 0x1, P6 ;  /* 0x00000049243d7211 */ /* 0x080fe200030f0eff */
[----:B------:R-:W-:Y:S01]  /*8930*/  IMAD R154, R62, 0x74, RZ ;  /* 0x000000743e9a7824 */ /* 0x000fe200078e02ff */
[----:B------:R-:W-:-:S04]  /*8940*/  LEA.HI.X.SX32 R115, R39, R73, 0x1, P4 ;  /* 0x0000004927737211 */ /* 0x000fc800020f0eff */
[----:B------:R-:W0:Y:S01]  /*8950*/  LDC R13, c[0x0][0x3d8] ;  /* 0x0000f600ff0d7b82 */ /* 0x000e220000000800 */
[----:B------:R-:W-:Y:S01]  /*8960*/  LEA.HI.X.SX32 R5, R6, R73, 0x1, P5 ;  /* 0x0000004906057211 */ /* 0x000fe200028f0eff */
[----:B-1----:R-:W-:Y:S01]  /*8970*/  IMAD R9, R9, 0x56, RZ ;  /* 0x0000005609097824 */ /* 0x002fe200078e02ff */
[----:B------:R-:W-:-:S05]  /*8980*/  IADD3 R36, P6, PT, R151, R72, RZ ;  /* 0x0000004897247210 */ /* 0x000fca0007fde0ff */
[----:B------:R-:W1:Y:S01]  /*8990*/  LDC R12, c[0x0][0x3d8] ;  /* 0x0000f600ff0c7b82 */ /* 0x000e620000000800 */
[-C--:B------:R-:W-:Y:S02]  /*89a0*/  IADD3 R62, P4, PT, R7, R72.reuse, RZ ;  /* 0x00000048073e7210 */ /* 0x080fe40007f9e0ff */
[----:B------:R-:W-:-:S05]  /*89b0*/  IADD3 R84, P5, PT, R134, R72, RZ ;  /* 0x0000004886547210 */ /* 0x000fca0007fbe0ff */
[----:B------:R-:W1:Y:S01]  /*89c0*/  LDC R45, c[0x0][0x3d8] ;  /* 0x0000f600ff2d7b82 */ /* 0x000e620000000800 */
[----:B------:R-:W-:Y:S01]  /*89d0*/  IMAD R149, R63, 0x78, RZ ;  /* 0x000000783f957824 */ /* 0x000fe200078e02ff */
[----:B------:R-:W-:Y:S01]  /*89e0*/  LEA.HI.X.SX32 R37, R130, R73, 0x1, P6 ;  /* 0x0000004982257211 */ /* 0x000fe200030f0eff */
[----:B------:R-:W-:-:S05]  /*89f0*/  IMAD R157, R157, 0x2a, RZ ;  /* 0x0000002a9d9d7824 */ /* 0x000fca00078e02ff */
[----:B------:R-:W1:Y:S01]  /*8a00*/  LDC R44, c[0x0][0x3d8] ;  /* 0x0000f600ff2c7b82 */ /* 0x000e620000000800 */
[----:B------:R-:W-:Y:S01]  /*8a10*/  IMAD R40, R40, 0x2b, RZ ;  /* 0x0000002b28287824 */ /* 0x000fe200078e02ff */
[-C--:B------:R-:W-:Y:S01]  /*8a20*/  LEA.HI.X.SX32 R63, R38, R73.reuse, 0x1, P4 ;  /* 0x00000049263f7211 */ /* 0x080fe200020f0eff */
[----:B----4-:R-:W-:Y:S01]  /*8a30*/  IMAD R76, R64, 0x39, RZ ;  /* 0x00000039404c7824 */ /* 0x010fe200078e02ff */
[----:B------:R-:W-:-:S04]  /*8a40*/  LEA.HI.X.SX32 R85, R142, R73, 0x1, P5 ;  /* 0x000000498e557211 */ /* 0x000fc800028f0eff */
[----:B------:R-:W4:Y:S01]  /*8a50*/  LDC R69, c[0x0][0x3d8] ;  /* 0x0000f600ff457b82 */ /* 0x000f220000000800 */
[-C--:B------:R-:W-:Y:S02]  /*8a60*/  IADD3 R6, P6, PT, R135, R72.reuse, RZ ;  /* 0x0000004887067210 */ /* 0x080fe40007fde0ff */
[----:B------:R-:W-:-:S05]  /*8a70*/  IADD3 R38, P4, PT, R152, R72, RZ ;  /* 0x0000004898267210 */ /* 0x000fca0007f9e0ff */
[----:B------:R-:W1:Y:S01]  /*8a80*/  LDC R47, c[0x0][0x3d8] ;  /* 0x0000f600ff2f7b82 */ /* 0x000e620000000800 */
[----:B------:R-:W-:-:S07]  /*8a90*/  IADD3 R64, P5, PT, R9, R72, RZ ;  /* 0x0000004809407210 */ /* 0x000fce0007fbe0ff */
[----:B------:R-:W1:Y:S01]  /*8aa0*/  LDC R15, c[0x0][0x3d8] ;  /* 0x0000f600ff0f7b82 */ /* 0x000e620000000800 */
[----:B------:R-:W-:-:S07]  /*8ab0*/  IMAD R139, R65, 0x72, RZ ;  /* 0x00000072418b7824 */ /* 0x000fce00078e02ff */
[----:B------:R-:W1:Y:S01]  /*8ac0*/  LDC R46, c[0x0][0x3d8] ;  /* 0x0000f600ff2e7b82 */ /* 0x000e620000000800 */
[----:B0-----:R-:W-:Y:S01]  /*8ad0*/  IMAD R10, R10, 0x31, RZ ;  /* 0x000000310a0a7824 */ /* 0x001fe200078e02ff */
[----:B------:R-:W-:-:S06]  /*8ae0*/  LEA.HI.X.SX32 R7, R8, R73, 0x1, P6 ;  /* 0x0000004908077211 */ /* 0x000fcc00030f0eff */
[----:B------:R-:W0:Y:S01]  /*8af0*/  LDC R14, c[0x0][0x3d8] ;  /* 0x0000f600ff0e7b82 */ /* 0x000e220000000800 */
[-C--:B------:R-:W-:Y:S01]  /*8b00*/  LEA.HI.X.SX32 R39, R157, R73.reuse, 0x1, P4 ;  /* 0x000000499d277211 */ /* 0x080fe200020f0eff */
[----:B------:R-:W-:Y:S01]  /*8b10*/  IMAD R11, R11, 0x66, RZ ;  /* 0x000000660b0b7824 */ /* 0x000fe200078e02ff */
[----:B------:R-:W-:-:S05]  /*8b20*/  LEA.HI.X.SX32 R65, R40, R73, 0x1, P5 ;  /* 0x0000004928417211 */ /* 0x000fca00028f0eff */
[----:B------:R-:W0:Y:S01]  /*8b30*/  LDC R68, c[0x0][0x3d8] ;  /* 0x0000f600ff447b82 */ /* 0x000e220000000800 */
[-C--:B------:R-:W-:Y:S02]  /*8b40*/  IADD3 R82, P6, PT, R136, R72.reuse, RZ ;  /* 0x0000004888527210 */ /* 0x080fe40007fde0ff */
[----:B------:R-:W-:-:S05]  /*8b50*/  IADD3 R8, P4, PT, R137, R72, RZ ;  /* 0x0000004889087210 */ /* 0x000fca0007f9e0ff */
[----:B------:R-:W0:Y:S01]  /*8b60*/  LDC R16, c[0x0][0x3d8] ;  /* 0x0000f600ff107b82 */ /* 0x000e220000000800 */
[----:B------:R-:W-:Y:S01]  /*8b70*/  IADD3 R40, P5, PT, R153, R72, RZ ;  /* 0x0000004899287210 */ /* 0x000fe20007fbe0ff */
[----:B------:R-:W-:Y:S01]  /*8b80*/  IMAD R138, R67, 0x70, RZ ;  /* 0x00000070438a7824 */ /* 0x000fe200078e02ff */
[----:B------:R-:W-:-:S05]  /*8b90*/  LEA.HI.X.SX32 R83, R131, R73, 0x1, P6 ;  /* 0x0000004983537211 */ /* 0x000fca00030f0eff */
[----:B------:R-:W0:Y:S01]  /*8ba0*/  LDC R17, c[0x0][0x3d8] ;  /* 0x0000f600ff117b82 */ /* 0x000e220000000800 */
[----:B------:R-:W-:Y:S01]  /*8bb0*/  IMAD R42, R42, 0x33, RZ ;  /* 0x000000332a2a7824 */ /* 0x000fe200078e02ff */
[-C--:B------:R-:W-:Y:S01]  /*8bc0*/  LEA.HI.X.SX32 R9, R10, R73.reuse, 0x1, P4 ;  /* 0x000000490a097211 */ /* 0x080fe200020f0eff */
[----:B--2---:R-:W-:Y:S01]  /*8bd0*/  IMAD R161, R66, 0x6a, RZ ;  /* 0x0000006a42a17824 */ /* 0x004fe200078e02ff */
[----:B------:R-:W-:-:S04]  /*8be0*/  LEA.HI.X.SX32 R41, R132, R73, 0x1, P5 ;  /* 0x0000004984297211 */ /* 0x000fc800028f0eff */
[----:B------:R-:W2:Y:S01]  /*8bf0*/  LDC R49, c[0x0][0x3d8] ;  /* 0x0000f600ff317b82 */ /* 0x000ea20000000800 */
[-C--:B------:R-:W-:Y:S02]  /*8c00*/  IADD3 R66, P6, PT, R11, R72.reuse, RZ ;  /* 0x000000480b427210 */ /* 0x080fe40007fde0ff */
[----:B------:R-:W-:-:S05]  /*8c10*/  IADD3 R10, P5, PT, R139, R72, RZ ;  /* 0x000000488b0a7210 */ /* 0x000fca0007fbe0ff */
[----:B------:R-:W0:Y:S01]  /*8c20*/  LDC R19, c[0x0][0x3d8] ;  /* 0x0000f600ff137b82 */ /* 0x000e220000000800 */
[----:B------:R-:W-:-:S07]  /*8c30*/  IADD3 R78, P4, PT, R138, R72, RZ ;  /* 0x000000488a4e7210 */ /* 0x000fce0007f9e0ff */
[----:B------:R-:W0:Y:S01]  /*8c40*/  LDC R48, c[0x0][0x3d8] ;  /* 0x0000f600ff307b82 */ /* 0x000e220000000800 */
[----:B------:R-:W-:-:S07]  /*8c50*/  IMAD R163, R43, 0x76, RZ ;  /* 0x000000762ba37824 */ /* 0x000fce00078e02ff */
[----:B------:R-:W0:Y:S01]  /*8c60*/  LDC R18, c[0x0][0x3d8] ;  /* 0x0000f600ff127b82 */ /* 0x000e220000000800 */
[----:B---3--:R-:W-:Y:S01]  /*8c70*/  IMAD R158, R158, 0x3a, RZ ;  /* 0x0000003a9e9e7824 */ /* 0x008fe200078e02ff */
[-C--:B------:R-:W-:Y:S01]  /*8c80*/  LEA.HI.X.SX32 R67, R42, R73.reuse, 0x1, P6 ;  /* 0x000000492a437211 */ /* 0x080fe200030f0eff */
[----:B-1----:R-:W-:Y:S01]  /*8c90*/  IMAD R12, R12, 0x82, RZ ;  /* 0x000000820c0c7824 */ /* 0x002fe200078e02ff */
[----:B------:R-:W-:-:S04]  /*8ca0*/  LEA.HI.X.SX32 R11, R76, R73, 0x1, P5 ;  /* 0x000000494c0b7211 */ /* 0x000fc800028f0eff */
[----:B------:R-:W1:Y:S01]  /*8cb0*/  LDC R21, c[0x0][0x3d8] ;  /* 0x0000f600ff157b82 */ /* 0x000e620000000800 */
[-C--:B------:R-:W-:Y:S02]  /*8cc0*/  IADD3 R42, P6, PT, R154, R72.reuse, RZ ;  /* 0x000000489a2a7210 */ /* 0x080fe40007fde0ff */
[----:B------:R-:W-:-:S05]  /*8cd0*/  LEA R76, P5, R13, R72, 0x7 ;  /* 0x000000480d4c7211 */ /* 0x000fca00078a38ff */
[----:B------:R-:W3:Y:S01]  /*8ce0*/  LDC R51, c[0x0][0x3d8] ;  /* 0x0000f600ff337b82 */ /* 0x000ee20000000800 */
[----:B------:R-:W-:Y:S01]  /*8cf0*/  IMAD R45, R45, 0x3b, RZ ;  /* 0x0000003b2d2d7824 */ /* 0x000fe200078e02ff */
[----:B------:R-:W-:-:S06]  /*8d00*/  LEA.HI.X.SX32 R79, R143, R73, 0x1, P4 ;  /* 0x000000498f4f7211 */ /* 0x000fcc00020f0eff */
[----:B------:R-:W1:Y:S01]  /*8d10*/  LDC R50, c[0x0][0x3d8] ;  /* 0x0000f600ff327b82 */ /* 0x000e620000000800 */
[----:B------:R-:W-:-:S07]  /*8d20*/  IMAD R44, R44, 0x84, RZ ;  /* 0x000000842c2c7824 */ /* 0x000fce00078e02ff */
[----:B------:R-:W1:Y:S01]  /*8d30*/  LDC R20, c[0x0][0x3d8] ;  /* 0x0000f600ff147b82 */ /* 0x000e620000000800 */
[----:B------:R-:W-:Y:S01]  /*8d40*/  IADD3 R164, P4, PT, R163, R72, RZ ;  /* 0x00000048a3a47210 */ /* 0x000fe20007f9e0ff */
[----:B----4-:R-:W-:Y:S01]  /*8d50*/  IMAD R69, R69, 0x41, RZ ;  /* 0x0000004145457824 */ /* 0x010fe200078e02ff */
[----:B------:R-:W-:Y:S01]  /*8d60*/  LEA.HI.X.SX32 R43, R158, R73, 0x1, P6 ;  /* 0x000000499e2b7211 */ /* 0x000fe200030f0eff */
[----:B------:R-:W-:-:S04]  /*8d70*/  IMAD R47, R47, 0x43, RZ ;  /* 0x000000432f2f7824 */ /* 0x000fc800078e02ff */
[----:B------:R-:W4:Y:S01]  /*8d80*/  LDC R127, c[0x0][0x3d8] ;  /* 0x0000f600ff7f7b82 */ /* 0x000f220000000800 */
[----:B------:R-:W-:Y:S01]  /*8d90*/  LEA.HI.X.SX32 R77, R71, R73, 0x1, P5 ;  /* 0x00000049474d7211 */ /* 0x000fe200028f0eff */
[----:B------:R-:W-:Y:S01]  /*8da0*/  IMAD R15, R15, 0x90, RZ ;  /* 0x000000900f0f7824 */ /* 0x000fe200078e02ff */
[----:B------:R-:W-:Y:S01]  /*8db0*/  IADD3 R12, P6, PT, R12, R72, RZ ;  /* 0x000000480c0c7210 */ /* 0x000fe20007fde0ff */
[----:B------:R-:W-:-:S04]  /*8dc0*/  IMAD R46, R46, 0x94, RZ ;  /* 0x000000942e2e7824 */ /* 0x000fc800078e02ff */
[----:B------:R-:W1:Y:S01]  /*8dd0*/  LDC R53, c[0x0][0x3d8] ;  /* 0x0000f600ff357b82 */ /* 0x000e620000000800 */
[-C--:B------:R-:W-:Y:S01]  /*8de0*/  IADD3 R130, P5, PT, R70, R72.reuse, RZ ;  /* 0x0000004846827210 */ /* 0x080fe20007fbe0ff */
[----:B------:R-:W-:Y:S06]  /*8df0*/  STL.64 [R1+0x2b0], R86 ;  /* 0x0002b05601007387 */ /* 0x000fec0000100a00 */
[----:B------:R-:W4:Y:S01]  /*8e00*/  LDC R52, c[0x0][0x3d8] ;  /* 0x0000f600ff347b82 */ /* 0x000f220000000800 */
[----:B------:R-:W-:Y:S01]  /*8e10*/  STL.64 [R1+0x2a8], R28 ;  /* 0x0002a81c01007387 */ /* 0x000fe20000100a00 */
[-C--:B------:R-:W-:Y:S01]  /*8e20*/  LEA.HI.X.SX32 R165, R45, R73.reuse, 0x1, P4 ;  /* 0x000000492da57211 */ /* 0x080fe200020f0eff */
[----:B0-----:R-:W-:Y:S01]  /*8e30*/  IMAD R14, R14, 0x92, RZ ;  /* 0x000000920e0e7824 */ /* 0x001fe200078e02ff */
[-C--:B------:R-:W-:Y:S01]  /*8e40*/  IADD3 R44, P4, PT, R44, R72.reuse, RZ ;  /* 0x000000482c2c7210 */ /* 0x080fe20007f9e0ff */
[----:B------:R-:W-:Y:S03]  /*8e50*/  STL.64 [R1+0x2a0], R54 ;  /* 0x0002a03601007387 */ /* 0x000fe60000100a00 */
[----:B------:R-:W0:Y:S01]  /*8e60*/  LDC R23, c[0x0][0x3d8] ;  /* 0x0000f600ff177b82 */ /* 0x000e220000000800 */
[----:B------:R0:W-:Y:S01]  /*8e70*/  STL.64 [R1+0x288], R104 ;  /* 0x0002886801007387 */ /* 0x0001e20000100a00 */
[-C--:B------:R-:W-:Y:S01]  /*8e80*/  LEA.HI.X.SX32 R13, R69, R73.reuse, 0x1, P6 ;  /* 0x00000049450d7211 */ /* 0x080fe200030f0eff */
[----:B------:R-:W-:Y:S01]  /*8e90*/  IMAD R68, R68, 0x96, RZ ;  /* 0x0000009644447824 */ /* 0x000fe200078e02ff */
[-C--:B------:R-:W-:Y:S01]  /*8ea0*/  LEA.HI.X.SX32 R131, R47, R73.reuse, 0x1, P5 ;  /* 0x000000492f837211 */ /* 0x080fe200028f0eff */
[----:B------:R-:W-:Y:S01]  /*8eb0*/  IMAD R16, R16, 0xa2, RZ ;  /* 0x000000a210107824 */ /* 0x000fe200078e02ff */
[----:B------:R-:W-:Y:S02]  /*8ec0*/  STL.64 [R1+0x280], R98 ;  /* 0x0002806201007387 */ /* 0x000fe40000100a00 */
[----:B------:R-:W0:Y:S01]  /*8ed0*/  LDC R22, c[0x0][0x3d8] ;  /* 0x0000f600ff167b82 */ /* 0x000e220000000800 */
[-C--:B------:R-:W-:Y:S01]  /*8ee0*/  IADD3 R70, P6, PT, R15, R72.reuse, RZ ;  /* 0x000000480f467210 */ /* 0x080fe20007fde0ff */
[----:B------:R-:W-:Y:S01]  /*8ef0*/  STL.64 [R1+0x278], R30 ;  /* 0x0002781e01007387 */ /* 0x000fe20000100a00 */
[-C--:B------:R-:W-:Y:S01]  /*8f00*/  IADD3 R46, P5, PT, R46, R72.reuse, RZ ;  /* 0x000000482e2e7210 */ /* 0x080fe20007fbe0ff */
[----:B------:R-:W-:Y:S01]  /*8f10*/  IMAD R17, R17, 0xa0, RZ ;  /* 0x000000a011117824 */ /* 0x000fe200078e02ff */
[-C--:B------:R-:W-:Y:S01]  /*8f20*/  LEA.HI.X.SX32 R45, R133, R73.reuse, 0x1, P4 ;  /* 0x00000049852d7211 */ /* 0x080fe200020f0eff */
[----:B------:R-:W-:Y:S01]  /*8f30*/  STL.64 [R1+0x270], R56 ;  /* 0x0002703801007387 */ /* 0x000fe20000100a00 */
[-C--:B------:R-:W-:Y:S01]  /*8f40*/  IADD3 R14, P4, PT, R14, R72.reuse, RZ ;  /* 0x000000480e0e7210 */ /* 0x080fe20007f9e0ff */
[----:B------:R-:W0:Y:S01]  /*8f50*/  LDC R75, c[0x0][0x3d8] ;  /* 0x0000f600ff4b7b82 */ /* 0x000e220000000800 */
[----:B--2---:R-:W-:Y:S01]  /*8f60*/  IMAD R49, R49, 0x4b, RZ ;  /* 0x0000004b31317824 */ /* 0x004fe200078e02ff */
[----:B------:R2:W-:Y:S01]  /*8f70*/  STL.64 [R1+0x258], R100 ;  /* 0x0002586401007387 */ /* 0x0005e20000100a00 */
[----:B------:R-:W-:Y:S01]  /*8f80*/  IMAD R19, R19, 0x51, RZ ;  /* 0x0000005113137824 */ /* 0x000fe200078e02ff */
[-C--:B------:R-:W-:Y:S01]  /*8f90*/  LEA.HI.X.SX32 R71, R145, R73.reuse, 0x1, P6 ;  /* 0x0000004991477211 */ /* 0x080fe200030f0eff */
[----:B------:R-:W-:Y:S01]  /*8fa0*/  IMAD R48, R48, 0xa4, RZ ;  /* 0x000000a430307824 */ /* 0x000fe200078e02ff */
[----:B------:R-:W-:Y:S01]  /*8fb0*/  STL.64 [R1+0x250], R94 ;  /* 0x0002505e01007387 */ /* 0x000fe20000100a00 */
[-C--:B------:R-:W-:Y:S01]  /*8fc0*/  LEA.HI.X.SX32 R47, R159, R73.reuse, 0x1, P5 ;  /* 0x000000499f2f7211 */ /* 0x080fe200028f0eff */
[----:B------:R-:W-:Y:S01]  /*8fd0*/  IMAD R18, R18, 0xb2, RZ ;  /* 0x000000b212127824 */ /* 0x000fe200078e02ff */
[-C--:B------:R-:W-:Y:S01]  /*8fe0*/  IADD3 R68, P6, PT, R68, R72.reuse, RZ ;  /* 0x0000004844447210 */ /* 0x080fe20007fde0ff */
[----:B------:R-:W-:Y:S01]  /*8ff0*/  STL.64 [R1+0x248], R32 ;  /* 0x0002482001007387 */ /* 0x000fe20000100a00 */
[-C--:B------:R-:W-:Y:S01]  /*9000*/  IADD3 R16, P5, PT, R16, R72.reuse, RZ ;  /* 0x0000004810107210 */ /* 0x080fe20007fbe0ff */
[----:B------:R-:W0:Y:S01]  /*9010*/  LDC R25, c[0x0][0x3d8] ;  /* 0x0000f600ff197b82 */ /* 0x000e220000000800 */
[----:B------:R-:W-:Y:S01]  /*9020*/  LEA.HI.X.SX32 R15, R118, R73, 0x1, P4 ;  /* 0x00000049760f7211 */ /* 0x000fe200020f0eff */
[----:B------:R-:W-:Y:S01]  /*9030*/  STL.64 [R1+0x240], R58 ;  /* 0x0002403a01007387 */ /* 0x000fe20000100a00 */
[----:B------:R-:W-:Y:S01]  /*9040*/  IADD3 R128, P4, PT, R17, R72, RZ ;  /* 0x0000004811807210 */ /* 0x000fe20007f9e0ff */
[----:B-1----:R-:W-:-:S02]  /*9050*/  IMAD R21, R21, 0x59, RZ ;  /* 0x0000005915157824 */ /* 0x002fc400078e02ff */
[----:B------:R1:W-:Y:S01]  /*9060*/  STL.64 [R1+0x228], R110 ;  /* 0x0002286e01007387 */ /* 0x0003e20000100a00 */
[-C--:B------:R-:W-:Y:S01]  /*9070*/  LEA.HI.X.SX32 R69, R49, R73.reuse, 0x1, P6 ;  /* 0x0000004931457211 */ /* 0x080fe200030f0eff */
[----:B------:R-:W1:Y:S01]  /*9080*/  LDC R24, c[0x0][0x3d8] ;  /* 0x0000f600ff187b82 */ /* 0x000e620000000800 */
[-C--:B------:R-:W-:Y:S01]  /*9090*/  LEA.HI.X.SX32 R17, R19, R73.reuse, 0x1, P5 ;  /* 0x0000004913117211 */ /* 0x080fe200028f0eff */
[----:B------:R-:W-:Y:S01]  /*90a0*/  STL.64 [R1+0x220], R90 ;  /* 0x0002205a01007387 */ /* 0x000fe20000100a00 */
[----:B---3--:R-:W-:Y:S01]  /*90b0*/  IMAD R51, R51, 0xb0, RZ ;  /* 0x000000b033337824 */ /* 0x008fe200078e02ff */
[-C--:B------:R-:W-:Y:S01]  /*90c0*/  IADD3 R48, P6, PT, R48, R72.reuse, RZ ;  /* 0x0000004830307210 */ /* 0x080fe20007fde0ff */
[----:B------:R-:W-:Y:S01]  /*90d0*/  IMAD R50, R50, 0xb4, RZ ;  /* 0x000000b432327824 */ /* 0x000fe200078e02ff */
[----:B------:R-:W-:Y:S01]  /*90e0*/  STL.64 [R1+0x218], R34 ;  /* 0x0002182201007387 */ /* 0x000fe20000100a00 */
[----:B------:R-:W-:Y:S01]  /*90f0*/  IMAD R20, R20, 0xc2, RZ ;  /* 0x000000c214147824 */ /* 0x000fe200078e02ff */
[----:B------:R-:W-:Y:S01]  /*9100*/  IADD3 R18, P5, PT, R18, R72, RZ ;  /* 0x0000004812127210 */ /* 0x000fe20007fbe0ff */
[----:B------:R-:W3:Y:S01]  /*9110*/  LDC R81, c[0x0][0x3d8] ;  /* 0x0000f600ff517b82 */ /* 0x000ee20000000800 */
[----:B------:R-:W-:Y:S01]  /*9120*/  STL.64 [R1+0x210], R60 ;  /* 0x0002103c01007387 */ /* 0x000fe20000100a00 */
[----:B------:R-:W-:-:S03]  /*9130*/  LEA.HI.X.SX32 R129, R134, R73, 0x1, P4 ;  /* 0x0000004986817211 */ /* 0x000fc600020f0eff */
[----:B------:R0:W-:Y:S01]  /*9140*/  STL.64 [R1+0x1f8], R114 ;  /* 0x0001f87201007387 */ /* 0x0001e20000100a00 */
[-C--:B------:R-:W-:Y:S01]  /*9150*/  LEA.HI.X.SX32 R49, R135, R73.reuse, 0x1, P6 ;  /* 0x0000004987317211 */ /* 0x080fe200030f0eff */
[----:B----4-:R-:W-:Y:S01]  /*9160*/  IMAD R3, R127, 0x61, RZ ;  /* 0x000000617f037824 */ /* 0x010fe200078e02ff */
[----:B------:R-:W-:Y:S01]  /*9170*/  PRMT R125, RZ, 0x7610, R125 ;  /* 0x00007610ff7d7816 */ /* 0x000fe2000000007d */
[----:B------:R-:W-:Y:S01]  /*9180*/  STL.64 [R1+0x1f0], R4 ;  /* 0x0001f00401007387 */ /* 0x000fe20000100a00 */
[----:B------:R-:W-:Y:S01]  /*9190*/  LEA.HI.X.SX32 R19, R21, R73, 0x1, P5 ;  /* 0x0000004915137211 */ /* 0x000fe200028f0eff */
[----:B------:R-:W-:Y:S01]  /*91a0*/  IMAD R53, R53, 0xc0, RZ ;  /* 0x000000c035357824 */ /* 0x000fe200078e02ff */
[----:B------:R-:W-:Y:S01]  /*91b0*/  PRMT R121, RZ, 0x7610, R121 ;  /* 0x00007610ff797816 */ /* 0x000fe20000000079 */
[----:B------:R-:W-:Y:S01]  /*91c0*/  STL.64 [R1+0x1e8], R36 ;  /* 0x0001e82401007387 */ /* 0x000fe20000100a00 */
[----:B------:R-:W-:Y:S01]  /*91d0*/  IMAD R52, R52, 0xc4, RZ ;  /* 0x000000c434347824 */ /* 0x000fe200078e02ff */
[-C--:B------:R-:W-:Y:S01]  /*91e0*/  IADD3 R118, P4, PT, R51, R72.reuse, RZ ;  /* 0x0000004833767210 */ /* 0x080fe20007f9e0ff */
[----:B------:R-:W4:Y:S01]  /*91f0*/  LDC R26, c[0x0][0x3d8] ;  /* 0x0000f600ff1a7b82 */ /* 0x000f220000000800 */
[----:B------:R-:W-:Y:S01]  /*9200*/  STL.64 [R1+0x1e0], R62 ;  /* 0x0001e03e01007387 */ /* 0x000fe20000100a00 */
[----:B------:R-:W-:-:S02]  /*9210*/  IADD3 R50, P6, PT, R50, R72, RZ ;  /* 0x0000004832327210 */ /* 0x000fc40007fde0ff */
[----:B------:R-:W-:Y:S01]  /*9220*/  IADD3 R20, P5, PT, R20, R72, RZ ;  /* 0x0000004814147210 */ /* 0x000fe20007fbe0ff */
[----:B------:R1:W-:Y:S01]  /*9230*/  STL.64 [R1+0x1c8], R84 ;  /* 0x0001c85401007387 */ /* 0x0003e20000100a00 */
[-C--:B------:R-:W-:Y:S02]  /*9240*/  LEA.HI.X.SX32 R119, R146, R73.reuse, 0x1, P4 ;  /* 0x0000004992777211 */ /* 0x080fe400020f0eff */
[----:B------:R-:W1:Y:S01]  /*9250*/  LDC R27, c[0x0][0x3d8] ;  /* 0x0000f600ff1b7b82 */ /* 0x000e620000000800 */
[----:B------:R-:W-:Y:S01]  /*9260*/  STL.64 [R1+0x1c0], R6 ;  /* 0x0001c00601007387 */ /* 0x000fe20000100a00 */
[----:B------:R-:W-:-:S03]  /*9270*/  LEA.HI.X.SX32 R51, R160, R73, 0x1, P6 ;  /* 0x00000049a0337211 */ /* 0x000fc600030f0eff */
[----:B------:R-:W-:Y:S01]  /*9280*/  STL.64 [R1+0x1b8], R38 ;  /* 0x0001b82601007387 */ /* 0x000fe20000100a00 */
[----:B------:R-:W-:Y:S01]  /*9290*/  LEA.HI.X.SX32 R21, R3, R73, 0x1, P5 ;  /* 0x0000004903157211 */ /* 0x000fe200028f0eff */
[----:B0-----:R-:W-:Y:S02]  /*92a0*/  IMAD R3, R23, 0xd4, RZ ;  /* 0x000000d417037824 */ /* 0x001fe400078e02ff */
[----:B------:R-:W-:Y:S01]  /*92b0*/  STL.64 [R1+0x1b0], R64 ;  /* 0x0001b04001007387 */ /* 0x000fe20000100a00 */
[-C--:B------:R-:W-:Y:S02]  /*92c0*/  IADD3 R122, P4, PT, R53, R72.reuse, RZ ;  /* 0x00000048357a7210 */ /* 0x080fe40007f9e0ff */
[----:B------:R-:W-:Y:S01]  /*92d0*/  IADD3 R52, P6, PT, R52, R72, RZ ;  /* 0x0000004834347210 */ /* 0x000fe20007fde0ff */
[----:B------:R0:W-:Y:S01]  /*92e0*/  STL.64 [R1+0x198], R82 ;  /* 0x0001985201007387 */ /* 0x0001e20000100a00 */
[----:B------:R-:W-:-:S03]  /*92f0*/  IMAD R22, R22, 0xd2, RZ ;  /* 0x000000d216167824 */ /* 0x000fc600078e02ff */
[----:B------:R-:W-:Y:S01]  /*9300*/  STL.64 [R1+0x190], R8 ;  /* 0x0001900801007387 */ /* 0x000fe20000100a00 */
[----:B------:R-:W-:-:S03]  /*9310*/  LEA.HI.X.SX32 R123, R136, R73, 0x1, P4 ;  /* 0x00000049887b7211 */ /* 0x000fc600020f0eff */
[----:B------:R-:W-:Y:S01]  /*9320*/  STL.64 [R1+0x188], R40 ;  /* 0x0001882801007387 */ /* 0x000fe20000100a00 */
[----:B------:R-:W-:-:S03]  /*9330*/  LEA.HI.X.SX32 R53, R137, R73, 0x1, P6 ;  /* 0x0000004989357211 */ /* 0x000fc600030f0eff */
[----:B------:R-:W-:Y:S01]  /*9340*/  STL.64 [R1+0x180], R66 ;  /* 0x0001804201007387 */ /* 0x000fe20000100a00 */
[----:B------:R-:W-:-:S03]  /*9350*/  IADD3 R136, P6, PT, R3, R72, RZ ;  /* 0x0000004803887210 */ /* 0x000fc60007fde0ff */
[----:B------:R0:W-:Y:S01]  /*9360*/  STL.64 [R1+0x168], R78 ;  /* 0x0001684e01007387 */ /* 0x0001e20000100a00 */
[----:B------:R-:W-:-:S03]  /*9370*/  IMAD R3, R75, 0x69, RZ ;  /* 0x000000694b037824 */ /* 0x000fc600078e02ff */
[----:B------:R-:W-:Y:S01]  /*9380*/  STL.64 [R1+0x160], R10 ;  /* 0x0001600a01007387 */ /* 0x000fe20000100a00 */
[----:B------:R-:W-:-:S03]  /*9390*/  IADD3 R22, P5, PT, R22, R72, RZ ;  /* 0x0000004816167210 */ /* 0x000fc60007fbe0ff */
[----:B------:R-:W-:Y:S04]  /*93a0*/  STL.64 [R1+0x158], R42 ;  /* 0x0001582a01007387 */ /* 0x000fe80000100a00 */
[----:B------:R-:W-:Y:S04]  /*93b0*/  STL.64 [R1+0x150], R164 ;  /* 0x000150a401007387 */ /* 0x000fe80000100a00 */
[----:B------:R0:W-:Y:S01]  /*93c0*/  STL.64 [R1+0x138], R76 ;  /* 0x0001384c01007387 */ /* 0x0001e20000100a00 */
[----:B------:R-:W-:-:S03]  /*93d0*/  IADD3 R126, P4, PT, R126, R72, RZ ;  /* 0x000000487e7e7210 */ /* 0x000fc60007f9e0ff */
[----:B------:R-:W-:Y:S01]  /*93e0*/  STL.64 [R1+0x130], R12 ;  /* 0x0001300c01007387 */ /* 0x000fe20000100a00 */
[----:B------:R-:W-:-:S03]  /*93f0*/  LEA.HI.X.SX32 R23, R3, R73, 0x1, P5 ;  /* 0x0000004903177211 */ /* 0x000fc600028f0eff */
[----:B------:R-:W-:Y:S01]  /*9400*/  STL.64 [R1+0x128], R44 ;  /* 0x0001282c01007387 */ /* 0x000fe20000100a00 */
[----:B------:R-:W-:-:S03]  /*9410*/  IMAD R3, R25, 0xe4, RZ ;  /* 0x000000e419037824 */ /* 0x000fc600078e02ff */
[----:B------:R-:W-:Y:S01]  /*9420*/  STL.64 [R1+0x120], R130 ;  /* 0x0001208201007387 */ /* 0x000fe20000100a00 */
[----:B-1----:R-:W-:-:S03]  /*9430*/  IMAD R24, R24, 0xe2, RZ ;  /* 0x000000e218187824 */ /* 0x002fc600078e02ff */
[----:B------:R1:W-:Y:S01]  /*9440*/  STL.64 [R1+0x108], R70 ;  /* 0x0001084601007387 */ /* 0x0003e20000100a00 */
[----:B------:R-:W-:-:S03]  /*9450*/  LEA.HI.X.SX32 R127, R148, R73, 0x1, P4 ;  /* 0x00000049947f7211 */ /* 0x000fc600020f0eff */
[----:B------:R-:W-:Y:S01]  /*9460*/  STL.64 [R1+0x100], R14 ;  /* 0x0001000e01007387 */ /* 0x000fe20000100a00 */
[----:B------:R-:W-:-:S03]  /*9470*/  IADD3 R74, P4, PT, R74, R72, RZ ;  /* 0x000000484a4a7210 */ /* 0x000fc60007f9e0ff */
[----:B------:R-:W-:Y:S01]  /*9480*/  STL.64 [R1+0xf8], R46 ;  /* 0x0000f82e01007387 */ /* 0x000fe20000100a00 */
[----:B------:R-:W-:-:S03]  /*9490*/  LEA.HI.X.SX32 R137, R161, R73, 0x1, P6 ;  /* 0x00000049a1897211 */ /* 0x000fc600030f0eff */
[----:B------:R-:W-:Y:S01]  /*94a0*/  STL.64 [R1+0xf0], R68 ;  /* 0x0000f04401007387 */ /* 0x000fe20000100a00 */
[----:B------:R-:W-:-:S03]  /*94b0*/  IADD3 R134, P6, PT, R3, R72, RZ ;  /* 0x0000004803867210 */ /* 0x000fc60007fde0ff */
[----:B------:R0:W-:Y:S01]  /*94c0*/  STL.64 [R1+0xd8], R128 ;  /* 0x0000d88001007387 */ /* 0x0001e20000100a00 */
[----:B---3--:R-:W-:-:S03]  /*94d0*/  IMAD R3, R81, 0x71, RZ ;  /* 0x0000007151037824 */ /* 0x008fc600078e02ff */
[----:B------:R-:W-:Y:S01]  /*94e0*/  STL.64 [R1+0xd0], R16 ;  /* 0x0000d01001007387 */ /* 0x000fe20000100a00 */
[----:B------:R-:W-:-:S03]  /*94f0*/  IADD3 R24, P5, PT, R24, R72, RZ ;  /* 0x0000004818187210 */ /* 0x000fc60007fbe0ff */
[----:B------:R-:W-:Y:S01]  /*9500*/  STL.64 [R1+0xc8], R48 ;  /* 0x0000c83001007387 */ /* 0x000fe20000100a00 */
[----:B------:R-:W-:-:S03]  /*9510*/  LEA.HI.X.SX32 R75, R138, R73, 0x1, P4 ;  /* 0x000000498a4b7211 */ /* 0x000fc600020f0eff */
[----:B------:R3:W-:Y:S01]  /*9520*/  STL.64 [R1+0xb0], R118 ;  /* 0x0000b07601007387 */ /* 0x0007e20000100a00 */
[----:B------:R-:W-:-:S03]  /*9530*/  IADD3 R80, P4, PT, R80, R72, RZ ;  /* 0x0000004850507210 */ /* 0x000fc60007f9e0ff */
[----:B------:R-:W3:Y:S01]  /*9540*/  @P2 LDG.E.U16 R125, desc[UR18][R104.64] ;  /* 0x00000012687d2981 */ /* 0x000ee2000c1e1500 */
[----:B------:R-:W-:-:S03]  /*9550*/  LEA.HI.X.SX32 R25, R3, R73, 0x1, P5 ;  /* 0x0000004903197211 */ /* 0x000fc600028f0eff */
[----:B------:R-:W3:Y:S01]  /*9560*/  @P2 LDG.E.U16 R121, desc[UR18][R100.64] ;  /* 0x0000001264792981 */ /* 0x000ee2000c1e1500 */
[-C--:B------:R-:W-:Y:S01]  /*9570*/  LEA.HI.X.SX32 R135, R139, R73.reuse, 0x1, P6 ;  /* 0x000000498b877211 */ /* 0x080fe200030f0eff */
[----:B------:R-:W0:Y:S02]  /*9580*/  LDC R3, c[0x0][0x3d8] ;  /* 0x0000f600ff037b82 */ /* 0x000e240000000800 */
[----:B------:R-:W-:Y:S04]  /*9590*/  STL.64 [R1+0xa8], R18 ;  /* 0x0000a81201007387 */ /* 0x000fe80000100a00 */
[----:B------:R-:W-:Y:S01]  /*95a0*/  STL.64 [R1+0xa0], R50 ;  /* 0x0000a03201007387 */ /* 0x000fe20000100a00 */
[----:B----4-:R-:W-:Y:S01]  /*95b0*/  IMAD R26, R26, 0xf2, RZ ;  /* 0x000000f21a1a7824 */ /* 0x010fe200078e02ff */
[----:B------:R-:W-:Y:S01]  /*95c0*/  PRMT R117, RZ, 0x7610, R117 ;  /* 0x00007610ff757816 */ /* 0x000fe20000000075 */
[----:B------:R-:W-:Y:S01]  /*95d0*/  IMAD R132, R27, 0xf4, RZ ;  /* 0x000000f41b847824 */ /* 0x000fe200078e02ff */
[----:B------:R4:W-:Y:S01]  /*95e0*/  STL.64 [R1+0x88], R122 ;  /* 0x0000887a01007387 */ /* 0x0009e20000100a00 */
[----:B------:R-:W-:Y:S01]  /*95f0*/  LEA.HI.X.SX32 R81, R149, R73, 0x1, P4 ;  /* 0x0000004995517211 */ /* 0x000fe200020f0eff */
[----:B------:R-:W1:Y:S02]  /*9600*/  LDC R138, c[0x0][0x3d8] ;  /* 0x0000f600ff8a7b82 */ /* 0x000e640000000800 */
[----:B------:R-:W-:Y:S04]  /*9610*/  STL.64 [R1+0x80], R20 ;  /* 0x0000801401007387 */ /* 0x000fe80000100a00 */
[----:B------:R-:W-:Y:S04]  /*9620*/  STL.64 [R1+0x78], R52 ;  /* 0x0000783401007387 */ /* 0x000fe80000100a00 */
[----:B------:R0:W-:Y:S04]  /*9630*/  STL.64 [R1+0x60], R126 ;  /* 0x0000607e01007387 */ /* 0x0001e80000100a00 */
[----:B------:R-:W-:Y:S04]  /*9640*/  STL.64 [R1+0x58], R22 ;  /* 0x0000581601007387 */ /* 0x000fe80000100a00 */
[----:B------:R-:W-:Y:S04]  /*9650*/  STL.64 [R1+0x50], R136 ;  /* 0x0000508801007387 */ /* 0x000fe80000100a00 */
[----:B------:R0:W-:Y:S04]  /*9660*/  STL.64 [R1+0x38], R74 ;  /* 0x0000384a01007387 */ /* 0x0001e80000100a00 */
[----:B------:R-:W-:Y:S04]  /*9670*/  STL.64 [R1+0x30], R24 ;  /* 0x0000301801007387 */ /* 0x000fe80000100a00 */
[----:B------:R-:W-:Y:S04]  /*9680*/  STL.64 [R1+0x28], R134 ;  /* 0x0000288601007387 */ /* 0x000fe80000100a00 */
[----:B------:R1:W-:Y:S04]  /*9690*/  STL.64 [R1+0x10], R80 ;  /* 0x0000105001007387 */ /* 0x0003e80000100a00 */
[----:B------:R-:W3:Y:S04]  /*96a0*/  LDL.LU.64 R104, [R1+0x7f0] ;  /* 0x0007f00001687983 */ /* 0x000ee80000300a00 */
[----:B--2---:R-:W2:Y:S01]  /*96b0*/  LDL.LU.64 R100, [R1+0x7e8] ;  /* 0x0007e80001647983 */ /* 0x004ea20000300a00 */
[----:B0-----:R-:W-:Y:S01]  /*96c0*/  IMAD R3, R3, 0x79, RZ ;  /* 0x0000007903037824 */ /* 0x001fe200078e02ff */
[----:B------:R-:W-:-:S02]  /*96d0*/  IADD3 R26, P5, PT, R26, R72, RZ ;  /* 0x000000481a1a7210 */ /* 0x000fc40007fbe0ff */
[----:B------:R-:W-:Y:S01]  /*96e0*/  IADD3 R132, P6, PT, R132, R72, RZ ;  /* 0x0000004884847210 */ /* 0x000fe20007fde0ff */
[----:B------:R-:W4:Y:S01]  /*96f0*/  @P2 LDG.E.U16 R117, desc[UR18][R110.64] ;  /* 0x000000126e752981 */ /* 0x000f22000c1e1500 */
[-C--:B------:R-:W-:Y:S02]  /*9700*/  LEA.HI.X.SX32 R27, R3, R73.reuse, 0x1, P5 ;  /* 0x00000049031b7211 */ /* 0x080fe400028f0eff */
[----:B------:R-:W-:Y:S02]  /*9710*/  PRMT R113, RZ, 0x7610, R113 ;  /* 0x00007610ff717816 */ /* 0x000fe40000000071 */
[----:B------:R-:W-:Y:S02]  /*9720*/  PRMT R109, RZ, 0x7610, R109 ;  /* 0x00007610ff6d7816 */ /* 0x000fe4000000006d */
[----:B------:R-:W-:Y:S01]  /*9730*/  LEA.HI.X.SX32 R133, R162, R73, 0x1, P6 ;  /* 0x00000049a2857211 */ /* 0x000fe200030f0eff */
[----:B------:R0:W-:Y:S01]  /*9740*/  STL.64 [R1+0x8], R26 ;  /* 0x0000081a01007387 */ /* 0x0001e20000100a00 */
[----:B------:R-:W-:-:S02]  /*9750*/  PRMT R96, RZ, 0x7610, R96 ;  /* 0x00007610ff607816 */ /* 0x000fc40000000060 */
[----:B------:R-:W-:Y:S01]  /*9760*/  PRMT R92, RZ, 0x7610, R92 ;  /* 0x00007610ff5c7816 */ /* 0x000fe2000000005c */
[----:B------:R-:W4:Y:S01]  /*9770*/  LDL.LU.64 R110, [R1+0x7e0] ;  /* 0x0007e000016e7983 */ /* 0x000f220000300a00 */
[----:B------:R-:W-:-:S03]  /*9780*/  PRMT R88, RZ, 0x7610, R88 ;  /* 0x00007610ff587816 */ /* 0x000fc60000000058 */
[----:B------:R0:W-:Y:S04]  /*9790*/  STL.64 [R1], R132 ;  /* 0x0000008401007387 */ /* 0x0001e80000100a00 */
[----:B------:R-:W4:Y:S04]  /*97a0*/  @P2 LDG.E.U16 R113, desc[UR18][R114.64] ;  /* 0x0000001272712981 */ /* 0x000f28000c1e1500 */
[----:B------:R-:W4:Y:S04]  /*97b0*/  @P2 LDG.E.U16 R109, desc[UR18][R84.64] ;  /* 0x00000012546d2981 */ /* 0x000f28000c1e1500 */
[----:B------:R-:W4:Y:S04]  /*97c0*/  @P2 LDG.E.U16 R96, desc[UR18][R76.64] ;  /* 0x000000124c602981 */ /* 0x000f28000c1e1500 */
[----:B------:R-:W4:Y:S04]  /*97d0*/  LDL.LU.64 R114, [R1+0x7d8] ;  /* 0x0007d80001727983 */ /* 0x000f280000300a00 */
[----:B------:R-:W4:Y:S04]  /*97e0*/  LDL.LU.64 R84, [R1+0x7d0] ;  /* 0x0007d00001547983 */ /* 0x000f280000300a00 */
[----:B------:R-:W4:Y:S04]  /*97f0*/  @P2 LDG.E.U16 R92, desc[UR18][R70.64] ;  /* 0x00000012465c2981 */ /* 0x000f28000c1e1500 */
[----:B------:R-:W4:Y:S04]  /*9800*/  @P2 LDG.E.U16 R88, desc[UR18][R128.64] ;  /* 0x0000001280582981 */ /* 0x000f28000c1e1500 */
[----:B---3--:R-:W3:Y:S04]  /*9810*/  @P2 LDG.E.U16 R105, desc[UR18][R82.64] ;  /* 0x0000001252692981 */ /* 0x008ee8000c1e1500 */
[----:B--2---:R-:W2:Y:S01]  /*9820*/  @P2 LDG.E.U16 R100, desc[UR18][R78.64] ;  /* 0x000000124e642981 */ /* 0x004ea2000c1e1500 */
[----:B------:R-:W-:-:S02]  /*9830*/  PRMT R124, RZ, 0x7610, R124 ;  /* 0x00007610ff7c7816 */ /* 0x000fc4000000007c */
[----:B------:R-:W-:Y:S01]  /*9840*/  PRMT R120, RZ, 0x7610, R120 ;  /* 0x00007610ff787816 */ /* 0x000fe20000000078 */
[----:B------:R-:W2:Y:S04]  /*9850*/  @P2 LDG.E.U16 R104, desc[UR18][R8.64] ;  /* 0x0000001208682981 */ /* 0x000ea8000c1e1500 */
[----:B------:R-:W2:Y:S04]  /*9860*/  LDL.LU.64 R82, [R1+0x7c8] ;  /* 0x0007c80001527983 */ /* 0x000ea80000300a00 */
[----:B------:R-:W3:Y:S04]  /*9870*/  LDL.LU.64 R78, [R1+0x7c0] ;  /* 0x0007c000014e7983 */ /* 0x000ee80000300a00 */
[----:B------:R-:W3:Y:S04]  /*9880*/  LDL.LU.64 R76, [R1+0x7b8] ;  /* 0x0007b800014c7983 */ /* 0x000ee80000300a00 */
[----:B-1----:R-:W3:Y:S04]  /*9890*/  LDL.LU.64 R70, [R1+0x7b0] ;  /* 0x0007b00001467983 */ /* 0x002ee80000300a00 */
[----:B------:R-:W3:Y:S01]  /*98a0*/  LDL.LU.64 R128, [R1+0x7a8] ;  /* 0x0007a80001807983 */ /* 0x000ee20000300a00 */
[----:B------:R-:W-:-:S03]  /*98b0*/  PRMT R116, RZ, 0x7610, R116 ;  /* 0x00007610ff747816 */ /* 0x000fc60000000074 */
[----:B------:R-:W3:Y:S04]  /*98c0*/  @P2 LDG.E.U16 R124, desc[UR18][R98.64] ;  /* 0x00000012627c2981 */ /* 0x000ee8000c1e1500 */
[----:B------:R-:W3:Y:S04]  /*98d0*/  @P2 LDG.E.U16 R120, desc[UR18][R94.64] ;  /* 0x000000125e782981 */ /* 0x000ee8000c1e1500 */
[----:B------:R-:W3:Y:S01]  /*98e0*/  @P2 LDG.E.U16 R116, desc[UR18][R90.64] ;  /* 0x000000125a742981 */ /* 0x000ee2000c1e1500 */
[----:B------:R-:W-:Y:S02]  /*98f0*/  PRMT R112, RZ, 0x7610, R112 ;  /* 0x00007610ff707816 */ /* 0x000fe40000000070 */
[----:B------:R-:W-:Y:S01]  /*9900*/  PRMT R108, RZ, 0x7610, R108 ;  /* 0x00007610ff6c7816 */ /* 0x000fe2000000006c */
[----:B----4-:R-:W4:Y:S04]  /*9910*/  @P2 LDG.E.U16 R115, desc[UR18][R34.64] ;  /* 0x0000001222732981 */ /* 0x010f28000c1e1500 */
[----:B------:R-:W4:Y:S04]  /*9920*/  @P2 LDG.E.U16 R85, desc[UR18][R118.64] ;  /* 0x0000001276552981 */ /* 0x000f28000c1e1500 */
[----:B------:R-:W4:Y:S04]  /*9930*/  @P2 LDG.E.U16 R112, desc[UR18][R4.64] ;  /* 0x0000001204702981 */ /* 0x000f28000c1e1500 */
[----:B------:R-:W4:Y:S04]  /*9940*/  @P2 LDG.E.U16 R108, desc[UR18][R6.64] ;  /* 0x00000012066c2981 */ /* 0x000f28000c1e1500 */
[----:B------:R-:W4:Y:S04]  /*9950*/  LDL.LU.64 R118, [R1+0x7a0] ;  /* 0x0007a00001767983 */ /* 0x000f280000300a00 */
[----:B------:R-:W4:Y:S01]  /*9960*/  @P2 LDG.E.U16 R84, desc[UR18][R18.64] ;  /* 0x0000001212542981 */ /* 0x000f22000c1e1500 */
[----:B------:R-:W-:-:S02]  /*9970*/  PRMT R2, RZ, 0x7610, R2 ;  /* 0x00007610ff027816 */ /* 0x000fc40000000002 */
[----:B------:R-:W-:Y:S01]  /*9980*/  PRMT R107, RZ, 0x7610, R107 ;  /* 0x00007610ff6b7816 */ /* 0x000fe2000000006b */
[----:B------:R-:W4:Y:S04]  /*9990*/  @P2 LDG.E.U16 R111, desc[UR18][R36.64] ;  /* 0x00000012246f2981 */ /* 0x000f28000c1e1500 */
[----:B------:R-:W4:Y:S01]  /*99a0*/  @P2 LDG.E.U16 R2, desc[UR18][R26.64] ;  /* 0x000000121a022981 */ /* 0x000f22000c1e1500 */
[----:B------:R-:W-:-:S03]  /*99b0*/  PRMT R103, RZ, 0x7610, R103 ;  /* 0x00007610ff677816 */ /* 0x000fc60000000067 */
[----:B------:R-:W4:Y:S04]  /*99c0*/  @P2 LDG.E.U16 R107, desc[UR18][R38.64] ;  /* 0x00000012266b2981 */ /* 0x000f28000c1e1500 */
[----:B------:R-:W4:Y:S01]  /*99d0*/  @P2 LDG.E.U16 R103, desc[UR18][R40.64] ;  /* 0x0000001228672981 */ /* 0x000f22000c1e1500 */
[----:B------:R-:W-:-:S03]  /*99e0*/  PRMT R0, RZ, 0x7610, R0 ;  /* 0x00007610ff007816 */ /* 0x000fc60000000000 */
[----:B------:R-:W4:Y:S01]  /*99f0*/  @P2 LDG.E.U16 R114, desc[UR18][R60.64] ;  /* 0x000000123c722981 */ /* 0x000f22000c1e1500 */
[----:B------:R-:W-:-:S03]  /*9a00*/  PRMT R106, RZ, 0x7610, R106 ;  /* 0x00007610ff6a7816 */ /* 0x000fc6000000006a */
[----:B------:R-:W4:Y:S01]  /*9a10*/  @P2 LDG.E.U16 R110, desc[UR18][R62.64] ;  /* 0x000000123e6e2981 */ /* 0x000f22000c1e1500 */
[----:B------:R-:W-:-:S03]  /*9a20*/  PRMT R102, RZ, 0x7610, R102 ;  /* 0x00007610ff667816 */ /* 0x000fc60000000066 */
[----:B------:R-:W4:Y:S04]  /*9a30*/  @P2 LDG.E.U16 R0, desc[UR18][R132.64] ;  /* 0x0000001284002981 */ /* 0x000f28000c1e1500 */
[----:B------:R-:W4:Y:S04]  /*9a40*/  @P2 LDG.E.U16 R106, desc[UR18][R64.64] ;  /* 0x00000012406a2981 */ /* 0x000f28000c1e1500 */
[----:B------:R-:W4:Y:S04]  /*9a50*/  @P2 LDG.E.U16 R102, desc[UR18][R66.64] ;  /* 0x0000001242662981 */ /* 0x000f28000c1e1500 */
[----:B--2---:R-:W2:Y:S04]  /*9a60*/  @P2 LDG.E.U16 R82, desc[UR18][R122.64] ;  /* 0x000000127a522981 */ /* 0x004ea8000c1e1500 */
[----:B---3--:R-:W3:Y:S04]  /*9a70*/  @P2 LDG.E.U16 R79, desc[UR18][R126.64] ;  /* 0x000000127e4f2981 */ /* 0x008ee8000c1e1500 */
[----:B------:R-:W2:Y:S04]  /*9a80*/  @P2 LDG.E.U16 R76, desc[UR18][R74.64] ;  /* 0x000000124a4c2981 */ /* 0x000ea8000c1e1500 */
[----:B------:R-:W2:Y:S04]  /*9a90*/  LDL.LU.64 R122, [R1+0x798] ;  /* 0x00079800017a7983 */ /* 0x000ea80000300a00 */
[----:B------:R-:W3:Y:S04]  /*9aa0*/  LDL.LU.64 R126, [R1+0x790] ;  /* 0x00079000017e7983 */ /* 0x000ee80000300a00 */
[----:B------:R-:W3:Y:S04]  /*9ab0*/  LDL.LU.64 R74, [R1+0x788] ;  /* 0x00078800014a7983 */ /* 0x000ee80000300a00 */
[----:B------:R-:W3:Y:S04]  /*9ac0*/  @P2 LDG.E.U16 R71, desc[UR18][R80.64] ;  /* 0x0000001250472981 */ /* 0x000ee8000c1e1500 */
[----:B------:R-:W3:Y:S04]  /*9ad0*/  @P2 LDG.E.U16 R128, desc[UR18][R86.64] ;  /* 0x0000001256802981 */ /* 0x000ee8000c1e1500 */
[----:B------:R-:W3:Y:S04]  /*9ae0*/  @P2 LDG.E.U16 R78, desc[UR18][R22.64] ;  /* 0x00000012164e2981 */ /* 0x000ee8000c1e1500 */
[----:B------:R-:W3:Y:S04]  /*9af0*/  LDL.LU.64 R80, [R1+0x780] ;  /* 0x0007800001507983 */ /* 0x000ee80000300a00 */
[----:B------:R-:W3:Y:S04]  /*9b00*/  LDL.LU.64 R86, [R1+0x778] ;  /* 0x0007780001567983 */ /* 0x000ee80000300a00 */
[----:B------:R-:W3:Y:S04]  /*9b10*/  LDL.LU.64 R98, [R1+0x770] ;  /* 0x0007700001627983 */ /* 0x000ee80000300a00 */
[----:B------:R-:W3:Y:S04]  /*9b20*/  LDL.LU.64 R94, [R1+0x768] ;  /* 0x00076800015e7983 */ /* 0x000ee80000300a00 */
[----:B------:R-:W3:Y:S04]  /*9b30*/  LDL.LU.64 R90, [R1+0x760] ;  /* 0x00076000015a7983 */ /* 0x000ee80000300a00 */
[----:B------:R-:W3:Y:S04]  /*9b40*/  LDL.LU.64 R4, [R1+0x758] ;  /* 0x0007580001047983 */ /* 0x000ee80000300a00 */
[----:B------:R-:W3:Y:S04]  /*9b50*/  LDL.LU.64 R6, [R1+0x750] ;  /* 0x0007500001067983 */ /* 0x000ee80000300a00 */
[----:B------:R-:W3:Y:S04]  /*9b60*/  LDL.LU.64 R8, [R1+0x748] ;  /* 0x0007480001087983 */ /* 0x000ee80000300a00 */
[----:B----4-:R-:W4:Y:S04]  /*9b70*/  @P2 LDG.E.U16 R119, desc[UR18][R32.64] ;  /* 0x0000001220772981 */ /* 0x010f28000c1e1500 */
[----:B------:R-:W4:Y:S04]  /*9b80*/  @P2 LDG.E.U16 R83, desc[UR18][R50.64] ;  /* 0x0000001232532981 */ /* 0x000f28000c1e1500 */
[----:B------:R-:W4:Y:S04]  /*9b90*/  @P2 LDG.E.U16 R118, desc[UR18][R58.64] ;  /* 0x000000123a762981 */ /* 0x000f28000c1e1500 */
[----:B------:R-:W4:Y:S01]  /*9ba0*/  @P2 LDG.E.U16 R77, desc[UR18][R136.64] ;  /* 0x00000012884d2981 */ /* 0x000f22000c1e1500 */
[----:B------:R-:W-:-:S06]  /*9bb0*/  PRMT R97, RZ, 0x7610, R97 ;  /* 0x00007610ff617816 */ /* 0x000fcc0000000061 */
[----:B------:R1:W4:Y:S01]  /*9bc0*/  @P2 LDG.E.U16 R97, desc[UR18][R164.64] ;  /* 0x00000012a4612981 */ /* 0x000322000c1e1500 */
[----:B------:R-:W-:-:S06]  /*9bd0*/  PRMT R93, RZ, 0x7610, R93 ;  /* 0x00007610ff5d7816 */ /* 0x000fcc000000005d */
[----:B------:R0:W4:Y:S01]  /*9be0*/  @P2 LDG.E.U16 R93, desc[UR18][R130.64] ;  /* 0x00000012825d2981 */ /* 0x000122000c1e1500 */
[----:B------:R-:W-:Y:S01]  /*9bf0*/  PRMT R89, RZ, 0x7610, R89 ;  /* 0x00007610ff597816 */ /* 0x000fe20000000059 */
[----:B-1----:R-:W1:Y:S05]  /*9c00*/  LDC R164, c[0x0][0x3d8] ;  /* 0x0000f600ffa47b82 */ /* 0x002e6a0000000800 */
[----:B------:R0:W4:Y:S04]  /*9c10*/  @P2 LDG.E.U16 R89, desc[UR18][R68.64] ;  /* 0x0000001244592981 */ /* 0x000128000c1e1500 */
[----:B--2---:R-:W2:Y:S04]  /*9c20*/  @P2 LDG.E.U16 R123, desc[UR18][R30.64] ;  /* 0x000000121e7b2981 */ /* 0x004ea8000c1e1500 */
[----:B---3--:R-:W3:Y:S04]  /*9c30*/  @P2 LDG.E.U16 R127, desc[UR18][R28.64] ;  /* 0x000000121c7f2981 */ /* 0x008ee8000c1e1500 */
[----:B------:R-:W2:Y:S04]  /*9c40*/  @P2 LDG.E.U16 R75, desc[UR18][R24.64] ;  /* 0x00000012184b2981 */ /* 0x000ea8000c1e1500 */
[----:B------:R-:W2:Y:S04]  /*9c50*/  @P2 LDG.E.U16 R126, desc[UR18][R54.64] ;  /* 0x00000012367e2981 */ /* 0x000ea8000c1e1500 */
[----:B------:R-:W2:Y:S04]  /*9c60*/  @P2 LDG.E.U16 R122, desc[UR18][R56.64] ;  /* 0x00000012387a2981 */ /* 0x000ea8000c1e1500 */
[----:B------:R0:W2:Y:S04]  /*9c70*/  @P2 LDG.E.U16 R74, desc[UR18][R134.64] ;  /* 0x00000012864a2981 */ /* 0x0000a8000c1e1500 */
[----:B------:R-:W2:Y:S04]  /*9c80*/  @P2 LDG.E.U16 R81, desc[UR18][R20.64] ;  /* 0x0000001214512981 */ /* 0x000ea8000c1e1500 */
[----:B------:R-:W2:Y:S04]  /*9c90*/  @P2 LDG.E.U16 R87, desc[UR18][R16.64] ;  /* 0x0000001210572981 */ /* 0x000ea8000c1e1500 */
[----:B------:R-:W2:Y:S04]  /*9ca0*/  @P2 LDG.E.U16 R99, desc[UR18][R10.64] ;  /* 0x000000120a632981 */ /* 0x000ea8000c1e1500 */
[----:B------:R-:W2:Y:S04]  /*9cb0*/  @P2 LDG.E.U16 R95, desc[UR18][R12.64] ;  /* 0x000000120c5f2981 */ /* 0x000ea8000c1e1500 */
[----:B------:R-:W2:Y:S04]  /*9cc0*/  @P2 LDG.E.U16 R91, desc[UR18][R14.64] ;  /* 0x000000120e5b2981 */ /* 0x000ea8000c1e1500 */
[----:B------:R-:W2:Y:S04]  /*9cd0*/  LDL.LU.64 R10, [R1+0x740] ;  /* 0x00074000010a7983 */ /* 0x000ea80000300a00 */
[----:B------:R-:W3:Y:S04]  /*9ce0*/  LDL.LU.64 R12, [R1+0x738] ;  /* 0x00073800010c7983 */ /* 0x000ee80000300a00 */
[----:B------:R-:W4:Y:S04]  /*9cf0*/  LDL.LU.64 R14, [R1+0x730] ;  /* 0x00073000010e7983 */ /* 0x000f280000300a00 */
[----:B------:R-:W4:Y:S04]  /*9d00*/  LDL.LU.64 R16, [R1+0x728] ;  /* 0x0007280001107983 */ /* 0x000f280000300a00 */
[----:B------:R-:W4:Y:S04]  /*9d10*/  LDL.LU.64 R18, [R1+0x720] ;  /* 0x0007200001127983 */ /* 0x000f280000300a00 */
[----:B------:R-:W4:Y:S04]  /*9d20*/  LDL.LU.64 R20, [R1+0x718] ;  /* 0x0007180001147983 */ /* 0x000f280000300a00 */
[----:B------:R-:W4:Y:S04]  /*9d30*/  LDL.LU.64 R22, [R1+0x710] ;  /* 0x0007100001167983 */ /* 0x000f280000300a00 */
[----:B------:R-:W4:Y:S04]  /*9d40*/  LDL.LU.64 R24, [R1+0x708] ;  /* 0x0007080001187983 */ /* 0x000f280000300a00 */
[----:B0-----:R-:W4:Y:S04]  /*9d50*/  LDL.LU.64 R26, [R1+0x700] ;  /* 0x00070000011a7983 */ /* 0x001f280000300a00 */
[----:B------:R-:W4:Y:S04]  /*9d60*/  LDL.LU.64 R28, [R1+0x6f8] ;  /* 0x0006f800011c7983 */ /* 0x000f280000300a00 */
[----:B------:R-:W4:Y:S04]  /*9d70*/  LDL.LU.64 R30, [R1+0x6f0] ;  /* 0x0006f000011e7983 */ /* 0x000f280000300a00 */
[----:B------:R-:W4:Y:S04]  /*9d80*/  LDL.LU.64 R32, [R1+0x6e8] ;  /* 0x0006e80001207983 */ /* 0x000f280000300a00 */
[----:B------:R-:W4:Y:S04]  /*9d90*/  LDL.LU.64 R34, [R1+0x6e0] ;  /* 0x0006e00001227983 */ /* 0x000f280000300a00 */
[----:B------:R-:W4:Y:S04]  /*9da0*/  LDL.LU.64 R36, [R1+0x6d8] ;  /* 0x0006d80001247983 */ /* 0x000f280000300a00 */
[----:B------:R-:W4:Y:S04]  /*9db0*/  LDL.LU.64 R38, [R1+0x6d0] ;  /* 0x0006d00001267983 */ /* 0x000f280000300a00 */
[----:B------:R-:W4:Y:S04]  /*9dc0*/  LDL.LU.64 R40, [R1+0x6c8] ;  /* 0x0006c80001287983 */ /* 0x000f280000300a00 */
[----:B------:R-:W4:Y:S04]  /*9dd0*/  @P2 LDG.E.U16 R98, desc[UR18][R42.64] ;  /* 0x000000122a622981 */ /* 0x000f28000c1e1500 */
[----:B------:R-:W4:Y:S04]  /*9de0*/  @P2 LDG.E.U16 R94, desc[UR18][R44.64] ;  /* 0x000000122c5e2981 */ /* 0x000f28000c1e1500 */
[----:B------:R-:W4:Y:S04]  /*9df0*/  @P2 LDG.E.U16 R90, desc[UR18][R46.64] ;  /* 0x000000122e5a2981 */ /* 0x000f28000c1e1500 */
[----:B------:R-:W4:Y:S04]  /*9e00*/  LDL.LU.64 R42, [R1+0x6c0] ;  /* 0x0006c000012a7983 */ /* 0x000f280000300a00 */
[----:B------:R-:W4:Y:S04]  /*9e10*/  LDL.LU.64 R44, [R1+0x6b8] ;  /* 0x0006b800012c7983 */ /* 0x000f280000300a00 */
[----:B------:R-:W4:Y:S04]  /*9e20*/  LDL.LU.64 R46, [R1+0x6b0] ;  /* 0x0006b000012e7983 */ /* 0x000f280000300a00 */
[----:B------:R-:W4:Y:S04]  /*9e30*/  @P2 LDG.E.U16 R86, desc[UR18][R48.64] ;  /* 0x0000001230562981 */ /* 0x000f28000c1e1500 */
[----:B------:R-:W4:Y:S04]  /*9e40*/  @P2 LDG.E.U16 R80, desc[UR18][R52.64] ;  /* 0x0000001234502981 */ /* 0x000f28000c1e1500 */
[----:B------:R-:W4:Y:S04]  /*9e50*/  LDL.LU.64 R48, [R1+0x6a8] ;  /* 0x0006a80001307983 */ /* 0x000f280000300a00 */
        /* <DEDUP_REMOVED lines=8> */
[----:B------:R-:W4:Y:S01]  /*9ee0*/  LDL.LU.64 R66, [R1+0x660] ;  /* 0x0006600001427983 */ /* 0x000f220000300a00 */
[----:B------:R-:W-:Y:S01]  /*9ef0*/  FMUL R131, R4, UR5 ;  /* 0x0000000504837c20 */ /* 0x000fe20008400000 */
[----:B------:R-:W-:Y:S01]  /*9f00*/  FMUL R130, R5, UR5 ;  /* 0x0000000505827c20 */ /* 0x000fe20008400000 */
[----:B------:R-:W-:Y:S01]  /*9f10*/  FMUL R3, R6, UR5 ;  /* 0x0000000506037c20 */ /* 0x000fe20008400000 */
[----:B------:R-:W-:Y:S01]  /*9f20*/  FMUL R133, R7, UR5 ;  /* 0x0000000507857c20 */ /* 0x000fe20008400000 */
[----:B------:R-:W-:-:S03]  /*9f30*/  FMUL R132, R8, UR5 ;  /* 0x0000000508847c20 */ /* 0x000fc60008400000 */
[----:B------:R-:W-:Y:S01]  /*9f40*/  FMNMX3 R3, R131, R130, R3, !PT ;  /* 0x0000008283037276 */ /* 0x000fe20007800003 */
[----:B------:R-:W-:-:S03]  /*9f50*/  FMUL R130, R9, UR5 ;  /* 0x0000000509827c20 */ /* 0x000fc60008400000 */
[----:B------:R-:W-:Y:S02]  /*9f60*/  FMNMX3 R3, R3, R133, R132, !PT ;  /* 0x0000008503037276 */ /* 0x000fe40007800084 */
[C---:B------:R-:W-:Y:S01]  /*9f70*/  LOP3.LUT R69, R70.reuse, 0x10, RZ, 0x3c, !PT ;  /* 0x0000001046457812 */ /* 0x040fe200078e3cff */
        /* <DEDUP_REMOVED lines=15> */
[----:B------:R1:W-:Y:S01]  /*a070*/  STS.U16 [R70+UR7+0x3c00], R71 ;  /* 0x003c004746007988 */ /* 0x0003e20008000407 */
[----:B------:R-:W-:Y:S01]  /*a080*/  LOP3.LUT R68, R70, 0x20, RZ, 0x3c, !PT ;  /* 0x0000002046447812 */ /* 0x000fe200078e3cff */
[----:B0-----:R-:W0:Y:S02]  /*a090*/  LDC R79, c[0x0][0x3d8] ;  /* 0x0000f600ff4f7b82 */ /* 0x001e240000000800 */
[----:B------:R-:W-:Y:S04]  /*a0a0*/  STS.U16 [R69+UR7+0x80], R128 ;  /* 0x0000808045007988 */ /* 0x000fe80008000407 */
[----:B------:R-:W-:Y:S02]  /*a0b0*/  STS.U16 [R69+UR7+0x480], R124 ;  /* 0x0004807c45007988 */ /* 0x000fe40008000407 */
[----:B-1----:R-:W1:Y:S02]  /*a0c0*/  LDC R71, c[0x0][0x3d8] ;  /* 0x0000f600ff477b82 */ /* 0x002e640000000800 */
[----:B------:R0:W-:Y:S01]  /*a0d0*/  STS.U16 [R69+UR7+0x880], R120 ;  /* 0x0008807845007988 */ /* 0x0001e20008000407 */
[----:B--2---:R-:W-:Y:S01]  /*a0e0*/  FMUL R134, R10, UR4 ;  /* 0x000000040a867c20 */ /* 0x004fe20008400000 */
[----:B------:R-:W-:Y:S01]  /*a0f0*/  FMUL R132, R11, UR5 ;  /* 0x000000050b847c20 */ /* 0x000fe20008400000 */
[----:B---3--:R-:W-:-:S03]  /*a100*/  FMUL R131, R12, UR5 ;  /* 0x000000050c837c20 */ /* 0x008fc60008400000 */
[----:B------:R-:W-:Y:S01]  /*a110*/  FMNMX3 R3, R3, R130, R134, !PT ;  /* 0x0000008203037276 */ /* 0x000fe20007800086 */
[----:B------:R-:W-:Y:S01]  /*a120*/  FMUL R134, R13, UR5 ;  /* 0x000000050d867c20 */ /* 0x000fe20008400000 */
[----:B----4-:R-:W-:Y:S02]  /*a130*/  FMUL R133, R14, UR5 ;  /* 0x000000050e857c20 */ /* 0x010fe40008400000 */
[----:B------:R-:W-:Y:S01]  /*a140*/  FMNMX3 R3, R3, R132, R131, !PT ;  /* 0x0000008403037276 */ /* 0x000fe20007800083 */
[----:B------:R-:W-:Y:S01]  /*a150*/  FMUL R131, R15, UR5 ;  /* 0x000000050f837c20 */ /* 0x000fe20008400000 */
[----:B------:R-:W-:Y:S01]  /*a160*/  STS.U16 [R69+UR7+0xc80], R116 ;  /* 0x000c807445007988 */ /* 0x000fe20008000407 */
[----:B------:R-:W-:Y:S01]  /*a170*/  FMUL R130, R16, UR5 ;  /* 0x0000000510827c20 */ /* 0x000fe20008400000 */
[----:B------:R-:W-:Y:S01]  /*a180*/  FMNMX3 R3, R3, R134, R133, !PT ;  /* 0x0000008603037276 */ /* 0x000fe20007800085 */
[----:B------:R-:W-:Y:S01]  /*a190*/  FMUL R133, R17, UR5 ;  /* 0x0000000511857c20 */ /* 0x000fe20008400000 */
[----:B------:R-:W2:Y:S01]  /*a1a0*/  LDCU UR4, c[0x0][0x3a8] ;  /* 0x00007500ff0477ac */ /* 0x000ea20008000800 */
[----:B------:R-:W-:Y:S01]  /*a1b0*/  FMUL R132, R18, UR5 ;  /* 0x0000000512847c20 */ /* 0x000fe20008400000 */
[----:B------:R-:W-:Y:S01]  /*a1c0*/  FMNMX3 R3, R3, R131, R130, !PT ;  /* 0x0000008303037276 */ /* 0x000fe20007800082 */
[----:B------:R-:W-:Y:S01]  /*a1d0*/  FMUL R131, R19, UR5 ;  /* 0x0000000513837c20 */ /* 0x000fe20008400000 */
[----:B------:R-:W3:Y:S01]  /*a1e0*/  LDC R76, c[0x0][0x3d8] ;  /* 0x0000f600ff4c7b82 */ /* 0x000ee20000000800 */
[----:B------:R-:W-:Y:S01]  /*a1f0*/  FMUL R130, R20, UR5 ;  /* 0x0000000514827c20 */ /* 0x000fe20008400000 */
[----:B------:R-:W-:Y:S01]  /*a200*/  FMNMX3 R3, R3, R133, R132, !PT ;  /* 0x0000008503037276 */ /* 0x000fe20007800084 */
[----:B------:R-:W-:Y:S01]  /*a210*/  FMUL R133, R21, UR5 ;  /* 0x0000000515857c20 */ /* 0x000fe20008400000 */
[----:B------:R-:W-:-:S02]  /*a220*/  FMUL R132, R22, UR5 ;  /* 0x0000000516847c20 */ /* 0x000fc40008400000 */
[----:B------:R-:W-:Y:S01]  /*a230*/  FMNMX3 R3, R3, R131, R130, !PT ;  /* 0x0000008303037276 */ /* 0x000fe20007800082 */
[----:B------:R-:W-:Y:S01]  /*a240*/  FMUL R131, R23, UR5 ;  /* 0x0000000517837c20 */ /* 0x000fe20008400000 */
[----:B0-----:R-:W0:Y:S01]  /*a250*/  LDC R120, c[0x0][0x3d8] ;  /* 0x0000f600ff787b82 */ /* 0x001e220000000800 */
[----:B------:R-:W-:Y:S01]  /*a260*/  FMUL R130, R24, UR5 ;  /* 0x0000000518827c20 */ /* 0x000fe20008400000 */
[----:B------:R-:W-:Y:S01]  /*a270*/  FMNMX3 R3, R3, R133, R132, !PT ;  /* 0x0000008503037276 */ /* 0x000fe20007800084 */
[----:B------:R-:W-:Y:S01]  /*a280*/  FMUL R133, R25, UR5 ;  /* 0x0000000519857c20 */ /* 0x000fe20008400000 */
[----:B------:R-:W-:Y:S02]  /*a290*/  FMUL R132, R26, UR5 ;  /* 0x000000051a847c20 */ /* 0x000fe40008400000 */
[----:B------:R-:W-:Y:S01]  /*a2a0*/  FMNMX3 R3, R3, R131, R130, !PT ;  /* 0x0000008303037276 */ /* 0x000fe20007800082 */
[----:B------:R-:W-:Y:S01]  /*a2b0*/  FMUL R131, R27, UR5 ;  /* 0x000000051b837c20 */ /* 0x000fe20008400000 */
[----:B------:R-:W-:Y:S01]  /*a2c0*/  STL.64 [R1+0x658], R14 ;  /* 0x0006580e01007387 */ /* 0x000fe20000100a00 */
[----:B------:R-:W-:Y:S01]  /*a2d0*/  FMUL R130, R28, UR5 ;  /* 0x000000051c827c20 */ /* 0x000fe20008400000 */
[----:B------:R-:W-:Y:S01]  /*a2e0*/  FMNMX3 R3, R3, R133, R132, !PT ;  /* 0x0000008503037276 */ /* 0x000fe20007800084 */
[----:B------:R-:W-:Y:S01]  /*a2f0*/  FMUL R133, R29, UR5 ;  /* 0x000000051d857c20 */ /* 0x000fe20008400000 */
[----:B------:R-:W-:Y:S01]  /*a300*/  FMUL R135, R49, UR5 ;  /* 0x0000000531877c20 */ /* 0x000fe20008400000 */
[----:B------:R-:W-:Y:S01]  /*a310*/  FMUL R132, R30, UR5 ;  /* 0x000000051e847c20 */ /* 0x000fe20008400000 */
[----:B------:R-:W-:Y:S01]  /*a320*/  FMNMX3 R3, R3, R131, R130, !PT ;  /* 0x0000008303037276 */ /* 0x000fe20007800082 */
[----:B------:R-:W-:Y:S01]  /*a330*/  FMUL R131, R31, UR5 ;  /* 0x000000051f837c20 */ /* 0x000fe20008400000 */
[----:B------:R-:W-:Y:S01]  /*a340*/  FMUL R130, R32, UR5 ;  /* 0x0000000520827c20 */ /* 0x000fe20008400000 */
[----:B------:R-:W-:Y:S01]  /*a350*/  PRMT R88, RZ, 0x7610, R88 ;  /* 0x00007610ff587816 */ /* 0x000fe20000000058 */
[----:B------:R-:W-:Y:S01]  /*a360*/  IMAD R164, R164, 0xf6, RZ ;  /* 0x000000f6a4a47824 */ /* 0x000fe200078e02ff */
[----:B------:R-:W-:Y:S01]  /*a370*/  FMNMX3 R3, R3, R133, R132, !PT ;  /* 0x0000008503037276 */ /* 0x000fe20007800084 */
[----:B------:R-:W-:Y:S01]  /*a380*/  FMUL R133, R33, UR5 ;  /* 0x0000000521857c20 */ /* 0x000fe20008400000 */
[----:B------:R-:W-:Y:S01]  /*a390*/  FMUL R132, R34, UR5 ;  /* 0x0000000522847c20 */ /* 0x000fe20008400000 */
[----:B------:R-:W4:Y:S01]  /*a3a0*/  LDC R85, c[0x0][0x3d8] ;  /* 0x0000f600ff557b82 */ /* 0x000f220000000800 */
[----:B------:R-:W-:Y:S01]  /*a3b0*/  FMNMX3 R3, R3, R131, R130, !PT ;  /* 0x0000008303037276 */ /* 0x000fe20007800082 */
[----:B------:R-:W-:Y:S01]  /*a3c0*/  FMUL R131, R35, UR5 ;  /* 0x0000000523837c20 */ /* 0x000fe20008400000 */
[----:B------:R-:W-:-:S02]  /*a3d0*/  FMUL R130, R36, UR5 ;  /* 0x0000000524827c20 */ /* 0x000fc40008400000 */
[----:B------:R-:W-:Y:S01]  /*a3e0*/  FMNMX3 R3, R3, R133, R132, !PT ;  /* 0x0000008503037276 */ /* 0x000fe20007800084 */
[----:B------:R-:W-:Y:S01]  /*a3f0*/  FMUL R133, R37, UR5 ;  /* 0x0000000525857c20 */ /* 0x000fe20008400000 */
[----:B------:R-:W-:Y:S01]  /*a400*/  FMUL R132, R38, UR5 ;  /* 0x0000000526847c20 */ /* 0x000fe20008400000 */
[----:B------:R-:W-:Y:S01]  /*a410*/  IMAD R138, R138, 0x1c, RZ ;  /* 0x0000001c8a8a7824 */ /* 0x000fe200078e02ff */
[----:B------:R-:W-:Y:S01]  /*a420*/  FMNMX3 R3, R3, R131, R130, !PT ;  /* 0x0000008303037276 */ /* 0x000fe20007800082 */
[----:B------:R-:W-:Y:S01]  /*a430*/  FMUL R131, R39, UR5 ;  /* 0x0000000527837c20 */ /* 0x000fe20008400000 */
[----:B------:R-:W-:Y:S01]  /*a440*/  FMUL R130, R40, UR5 ;  /* 0x0000000528827c20 */ /* 0x000fe20008400000 */
[----:B------:R-:W2:Y:S01]  /*a450*/  LDC R100, c[0x0][0x3d8] ;  /* 0x0000f600ff647b82 */ /* 0x000ea20000000800 */
[----:B------:R-:W-:Y:S01]  /*a460*/  FMNMX3 R3, R3, R133, R132, !PT ;  /* 0x0000008503037276 */ /* 0x000fe20007800084 */
[----:B------:R-:W-:Y:S01]  /*a470*/  FMUL R133, R41, UR5 ;  /* 0x0000000529857c20 */ /* 0x000fe20008400000 */
[----:B------:R-:W-:-:S02]  /*a480*/  FMUL R132, R42, UR5 ;  /* 0x000000052a847c20 */ /* 0x000fc40008400000 */
[----:B------:R-:W-:Y:S01]  /*a490*/  FMNMX3 R3, R3, R131, R130, !PT ;  /* 0x0000008303037276 */ /* 0x000fe20007800082 */
[----:B------:R-:W-:Y:S01]  /*a4a0*/  FMUL R131, R43, UR5 ;  /* 0x000000052b837c20 */ /* 0x000fe20008400000 */
[----:B------:R-:W-:Y:S01]  /*a4b0*/  FMUL R130, R44, UR5 ;  /* 0x000000052c827c20 */ /* 0x000fe20008400000 */
[----:B------:R-:W2:Y:S01]  /*a4c0*/  LDC R105, c[0x0][0x3d8] ;  /* 0x0000f600ff697b82 */ /* 0x000ea20000000800 */
[----:B------:R-:W-:Y:S01]  /*a4d0*/  FMNMX3 R3, R3, R133, R132, !PT ;  /* 0x0000008503037276 */ /* 0x000fe20007800084 */
[----:B------:R-:W-:Y:S01]  /*a4e0*/  FMUL R133, R45, UR5 ;  /* 0x000000052d857c20 */ /* 0x000fe20008400000 */
[----:B------:R-:W-:Y:S02]  /*a4f0*/  FMUL R132, R46, UR5 ;  /* 0x000000052e847c20 */ /* 0x000fe40008400000 */
[----:B------:R-:W-:Y:S01]  /*a500*/  FMNMX3 R3, R3, R131, R130, !PT ;  /* 0x0000008303037276 */ /* 0x000fe20007800082 */
[----:B------:R-:W-:Y:S01]  /*a510*/  FMUL R131, R47, UR5 ;  /* 0x000000052f837c20 */ /* 0x000fe20008400000 */
[----:B------:R-:W-:Y:S01]  /*a520*/  FMUL R130, R48, UR5 ;  /* 0x0000000530827c20 */ /* 0x000fe20008400000 */
[----:B------:R-:W2:Y:S01]  /*a530*/  LDC R121, c[0x0][0x3d8] ;  /* 0x0000f600ff797b82 */ /* 0x000ea20000000800 */
[----:B------:R-:W-:Y:S01]  /*a540*/  FMNMX3 R3, R3, R133, R132, !PT ;  /* 0x0000008503037276 */ /* 0x000fe20007800084 */
[----:B------:R-:W-:Y:S01]  /*a550*/  FMUL R134, R50, UR5 ;  /* 0x0000000532867c20 */ /* 0x000fe20008400000 */
[----:B------:R-:W-:Y:S02]  /*a560*/  STS.U16 [R69+UR7+0x1080], R112 ;  /* 0x0010807045007988 */ /* 0x000fe40008000407 */
[----:B------:R-:W-:-:S02]  /*a570*/  FMNMX3 R3, R3, R131, R130, !PT ;  /* 0x0000008303037276 */ /* 0x000fc40007800082 */
[----:B------:R-:W-:Y:S01]  /*a580*/  STS.U16 [R69+UR7+0x1480], R108 ;  /* 0x0014806c45007988 */ /* 0x000fe20008000407 */
[----:B------:R-:W-:Y:S01]  /*a590*/  FMUL R133, R51, UR5 ;  /* 0x0000000533857c20 */ /* 0x000fe20008400000 */
[----:B------:R-:W-:Y:S02]  /*a5a0*/  FMUL R132, R52, UR5 ;  /* 0x0000000534847c20 */ /* 0x000fe40008400000 */
[----:B------:R-:W-:Y:S01]  /*a5b0*/  STS.U16 [R69+UR7+0x1880], R104 ;  /* 0x0018806845007988 */ /* 0x000fe20008000407 */
[----:B------:R-:W-:Y:S01]  /*a5c0*/  FMNMX3 R3, R3, R135, R134, !PT ;  /* 0x0000008703037276 */ /* 0x000fe20007800086 */
[----:B------:R-:W-:Y:S01]  /*a5d0*/  FMUL R131, R53, UR5 ;  /* 0x0000000535837c20 */ /* 0x000fe20008400000 */
[----:B------:R-:W-:Y:S01]  /*a5e0*/  FMUL R130, R54, UR5 ;  /* 0x0000000536827c20 */ /* 0x000fe20008400000 */
[----:B------:R0:W-:Y:S01]  /*a5f0*/  STS.U16 [R69+UR7+0x1c80], R99 ;  /* 0x001c806345007988 */ /* 0x0001e20008000407 */
[----:B-1----:R-:W-:Y:S01]  /*a600*/  IMAD R71, R71, 0x53, RZ ;  /* 0x0000005347477824 */ /* 0x002fe200078e02ff */
[----:B------:R-:W1:Y:S02]  /*a610*/  LDC R134, c[0x0][0x3d8] ;  /* 0x0000f600ff867b82 */ /* 0x000e640000000800 */
[----:B------:R-:W-:Y:S04]  /*a620*/  STS.U16 [R69+UR7+0x2080], R95 ;  /* 0x0020805f45007988 */ /* 0x000fe80008000407 */
[----:B------:R-:W-:Y:S01]  /*a630*/  STS.U16 [R69+UR7+0x2480], R91 ;  /* 0x0024805b45007988 */ /* 0x000fe20008000407 */
[----:B------:R-:W-:-:S02]  /*a640*/  FMNMX3 R3, R3, R133, R132, !PT ;  /* 0x0000008503037276 */ /* 0x000fc40007800084 */
[----:B------:R-:W-:Y:S01]  /*a650*/  LOP3.LUT R124, R70, 0x30, RZ, 0x3c, !PT ;  /* 0x00000030467c7812 */ /* 0x000fe200078e3cff */
[----:B------:R3:W-:Y:S01]  /*a660*/  STS.U16 [R69+UR7+0x2880], R87 ;  /* 0x0028805745007988 */ /* 0x0007e20008000407 */
[----:B------:R-:W-:Y:S01]  /*a670*/  PRMT R82, RZ, 0x7610, R82 ;  /* 0x00007610ff527816 */ /* 0x000fe20000000052 */
[----:B0-----:R-:W-:Y:S01]  /*a680*/  IMAD R120, R120, 0xc, RZ ;  /* 0x0000000c78787824 */ /* 0x001fe200078e02ff */
[----:B------:R-:W0:Y:S01]  /*a690*/  LDC R99, c[0x0][0x3d8] ;  /* 0x0000f600ff637b82 */ /* 0x000e220000000800 */
[----:B------:R-:W-:Y:S04]  /*a6a0*/  STS.U16 [R69+UR7+0x2c80], R84 ;  /* 0x002c805445007988 */ /* 0x000fe80008000407 */
[----:B------:R-:W-:Y:S01]  /*a6b0*/  STS.U16 [R69+UR7+0x3080], R81 ;  /* 0x0030805145007988 */ /* 0x000fe20008000407 */
[----:B------:R-:W-:Y:S01]  /*a6c0*/  FMNMX3 R3, R3, R131, R130, !PT ;  /* 0x0000008303037276 */ /* 0x000fe20007800082 */
[----:B------:R-:W-:Y:S01]  /*a6d0*/  FMUL R133, R57, UR5 ;  /* 0x0000000539857c20 */ /* 0x000fe20008400000 */
[----:B------:R-:W-:Y:S01]  /*a6e0*/  FMUL R132, R58, UR5 ;  /* 0x000000053a847c20 */ /* 0x000fe20008400000 */
[----:B------:R2:W-:Y:S01]  /*a6f0*/  STS.U16 [R69+UR7+0x3480], R78 ;  /* 0x0034804e45007988 */ /* 0x0005e20008000407 */
[----:B---3--:R-:W3:Y:S03]  /*a700*/  LDC R87, c[0x0][0x3d8] ;  /* 0x0000f600ff577b82 */ /* 0x008ee60000000800 */
[----:B------:R-:W-:Y:S01]  /*a710*/  STS.U16 [R69+UR7+0x3880], R75 ;  /* 0x0038804b45007988 */ /* 0x000fe20008000407 */
[----:B------:R-:W-:-:S03]  /*a720*/  FMUL R131, R55, UR5 ;  /* 0x0000000537837c20 */ /* 0x000fc60008400000 */
[----:B------:R4:W-:Y:S01]  /*a730*/  STS.U16 [R69+UR7+0x3c80], R2 ;  /* 0x003c800245007988 */ /* 0x0009e20008000407 */
[----:B------:R-:W-:Y:S01]  /*a740*/  FMUL R130, R56, UR5 ;  /* 0x0000000538827c20 */ /* 0x000fe20008400000 */
[----:B--2---:R-:W2:Y:S02]  /*a750*/  LDC R78, c[0x0][0x3d8] ;  /* 0x0000f600ff4e7b82 */ /* 0x004ea40000000800 */
[----:B------:R-:W-:Y:S04]  /*a760*/  STS.U16 [R68+UR7+0x100], R127 ;  /* 0x0001007f44007988 */ /* 0x000fe80008000407 */
[----:B------:R-:W-:Y:S02]  /*a770*/  STS.U16 [R68+UR7+0x500], R123 ;  /* 0x0005007b44007988 */ /* 0x000fe40008000407 */
[----:B----4-:R-:W4:Y:S02]  /*a780*/  LDC R2, c[0x0][0x3d8] ;  /* 0x0000f600ff027b82 */ /* 0x010f240000000800 */
[----:B------:R-:W-:Y:S04]  /*a790*/  STS.U16 [R68+UR7+0x900], R119 ;  /* 0x0009007744007988 */ /* 0x000fe80008000407 */
[----:B------:R-:W-:Y:S01]  /*a7a0*/  STS.U16 [R68+UR7+0xd00], R115 ;  /* 0x000d007344007988 */ /* 0x000fe20008000407 */
[----:B------:R-:W-:Y:S01]  /*a7b0*/  FMNMX3 R3, R3, R131, R130, !PT ;  /* 0x0000008303037276 */ /* 0x000fe20007800082 */
[----:B------:R-:W0:Y:S02]  /*a7c0*/  LDC R75, c[0x0][0x3d8] ;  /* 0x0000f600ff4b7b82 */ /* 0x000e240000000800 */
[----:B------:R-:W-:Y:S04]  /*a7d0*/  STS.U16 [R68+UR7+0x1100], R111 ;  /* 0x0011006f44007988 */ /* 0x000fe80008000407 */
[----:B------:R-:W-:Y:S02]  /*a7e0*/  STS.U16 [R68+UR7+0x1500], R107 ;  /* 0x0015006b44007988 */ /* 0x000fe40008000407 */
[----:B------:R-:W0:Y:S02]  /*a7f0*/  LDC R81, c[0x0][0x3d8] ;  /* 0x0000f600ff517b82 */ /* 0x000e240000000800 */
[----:B------:R1:W-:Y:S01]  /*a800*/  STS.U16 [R68+UR7+0x1900], R103 ;  /* 0x0019006744007988 */ /* 0x0003e20008000407 */
[----:B------:R-:W-:-:S03]  /*a810*/  FMUL R131, R59, UR5 ;  /* 0x000000053b837c20 */ /* 0x000fc60008400000 */
[----:B------:R-:W-:Y:S01]  /*a820*/  STS.U16 [R68+UR7+0x1d00], R98 ;  /* 0x001d006244007988 */ /* 0x000fe20008000407 */
[----:B------:R-:W-:Y:S01]  /*a830*/  FMUL R130, R60, UR5 ;  /* 0x000000053c827c20 */ /* 0x000fe20008400000 */
[----:B------:R-:W-:Y:S01]  /*a840*/  FMNMX3 R3, R3, R133, R132, !PT ;  /* 0x0000008503037276 */ /* 0x000fe20007800084 */
[----:B----4-:R-:W-:Y:S01]  /*a850*/  IMAD R2, R2, 0xb6, RZ ;  /* 0x000000b602027824 */ /* 0x010fe200078e02ff */
[----:B------:R-:W-:Y:S01]  /*a860*/  STS.U16 [R68+UR7+0x2100], R94 ;  /* 0x0021005e44007988 */ /* 0x000fe20008000407 */
[----:B------:R-:W-:Y:S01]  /*a870*/  PRMT R96, RZ, 0x7610, R96 ;  /* 0x00007610ff607816 */ /* 0x000fe20000000060 */
[----:B-1----:R-:W-:Y:S01]  /*a880*/  IMAD R134, R134, 0x2c, RZ ;  /* 0x0000002c86867824 */ /* 0x002fe200078e02ff */
[----:B------:R-:W-:Y:S01]  /*a890*/  PRMT R95, RZ, 0x7610, R95 ;  /* 0x00007610ff5f7816 */ /* 0x000fe2000000005f */
[----:B------:R-:W-:Y:S01]  /*a8a0*/  STS.U16 [R68+UR7+0x2500], R90 ;  /* 0x0025005a44007988 */ /* 0x000fe20008000407 */
[----:B------:R-:W-:Y:S01]  /*a8b0*/  PRMT R92, RZ, 0x7610, R92 ;  /* 0x00007610ff5c7816 */ /* 0x000fe2000000005c */
[----:B------:R-:W1:Y:S02]  /*a8c0*/  LDC R103, c[0x0][0x3d8] ;  /* 0x0000f600ff677b82 */ /* 0x000e640000000800 */
[----:B------:R-:W-:Y:S01]  /*a8d0*/  STS.U16 [R68+UR7+0x2900], R86 ;  /* 0x0029005644007988 */ /* 0x000fe20008000407 */
[----:B------:R-:W-:-:S03]  /*a8e0*/  FMUL R133, R61, UR5 ;  /* 0x000000053d857c20 */ /* 0x000fc60008400000 */
[----:B------:R4:W-:Y:S01]  /*a8f0*/  STS.U16 [R68+UR7+0x2d00], R83 ;  /* 0x002d005344007988 */ /* 0x0009e20008000407 */
[----:B------:R-:W-:Y:S01]  /*a900*/  FMUL R132, R62, UR5 ;  /* 0x000000053e847c20 */ /* 0x000fe20008400000 */
[----:B------:R-:W-:Y:S01]  /*a910*/  PRMT R91, RZ, 0x7610, R91 ;  /* 0x00007610ff5b7816 */ /* 0x000fe2000000005b */
[----:B------:R-:W0:Y:S01]  /*a920*/  LDC R104, c[0x0][0x3d8] ;  /* 0x0000f600ff687b82 */ /* 0x000e220000000800 */
[----:B------:R-:W-:Y:S01]  /*a930*/  STS.U16 [R68+UR7+0x3100], R80 ;  /* 0x0031005044007988 */ /* 0x000fe20008000407 */
[----:B------:R-:W-:-:S03]  /*a940*/  FMNMX3 R3, R3, R131, R130, !PT ;  /* 0x0000008303037276 */ /* 0x000fc60007800082 */
[----:B------:R2:W-:Y:S03]  /*a950*/  STS.U16 [R68+UR7+0x3500], R77 ;  /* 0x0035004d44007988 */ /* 0x0005e60008000407 */
[----:B----4-:R-:W4:Y:S01]  /*a960*/  LDC R83, c[0x0][0x3d8] ;  /* 0x0000f600ff537b82 */ /* 0x010f220000000800 */
[----:B------:R-:W-:Y:S01]  /*a970*/  STS.U16 [R68+UR7+0x3900], R74 ;  /* 0x0039004a44007988 */ /* 0x000fe20008000407 */
[----:B------:R-:W-:-:S03]  /*a980*/  FMUL R131, R63, UR5 ;  /* 0x000000053f837c20 */ /* 0x000fc60008400000 */
[----:B------:R3:W-:Y:S01]  /*a990*/  STS.U16 [R68+UR7+0x3d00], R0 ;  /* 0x003d000044007988 */ /* 0x0007e20008000407 */
[----:B------:R-:W-:Y:S01]  /*a9a0*/  FMUL R130, R64, UR5 ;  /* 0x0000000540827c20 */ /* 0x000fe20008400000 */
[----:B------:R-:W-:Y:S01]  /*a9b0*/  FMNMX3 R3, R3, R133, R132, !PT ;  /* 0x0000008503037276 */ /* 0x000fe20007800084 */
[----:B------:R-:W-:Y:S01]  /*a9c0*/  FMUL R133, R66, UR4 ;  /* 0x0000000442857c20 */ /* 0x000fe20008400000 */
[----:B------:R-:W-:Y:S01]  /*a9d0*/  FMUL R132, R65, UR4 ;  /* 0x0000000441847c20 */ /* 0x000fe20008400000 */
[----:B--2---:R-:W2:Y:S01]  /*a9e0*/  LDC R77, c[0x0][0x3d8] ;  /* 0x0000f600ff4d7b82 */ /* 0x004ea20000000800 */
[----:B------:R-:W-:-:S07]  /*a9f0*/  FMNMX3 R3, R3, R131, R130, !PT ;  /* 0x0000008303037276 */ /* 0x000fce0007800082 */
[----:B---3--:R-:W3:Y:S01]  /*aa00*/  LDC R0, c[0x0][0x3d8] ;  /* 0x0000f600ff007b82 */ /* 0x008ee20000000800 */
[----:B------:R-:W-:Y:S01]  /*aa10*/  FMUL R130, R67, UR4 ;  /* 0x0000000443827c20 */ /* 0x000fe20008400000 */
[----:B------:R-:W-:-:S06]  /*aa20*/  FMNMX3 R3, R3, R132, R133, !PT ;  /* 0x0000008403037276 */ /* 0x000fcc0007800085 */
[----:B------:R-:W0:Y:S01]  /*aa30*/  LDC R74, c[0x0][0x3d8] ;  /* 0x0000f600ff4a7b82 */ /* 0x000e220000000800 */
[----:B------:R-:W-:-:S07]  /*aa40*/  FMNMX R3, R130, R3, !PT ;  /* 0x0000000382037209 */ /* 0x000fce0007800000 */
[----:B------:R-:W1:Y:S01]  /*aa50*/  LDC R80, c[0x0][0x3d8] ;  /* 0x0000f600ff507b82 */ /* 0x000e620000000800 */
[----:B------:R-:W0:Y:S01]  /*aa60*/  SHFL.BFLY PT, R130, R3, 0x10, 0x1f ;  /* 0x0e001f0003827f89 */ /* 0x000e2200000e0000 */
[----:B---3--:R-:W-:Y:S01]  /*aa70*/  IMAD R0, R0, 0xa6, RZ ;  /* 0x000000a600007824 */ /* 0x008fe200078e02ff */
[----:B------:R-:W-:-:S05]  /*aa80*/  IADD3 R14, P5, PT, R2, R72, RZ ;  /* 0x00000048020e7210 */ /* 0x000fca0007fbe0ff */
[----:B------:R-:W3:Y:S01]  /*aa90*/  LDC R123, c[0x0][0x3d8] ;  /* 0x0000f600ff7b7b82 */ /* 0x000ee20000000800 */
[-C--:B------:R-:W-:Y:S01]  /*aaa0*/  IADD3 R68, P4, PT, R0, R72.reuse, RZ ;  /* 0x0000004800447210 */ /* 0x080fe20007f9e0ff */
[----:B0-----:R-:W-:Y:S02]  /*aab0*/  IMAD R0, R75, 0xc6, RZ ;  /* 0x000000c64b007824 */ /* 0x001fe400078e02ff */
[----:B------:R-:W-:Y:S01]  /*aac0*/  IMAD R74, R74, 0x5b, RZ ;  /* 0x0000005b4a4a7824 */ /* 0x000fe200078e02ff */
[-C--:B------:R-:W-:Y:S01]  /*aad0*/  LEA.HI.X.SX32 R69, R71, R73.reuse, 0x1, P4 ;  /* 0x0000004947457211 */ /* 0x080fe200020f0eff */
[----:B--2---:R-:W-:Y:S01]  /*aae0*/  IMAD R2, R77, 0xd6, RZ ;  /* 0x000000d64d027824 */ /* 0x004fe200078e02ff */
[----:B------:R-:W-:Y:S01]  /*aaf0*/  PRMT R86, RZ, 0x7610, R86 ;  /* 0x00007610ff567816 */ /* 0x000fe20000000056 */
[----:B------:R-:W-:Y:S01]  /*ab00*/  IMAD R71, R76, 0x63, RZ ;  /* 0x000000634c477824 */ /* 0x000fe200078e02ff */
[----:B------:R-:W-:Y:S01]  /*ab10*/  IADD3 R108, P4, PT, R0, R72, RZ ;  /* 0x00000048006c7210 */ /* 0x000fe20007f9e0ff */
[----:B------:R-:W-:Y:S01]  /*ab20*/  IMAD R0, R79, 0xe6, RZ ;  /* 0x000000e64f007824 */ /* 0x000fe200078e02ff */
[-C--:B------:R-:W-:Y:S01]  /*ab30*/  LEA.HI.X.SX32 R15, R74, R73.reuse, 0x1, P5 ;  /* 0x000000494a0f7211 */ /* 0x080fe200028f0eff */
[----:B------:R0:W-:Y:S01]  /*ab40*/  STL.64 [R1+0xc0], R68 ;  /* 0x0000c04401007387 */ /* 0x0001e20000100a00 */
[----:B------:R-:W-:Y:S01]  /*ab50*/  IMAD R74, R78, 0x6b, RZ ;  /* 0x0000006b4e4a7824 */ /* 0x000fe200078e02ff */
[----:B------:R-:W-:Y:S01]  /*ab60*/  LEA.HI.X.SX32 R109, R71, R73, 0x1, P4 ;  /* 0x00000049476d7211 */ /* 0x000fe200020f0eff */
[----:B------:R-:W2:Y:S01]  /*ab70*/  LDC R77, c[0x0][0x3d8] ;  /* 0x0000f600ff4d7b82 */ /* 0x000ea20000000800 */
[----:B------:R0:W2:Y:S04]  /*ab80*/  @P2 LDG.E.U16 R88, desc[UR18][R68.64] ;  /* 0x0000001244582981 */ /* 0x0000a8000c1e1500 */
[----:B------:R4:W-:Y:S01]  /*ab90*/  STL.64 [R1+0x98], R14 ;  /* 0x0000980e01007387 */ /* 0x0009e20000100a00 */
[----:B------:R-:W-:-:S02]  /*aba0*/  FMNMX3 R3, R3, -INF , R130, !PT ;  /* 0xff80000003037876 */ /* 0x000fc40007800082 */
[----:B------:R-:W3:Y:S01]  /*abb0*/  LDC R130, c[0x0][0x3d8] ;  /* 0x0000f600ff827b82 */ /* 0x000ee20000000800 */
[----:B------:R4:W2:Y:S01]  /*abc0*/  @P2 LDG.E.U16 R86, desc[UR18][R14.64] ;  /* 0x000000120e562981 */ /* 0x0008a2000c1e1500 */
[-C--:B0-----:R-:W-:Y:S01]  /*abd0*/  IADD3 R68, P5, PT, R2, R72.reuse, RZ ;  /* 0x0000004802447210 */ /* 0x081fe20007fbe0ff */
[----:B-1----:R-:W-:Y:S02]  /*abe0*/  IMAD R2, R80, 0x73, RZ ;  /* 0x0000007350027824 */ /* 0x002fe400078e02ff */
[----:B------:R0:W-:Y:S01]  /*abf0*/  STS.U16 [R124+UR7+0x180], R126 ;  /* 0x0001807e7c007988 */ /* 0x0001e20008000407 */
[-C--:B------:R-:W-:Y:S02]  /*ac00*/  LEA.HI.X.SX32 R69, R74, R73.reuse, 0x1, P5 ;  /* 0x000000494a457211 */ /* 0x080fe400028f0eff */
[----:B------:R-:W1:Y:S01]  /*ac10*/  LDC R71, c[0x0][0x3d8] ;  /* 0x0000f600ff477b82 */ /* 0x000e620000000800 */
[-C--:B----4-:R-:W-:Y:S01]  /*ac20*/  IADD3 R14, P4, PT, R0, R72.reuse, RZ ;  /* 0x00000048000e7210 */ /* 0x090fe20007f9e0ff */
[----:B------:R-:W-:Y:S01]  /*ac30*/  IMAD R0, R81, 0x7b, RZ ;  /* 0x0000007b51007824 */ /* 0x000fe200078e02ff */
[----:B------:R-:W-:Y:S01]  /*ac40*/  IADD3 R164, P5, PT, R164, R72, RZ ;  /* 0x00000048a4a47210 */ /* 0x000fe20007fbe0ff */
[----:B------:R4:W-:Y:S01]  /*ac50*/  STS.U16 [R124+UR7+0x580], R122 ;  /* 0x0005807a7c007988 */ /* 0x0009e20008000407 */
[----:B------:R-:W-:-:S03]  /*ac60*/  LEA.HI.X.SX32 R15, R2, R73, 0x1, P4 ;  /* 0x00000049020f7211 */ /* 0x000fc600020f0eff */
[----:B0-----:R-:W0:Y:S01]  /*ac70*/  LDC R126, c[0x0][0x3d8] ;  /* 0x0000f600ff7e7b82 */ /* 0x001e220000000800 */
[----:B------:R-:W-:Y:S01]  /*ac80*/  SHF.L.U32 R2, R140, 0x2, RZ ;  /* 0x000000028c027819 */ /* 0x000fe200000006ff */
[----:B------:R-:W-:Y:S01]  /*ac90*/  STS.U16 [R124+UR7+0x980], R118 ;  /* 0x000980767c007988 */ /* 0x000fe20008000407 */
[----:B------:R-:W-:Y:S02]  /*aca0*/  LEA R74, P4, R83, R72, 0x3 ;  /* 0x00000048534a7211 */ /* 0x000fe400078818ff */
[----:B------:R-:W-:Y:S01]  /*acb0*/  PRMT R80, RZ, 0x7610, R80 ;  /* 0x00007610ff507816 */ /* 0x000fe20000000050 */
[----:B------:R-:W-:Y:S01]  /*acc0*/  STS.U16 [R124+UR7+0xd80], R114 ;  /* 0x000d80727c007988 */ /* 0x000fe20008000407 */
[-C--:B------:R-:W-:Y:S01]  /*acd0*/  LEA.HI.X.SX32 R165, R0, R73.reuse, 0x1, P5 ;  /* 0x0000004900a57211 */ /* 0x080fe200028f0eff */
[----:B----4-:R-:W4:Y:S01]  /*ace0*/  LDC R122, c[0x0][0x3d8] ;  /* 0x0000f600ff7a7b82 */ /* 0x010f220000000800 */
[----:B------:R-:W-:Y:S01]  /*acf0*/  PRMT R98, RZ, 0x7610, R98 ;  /* 0x00007610ff627816 */ /* 0x000fe20000000062 */
[----:B------:R-:W-:Y:S01]  /*ad00*/  STL.64 [R1+0x70], R108 ;  /* 0x0000706c01007387 */ /* 0x000fe20000100a00 */
[----:B------:R-:W-:-:S03]  /*ad10*/  LEA.HI.X.SX32 R75, R2, R73, 0x1, P4 ;  /* 0x00000049024b7211 */ /* 0x000fc600020f0eff */
[----:B------:R-:W-:Y:S01]  /*ad20*/  STS.U16 [R124+UR7+0x1180], R110 ;  /* 0x0011806e7c007988 */ /* 0x000fe20008000407 */
[----:B------:R-:W-:Y:S01]  /*ad30*/  PRMT R94, RZ, 0x7610, R94 ;  /* 0x00007610ff5e7816 */ /* 0x000fe2000000005e */
[----:B------:R-:W1:Y:S02]  /*ad40*/  LDC R76, c[0x0][0x3d8] ;  /* 0x0000f600ff4c7b82 */ /* 0x000e640000000800 */
[----:B------:R3:W-:Y:S04]  /*ad50*/  STL.64 [R1+0x48], R68 ;  /* 0x0000484401007387 */ /* 0x0007e80000100a00 */
[----:B------:R3:W2:Y:S01]  /*ad60*/  @P2 LDG.E.U16 R82, desc[UR18][R68.64] ;  /* 0x0000001244522981 */ /* 0x0006a2000c1e1500 */
[----:B------:R-:W-:Y:S01]  /*ad70*/  IMAD R105, R105, 0x45, RZ ;  /* 0x0000004569697824 */ /* 0x000fe200078e02ff */
[----:B------:R-:W-:Y:S01]  /*ad80*/  PRMT R84, RZ, 0x7610, R84 ;  /* 0x00007610ff547816 */ /* 0x000fe20000000054 */
[----:B------:R-:W1:Y:S01]  /*ad90*/  LDC R107, c[0x0][0x3d8] ;  /* 0x0000f600ff6b7b82 */ /* 0x000e620000000800 */
[----:B------:R-:W-:Y:S04]  /*ada0*/  STS.U16 [R124+UR7+0x1580], R106 ;  /* 0x0015806a7c007988 */ /* 0x000fe80008000407 */
[----:B------:R0:W-:Y:S01]  /*adb0*/  STS.U16 [R124+UR7+0x1980], R102 ;  /* 0x001980667c007988 */ /* 0x0001e20008000407 */
[----:B---3--:R-:W-:Y:S01]  /*adc0*/  IADD3 R68, P5, PT, R141, R72, RZ ;  /* 0x000000488d447210 */ /* 0x008fe20007fbe0ff */
[----:B------:R-:W-:-:S02]  /*add0*/  IMAD R121, R121, 0x7c, RZ ;  /* 0x0000007c79797824 */ /* 0x000fc400078e02ff */
[----:B------:R3:W-:Y:S01]  /*ade0*/  STS.U16 [R124+UR7+0x1d80], R97 ;  /* 0x001d80617c007988 */ /* 0x0007e20008000407 */
[----:B------:R-:W1:Y:S01]  /*adf0*/  LDC R111, c[0x0][0x3d8] ;  /* 0x0000f600ff6f7b82 */ /* 0x000e620000000800 */
[-C--:B------:R-:W-:Y:S02]  /*ae00*/  LEA.HI.X.SX32 R69, R120, R73.reuse, 0x1, P5 ;  /* 0x0000004978457211 */ /* 0x080fe400028f0eff */
[----:B------:R0:W-:Y:S04]  /*ae10*/  STL.64 [R1+0x20], R14 ;  /* 0x0000200e01007387 */ /* 0x0001e80000100a00 */
[----:B------:R0:W2:Y:S02]  /*ae20*/  @P2 LDG.E.U16 R80, desc[UR18][R14.64] ;  /* 0x000000120e502981 */ /* 0x0000a4000c1e1500 */
[----:B0-----:R-:W0:Y:S01]  /*ae30*/  LDC R102, c[0x0][0x3d8] ;  /* 0x0000f600ff667b82 */ /* 0x001e220000000800 */
[----:B---3--:R-:W-:Y:S01]  /*ae40*/  PRMT R97, RZ, 0x7610, R97 ;  /* 0x00007610ff617816 */ /* 0x008fe20000000061 */
[----:B------:R3:W-:Y:S04]  /*ae50*/  STL.64 [R1+0x298], R74 ;  /* 0x0002984a01007387 */ /* 0x0007e80000100a00 */
[----:B------:R3:W2:Y:S01]  /*ae60*/  @P2 LDG.E.U16 R98, desc[UR18][R74.64] ;  /* 0x000000124a622981 */ /* 0x0006a2000c1e1500 */
[----:B------:R-:W-:Y:S01]  /*ae70*/  IMAD R130, R130, 0x3c, RZ ;  /* 0x0000003c82827824 */ /* 0x000fe200078e02ff */
[-C--:B------:R-:W-:Y:S01]  /*ae80*/  IADD3 R14, P4, PT, R142, R72.reuse, RZ ;  /* 0x000000488e0e7210 */ /* 0x080fe20007f9e0ff */
[----:B------:R-:W-:Y:S01]  /*ae90*/  IMAD R0, R85, 0x88, RZ ;  /* 0x0000008855007824 */ /* 0x000fe200078e02ff */
[----:B------:R3:W-:Y:S01]  /*aea0*/  STL.64 [R1+0x268], R68 ;  /* 0x0002684401007387 */ /* 0x0007e20000100a00 */
[----:B------:R-:W-:Y:S01]  /*aeb0*/  IMAD R2, R87, 0x98, RZ ;  /* 0x0000009857027824 */ /* 0x000fe200078e02ff */
[-C--:B------:R-:W-:Y:S01]  /*aec0*/  LEA.HI.X.SX32 R15, R144, R73.reuse, 0x1, P4 ;  /* 0x00000049900f7211 */ /* 0x080fe200020f0eff */
[----:B------:R-:W-:Y:S01]  /*aed0*/  IMAD R126, R126, 0x4c, RZ ;  /* 0x0000004c7e7e7824 */ /* 0x000fe200078e02ff */
[----:B------:R3:W2:Y:S01]  /*aee0*/  @P2 LDG.E.U16 R97, desc[UR18][R68.64] ;  /* 0x0000001244612981 */ /* 0x0006a2000c1e1500 */
[----:B------:R-:W-:Y:S01]  /*aef0*/  PRMT R90, RZ, 0x7610, R90 ;  /* 0x00007610ff5a7816 */ /* 0x000fe2000000005a */
[----:B----4-:R-:W-:Y:S01]  /*af00*/  IMAD R122, R122, 0x5c, RZ ;  /* 0x0000005c7a7a7824 */ /* 0x010fe200078e02ff */
[-C--:B---3--:R-:W-:Y:S01]  /*af10*/  IADD3 R74, P5, PT, R143, R72.reuse, RZ ;  /* 0x000000488f4a7210 */ /* 0x088fe20007fbe0ff */
[----:B------:R3:W-:Y:S01]  /*af20*/  STL.64 [R1+0x238], R14 ;  /* 0x0002380e01007387 */ /* 0x0007e20000100a00 */
[----:B------:R-:W-:Y:S01]  /*af30*/  PRMT R83, RZ, 0x7610, R83 ;  /* 0x00007610ff537816 */ /* 0x000fe20000000053 */
[----:B------:R-:W4:Y:S01]  /*af40*/  LDC R110, c[0x0][0x3d8] ;  /* 0x0000f600ff6e7b82 */ /* 0x000f220000000800 */
[----:B------:R-:W-:Y:S01]  /*af50*/  LEA.HI.X.SX32 R75, R138, R73, 0x1, P5 ;  /* 0x000000498a4b7211 */ /* 0x000fe200028f0eff */
[----:B------:R3:W2:Y:S01]  /*af60*/  @P2 LDG.E.U16 R96, desc[UR18][R14.64] ;  /* 0x000000120e602981 */ /* 0x0006a2000c1e1500 */
[----:B------:R-:W-:-:S03]  /*af70*/  IADD3 R68, P4, PT, R145, R72, RZ ;  /* 0x0000004891447210 */ /* 0x000fc60007f9e0ff */
[----:B------:R1:W-:Y:S01]  /*af80*/  STL.64 [R1+0x208], R74 ;  /* 0x0002084a01007387 */ /* 0x0003e20000100a00 */
[-C--:B------:R-:W-:Y:S01]  /*af90*/  LEA.HI.X.SX32 R69, R147, R73.reuse, 0x1, P4 ;  /* 0x0000004993457211 */ /* 0x080fe200020f0eff */
[----:B------:R-:W-:Y:S02]  /*afa0*/  IMAD R123, R123, 0x6c, RZ ;  /* 0x0000006c7b7b7824 */ /* 0x000fe400078e02ff */
[----:B------:R1:W2:Y:S01]  /*afb0*/  @P2 LDG.E.U16 R95, desc[UR18][R74.64] ;  /* 0x000000124a5f2981 */ /* 0x0002a2000c1e1500 */
[----:B------:R-:W0:Y:S01]  /*afc0*/  LDC R106, c[0x0][0x3d8] ;  /* 0x0000f600ff6a7b82 */ /* 0x000e220000000800 */
[----:B---3--:R-:W-:Y:S02]  /*afd0*/  IADD3 R14, P5, PT, R146, R72, RZ ;  /* 0x00000048920e7210 */ /* 0x008fe40007fbe0ff */
[----:B------:R3:W-:Y:S02]  /*afe0*/  STS.U16 [R124+UR7+0x2180], R93 ;  /* 0x0021805d7c007988 */ /* 0x0007e40008000407 */
[----:B------:R-:W-:-:S02]  /*aff0*/  LEA.HI.X.SX32 R15, R134, R73, 0x1, P5 ;  /* 0x00000049860f7211 */ /* 0x000fc400028f0eff */
[----:B------:R2:W-:Y:S01]  /*b000*/  STL.64 [R1+0x1d8], R68 ;  /* 0x0001d84401007387 */ /* 0x0005e20000100a00 */
[----:B------:R-:W-:Y:S02]  /*b010*/  PRMT R87, RZ, 0x7610, R87 ;  /* 0x00007610ff577816 */ /* 0x000fe40000000057 */
[----:B------:R-:W-:Y:S01]  /*b020*/  PRMT R79, RZ, 0x7610, R79 ;  /* 0x00007610ff4f7816 */ /* 0x000fe2000000004f */
[----:B------:R2:W2:Y:S01]  /*b030*/  @P2 LDG.E.U16 R94, desc[UR18][R68.64] ;  /* 0x00000012445e2981 */ /* 0x0004a2000c1e1500 */
[-C--:B-1----:R-:W-:Y:S02]  /*b040*/  IADD3 R74, P4, PT, R148, R72.reuse, RZ ;  /* 0x00000048944a7210 */ /* 0x082fe40007f9e0ff */
[----:B------:R-:W-:Y:S01]  /*b050*/  PRMT R81, RZ, 0x7610, R81 ;  /* 0x00007610ff517816 */ /* 0x000fe20000000051 */
[----:B------:R-:W-:Y:S01]  /*b060*/  IMAD R71, R71, 0x15, RZ ;  /* 0x0000001547477824 */ /* 0x000fe200078e02ff */
[----:B---3--:R-:W-:Y:S01]  /*b070*/  PRMT R93, RZ, 0x7610, R93 ;  /* 0x00007610ff5d7816 */ /* 0x008fe2000000005d */
[----:B------:R1:W-:Y:S01]  /*b080*/  STL.64 [R1+0x1a8], R14 ;  /* 0x0001a80e01007387 */ /* 0x0003e20000100a00 */
[-C--:B------:R-:W-:Y:S01]  /*b090*/  LEA.HI.X.SX32 R75, R150, R73.reuse, 0x1, P4 ;  /* 0x00000049964b7211 */ /* 0x080fe200020f0eff */
[----:B--2---:R-:W-:Y:S01]  /*b0a0*/  IMAD R77, R77, 0x2d, RZ ;  /* 0x0000002d4d4d7824 */ /* 0x004fe200078e02ff */
[----:B------:R-:W-:Y:S01]  /*b0b0*/  PRMT R85, RZ, 0x7610, R85 ;  /* 0x00007610ff557816 */ /* 0x000fe20000000055 */
[----:B------:R2:W-:Y:S01]  /*b0c0*/  STS.U16 [R124+UR7+0x2580], R89 ;  /* 0x002580597c007988 */ /* 0x0005e20008000407 */
[-C--:B------:R-:W-:Y:S01]  /*b0d0*/  IADD3 R68, P5, PT, R149, R72.reuse, RZ ;  /* 0x0000004895447210 */ /* 0x080fe20007fbe0ff */
[----:B------:R-:W-:Y:S01]  /*b0e0*/  IMAD R76, R76, 0x8a, RZ ;  /* 0x0000008a4c4c7824 */ /* 0x000fe200078e02ff */
[----:B------:R-:W-:Y:S01]  /*b0f0*/  PRMT R78, RZ, 0x7610, R78 ;  /* 0x00007610ff4e7816 */ /* 0x000fe2000000004e */
[----:B------:R1:W3:Y:S01]  /*b100*/  @P2 LDG.E.U16 R93, desc[UR18][R14.64] ;  /* 0x000000120e5d2981 */ /* 0x0002e2000c1e1500 */
[-C--:B------:R-:W-:Y:S01]  /*b110*/  LEA.HI.X.SX32 R69, R130, R73.reuse, 0x1, P5 ;  /* 0x0000004982457211 */ /* 0x080fe200028f0eff */
[----:B0-----:R-:W-:Y:S01]  /*b120*/  IMAD R106, R106, 0x4d, RZ ;  /* 0x0000004d6a6a7824 */ /* 0x001fe200078e02ff */
[----:B------:R-:W0:Y:S01]  /*b130*/  LDC R144, c[0x0][0x3d8] ;  /* 0x0000f600ff907b82 */ /* 0x000e220000000800 */
[----:B------:R2:W-:Y:S04]  /*b140*/  STL.64 [R1+0x178], R74 ;  /* 0x0001784a01007387 */ /* 0x0005e80000100a00 */
[----:B------:R2:W3:Y:S01]  /*b150*/  @P2 LDG.E.U16 R92, desc[UR18][R74.64] ;  /* 0x000000124a5c2981 */ /* 0x0004e2000c1e1500 */
[-C--:B-1----:R-:W-:Y:S01]  /*b160*/  IADD3 R14, P4, PT, R0, R72.reuse, RZ ;  /* 0x00000048000e7210 */ /* 0x082fe20007f9e0ff */
[----:B------:R-:W-:Y:S01]  /*b170*/  IMAD R0, R99, 0xa8, RZ ;  /* 0x000000a863007824 */ /* 0x000fe200078e02ff */
[----:B--2---:R-:W-:Y:S01]  /*b180*/  PRMT R89, RZ, 0x7610, R89 ;  /* 0x00007610ff597816 */ /* 0x004fe20000000059 */
[----:B------:R1:W-:Y:S01]  /*b190*/  STL.64 [R1+0x148], R68 ;  /* 0x0001484401007387 */ /* 0x0003e20000100a00 */
[----:B------:R-:W-:Y:S01]  /*b1a0*/  LEA.HI.X.SX32 R15, R151, R73, 0x1, P4 ;  /* 0x00000049970f7211 */ /* 0x000fe200020f0eff */
[----:B------:R-:W2:Y:S02]  /*b1b0*/  LDC R99, c[0x0][0x3d8] ;  /* 0x0000f600ff637b82 */ /* 0x000ea40000000800 */
[----:B------:R1:W3:Y:S01]  /*b1c0*/  @P2 LDG.E.U16 R91, desc[UR18][R68.64] ;  /* 0x00000012445b2981 */ /* 0x0002e2000c1e1500 */
[----:B------:R-:W-:Y:S01]  /*b1d0*/  IADD3 R74, P5, PT, R2, R72, RZ ;  /* 0x00000048024a7210 */ /* 0x000fe20007fbe0ff */
[----:B------:R-:W-:-:S02]  /*b1e0*/  IMAD R2, R100, 0xb8, RZ ;  /* 0x000000b864027824 */ /* 0x000fc400078e02ff */
[----:B------:R0:W3:Y:S01]  /*b1f0*/  @P2 LDG.E.U16 R90, desc[UR18][R14.64] ;  /* 0x000000120e5a2981 */ /* 0x0000e2000c1e1500 */
[-C--:B------:R-:W-:Y:S01]  /*b200*/  LEA.HI.X.SX32 R75, R126, R73.reuse, 0x1, P5 ;  /* 0x000000497e4b7211 */ /* 0x080fe200028f0eff */
[----:B------:R-:W2:Y:S02]  /*b210*/  LDC R100, c[0x0][0x3d8] ;  /* 0x0000f600ff647b82 */ /* 0x000ea40000000800 */
[----:B------:R-:W3:Y:S01]  /*b220*/  @P2 LDG.E.U16 R84, desc[UR18][R108.64] ;  /* 0x000000126c542981 */ /* 0x000ee2000c1e1500 */
[-C--:B-1----:R-:W-:Y:S01]  /*b230*/  IADD3 R68, P4, PT, R0, R72.reuse, RZ ;  /* 0x0000004800447210 */ /* 0x082fe20007f9e0ff */
[----:B------:R-:W-:Y:S02]  /*b240*/  IMAD R0, R102, 0xc8, RZ ;  /* 0x000000c866007824 */ /* 0x000fe400078e02ff */
[----:B------:R0:W-:Y:S01]  /*b250*/  STL.64 [R1+0x118], R14 ;  /* 0x0001180e01007387 */ /* 0x0001e20000100a00 */
[-C--:B------:R-:W-:Y:S01]  /*b260*/  LEA.HI.X.SX32 R69, R152, R73.reuse, 0x1, P4 ;  /* 0x0000004998457211 */ /* 0x080fe200020f0eff */
[----:B------:R-:W1:Y:S02]  /*b270*/  LDC R102, c[0x0][0x3d8] ;  /* 0x0000f600ff667b82 */ /* 0x000e640000000800 */
[----:B------:R0:W-:Y:S04]  /*b280*/  STL.64 [R1+0xe8], R74 ;  /* 0x0000e84a01007387 */ /* 0x0001e80000100a00 */
[----:B------:R0:W3:Y:S01]  /*b290*/  @P2 LDG.E.U16 R89, desc[UR18][R74.64] ;  /* 0x000000124a592981 */ /* 0x0000e2000c1e1500 */
[----:B--2---:R-:W-:Y:S01]  /*b2a0*/  IMAD R99, R99, 0x35, RZ ;  /* 0x0000003563637824 */ /* 0x004fe200078e02ff */
[----:B------:R-:W2:Y:S01]  /*b2b0*/  LDC R152, c[0x0][0x3d8] ;  /* 0x0000f600ff987b82 */ /* 0x000ea20000000800 */
[-C--:B0-----:R-:W-:Y:S01]  /*b2c0*/  IADD3 R14, P5, PT, R2, R72.reuse, RZ ;  /* 0x00000048020e7210 */ /* 0x081fe20007fbe0ff */
[----:B------:R-:W3:Y:S04]  /*b2d0*/  @P2 LDG.E.U16 R87, desc[UR18][R68.64] ;  /* 0x0000001244572981 */ /* 0x000ee8000c1e1500 */
[----:B------:R-:W3:Y:S01]  /*b2e0*/  @P2 LDG.E.U16 R78, desc[UR18][R164.64] ;  /* 0x00000012a44e2981 */ /* 0x000ee2000c1e1500 */
[-C--:B------:R-:W-:Y:S01]  /*b2f0*/  IADD3 R74, P4, PT, R0, R72.reuse, RZ ;  /* 0x00000048004a7210 */ /* 0x080fe20007f9e0ff */
[----:B------:R-:W-:Y:S01]  /*b300*/  IMAD R100, R100, 0x9a, RZ ;  /* 0x0000009a64647824 */ /* 0x000fe200078e02ff */
[-C--:B------:R-:W-:Y:S01]  /*b310*/  LEA.HI.X.SX32 R15, R122, R73.reuse, 0x1, P5 ;  /* 0x000000497a0f7211 */ /* 0x080fe200028f0eff */
[----:B------:R-:W0:Y:S01]  /*b320*/  LDC R109, c[0x0][0x3d8] ;  /* 0x0000f600ff6d7b82 */ /* 0x000e220000000800 */
[----:B------:R-:W-:Y:S01]  /*b330*/  LEA.HI.X.SX32 R75, R153, R73, 0x1, P4 ;  /* 0x00000049994b7211 */ /* 0x000fe200020f0eff */
[----:B------:R-:W-:Y:S04]  /*b340*/  STL.64 [R1+0xb8], R68 ;  /* 0x0000b84401007387 */ /* 0x000fe80000100a00 */
[----:B------:R-:W-:Y:S01]  /*b350*/  STL.64 [R1+0x90], R14 ;  /* 0x0000900e01007387 */ /* 0x000fe20000100a00 */
[----:B------:R-:W-:Y:S01]  /*b360*/  IMAD R144, R144, 0xf8, RZ ;  /* 0x000000f890907824 */ /* 0x000fe200078e02ff */
[----:B------:R-:W0:Y:S02]  /*b370*/  LDC R108, c[0x0][0x3d8] ;  /* 0x0000f600ff6c7b82 */ /* 0x000e240000000800 */
[----:B------:R1:W-:Y:S04]  /*b380*/  STL.64 [R1+0x68], R74 ;  /* 0x0000684a01007387 */ /* 0x0003e80000100a00 */
[----:B------:R1:W3:Y:S01]  /*b390*/  @P2 LDG.E.U16 R83, desc[UR18][R74.64] ;  /* 0x000000124a532981 */ /* 0x0002e2000c1e1500 */
[----:B------:R-:W-:Y:S01]  /*b3a0*/  IMAD R2, R103, 0xd8, RZ ;  /* 0x000000d867027824 */ /* 0x000fe200078e02ff */
[----:B------:R-:W0:Y:S01]  /*b3b0*/  LDC R148, c[0x0][0x3d8] ;  /* 0x0000f600ff947b82 */ /* 0x000e220000000800 */
[----:B------:R-:W-:Y:S01]  /*b3c0*/  IMAD R0, R104, 0xe8, RZ ;  /* 0x000000e868007824 */ /* 0x000fe200078e02ff */
[----:B------:R4:W3:Y:S06]  /*b3d0*/  @P2 LDG.E.U16 R85, desc[UR18][R14.64] ;  /* 0x000000120e552981 */ /* 0x0008ec000c1e1500 */
[----:B-1----:R-:W1:Y:S01]  /*b3e0*/  LDC R74, c[0x0][0x3d8] ;  /* 0x0000f600ff4a7b82 */ /* 0x002e620000000800 */
[----:B------:R-:W-:-:S07]  /*b3f0*/  IADD3 R68, P5, PT, R2, R72, RZ ;  /* 0x0000004802447210 */ /* 0x000fce0007fbe0ff */
[----:B------:R-:W0:Y:S01]  /*b400*/  LDC R75, c[0x0][0x3d8] ;  /* 0x0000f600ff4b7b82 */ /* 0x000e220000000800 */
[-C--:B----4-:R-:W-:Y:S02]  /*b410*/  IADD3 R14, P4, PT, R0, R72.reuse, RZ ;  /* 0x00000048000e7210 */ /* 0x090fe40007f9e0ff */
[-C--:B------:R-:W-:Y:S02]  /*b420*/  LEA.HI.X.SX32 R69, R123, R73.reuse, 0x1, P5 ;  /* 0x000000497b457211 */ /* 0x080fe400028f0eff */
[----:B------:R-:W-:Y:S01]  /*b430*/  LEA.HI.X.SX32 R15, R154, R73, 0x1, P4 ;  /* 0x000000499a0f7211 */ /* 0x000fe200020f0eff */
[----:B------:R-:W-:Y:S02]  /*b440*/  IMAD R0, R140, 0x5, RZ ;  /* 0x000000058c007824 */ /* 0x000fe400078e02ff */
[----:B------:R-:W-:Y:S01]  /*b450*/  STL.64 [R1+0x40], R68 ;  /* 0x0000404401007387 */ /* 0x000fe20000100a00 */
[----:B------:R-:W-:Y:S01]  /*b460*/  IMAD R2, R110, 0xd, RZ ;  /* 0x0000000d6e027824 */ /* 0x000fe200078e02ff */
[----:B------:R-:W4:Y:S02]  /*b470*/  LDC R103, c[0x0][0x3d8] ;  /* 0x0000f600ff677b82 */ /* 0x000f240000000800 */
[----:B------:R1:W-:Y:S04]  /*b480*/  STL.64 [R1+0x18], R14 ;  /* 0x0000180e01007387 */ /* 0x0003e80000100a00 */
[----:B------:R1:W3:Y:S02]  /*b490*/  @P2 LDG.E.U16 R79, desc[UR18][R14.64] ;  /* 0x000000120e4f2981 */ /* 0x0002e4000c1e1500 */
[----:B-1----:R-:W-:Y:S01]  /*b4a0*/  IMAD R74, R74, 0x1d, RZ ;  /* 0x0000001d4a4a7824 */ /* 0x002fe200078e02ff */
[----:B------:R-:W1:Y:S01]  /*b4b0*/  LDC R104, c[0x0][0x3d8] ;  /* 0x0000f600ff687b82 */ /* 0x000e620000000800 */
[----:B------:R2:W3:Y:S01]  /*b4c0*/  @P2 LDG.E.U16 R81, desc[UR18][R68.64] ;  /* 0x0000001244512981 */ /* 0x0004e2000c1e1500 */
[----:B------:R-:W-:-:S02]  /*b4d0*/  IADD3 R112, P4, PT, R157, R72, RZ ;  /* 0x000000489d707210 */ /* 0x000fc40007f9e0ff */
[-C--:B------:R-:W-:Y:S01]  /*b4e0*/  IADD3 R14, P6, PT, R155, R72.reuse, RZ ;  /* 0x000000489b0e7210 */ /* 0x080fe20007fde0ff */
[----:B0-----:R-:W-:Y:S02]  /*b4f0*/  IMAD R75, R75, 0x25, RZ ;  /* 0x000000254b4b7824 */ /* 0x001fe400078e02ff */
[--C-:B------:R-:W-:Y:S01]  /*b500*/  FFMA R11, R11, UR4, -R3.reuse ;  /* 0x000000040b0b7c23 */ /* 0x100fe20008000803 */
[----:B------:R-:W-:Y:S01]  /*b510*/  IMAD R102, R102, 0x3d, RZ ;  /* 0x0000003d66667824 */ /* 0x000fe200078e02ff */
[-C--:B--2---:R-:W-:Y:S01]  /*b520*/  IADD3 R68, P5, PT, R156, R72.reuse, RZ ;  /* 0x000000489c447210 */ /* 0x084fe20007fbe0ff */
[----:B------:R-:W-:Y:S01]  /*b530*/  IMAD R152, R152, 0xca, RZ ;  /* 0x000000ca98987824 */ /* 0x000fe200078e02ff */
[-C--:B------:R-:W-:Y:S01]  /*b540*/  LEA.HI.X.SX32 R15, R0, R73.reuse, 0x1, P6 ;  /* 0x00000049000f7211 */ /* 0x080fe200030f0eff */
[----:B------:R-:W-:Y:S01]  /*b550*/  IMAD R109, R109, 0x65, RZ ;  /* 0x000000656d6d7824 */ /* 0x000fe200078e02ff */
[-C--:B------:R-:W-:Y:S01]  /*b560*/  IADD3 R114, P6, PT, R158, R72.reuse, RZ ;  /* 0x000000489e727210 */ /* 0x080fe20007fde0ff */
[----:B------:R-:W-:Y:S01]  /*b570*/  FFMA R10, R10, UR4, -R3 ;  /* 0x000000040a0a7c23 */ /* 0x000fe20008000803 */
[----:B------:R-:W-:Y:S01]  /*b580*/  LEA.HI.X.SX32 R69, R2, R73, 0x1, P5 ;  /* 0x0000004902457211 */ /* 0x000fe200028f0eff */
[----:B------:R-:W0:Y:S01]  /*b590*/  LDC R146, c[0x0][0x3d8] ;  /* 0x0000f600ff927b82 */ /* 0x000e220000000800 */
[----:B------:R-:W-:-:S02]  /*b5a0*/  IADD3 R154, P5, PT, R159, R72, RZ ;  /* 0x000000489f9a7210 */ /* 0x000fc40007fbe0ff */
[----:B------:R-:W-:Y:S02]  /*b5b0*/  MOV R159, R115 ;  /* 0x00000073009f7202 */ /* 0x000fe40000000f00 */
[-C--:B------:R-:W-:Y:S02]  /*b5c0*/  LEA.HI.X.SX32 R113, R71, R73.reuse, 0x1, P4 ;  /* 0x0000004947717211 */ /* 0x080fe400020f0eff */
[-C--:B------:R-:W-:Y:S01]  /*b5d0*/  IADD3 R150, P4, PT, R160, R72.reuse, RZ ;  /* 0x00000048a0967210 */ /* 0x080fe20007f9e0ff */
[----:B------:R-:W-:Y:S01]  /*b5e0*/  FFMA R9, R9, UR4, -R3 ;  /* 0x0000000409097c23 */ /* 0x000fe20008000803 */
[-C--:B------:R-:W-:Y:S01]  /*b5f0*/  LEA.HI.X.SX32 R159, R74, R73.reuse, 0x1, P6 ;  /* 0x000000494a9f7211 */ /* 0x080fe200030f0eff */
[----:B------:R-:W2:Y:S01]  /*b600*/  LDC R110, c[0x0][0x3d8] ;  /* 0x0000f600ff6e7b82 */ /* 0x000ea20000000800 */
[-C--:B------:R-:W-:Y:S02]  /*b610*/  IADD3 R142, P6, PT, R161, R72.reuse, RZ ;  /* 0x00000048a18e7210 */ /* 0x080fe40007fde0ff */
[----:B------:R-:W-:Y:S01]  /*b620*/  LEA.HI.X.SX32 R155, R75, R73, 0x1, P5 ;  /* 0x000000494b9b7211 */ /* 0x000fe200028f0eff */
[----:B------:R0:W-:Y:S01]  /*b630*/  STL.64 [R1+0x290], R14 ;  /* 0x0002900e01007387 */ /* 0x0001e20000100a00 */
[----:B------:R-:W-:-:S02]  /*b640*/  IADD3 R136, P5, PT, R162, R72, RZ ;  /* 0x00000048a2887210 */ /* 0x000fc40007fbe0ff */
[-C--:B------:R-:W-:Y:S01]  /*b650*/  LEA.HI.X.SX32 R151, R77, R73.reuse, 0x1, P4 ;  /* 0x000000494d977211 */ /* 0x080fe200020f0eff */
[----:B------:R-:W-:Y:S01]  /*b660*/  STL [R1+0x200], R114 ;  /* 0x0002007201007387 */ /* 0x000fe20000100800 */
[-C--:B------:R-:W-:Y:S02]  /*b670*/  IADD3 R132, P4, PT, R76, R72.reuse, RZ ;  /* 0x000000484c847210 */ /* 0x080fe40007f9e0ff */
[-C--:B------:R-:W-:Y:S01]  /*b680*/  LEA.HI.X.SX32 R143, R99, R73.reuse, 0x1, P6 ;  /* 0x00000049638f7211 */ /* 0x080fe200030f0eff */
[----:B------:R-:W-:Y:S01]  /*b690*/  STL.64 [R1+0x260], R68 ;  /* 0x0002604401007387 */ /* 0x000fe20000100a00 */
[----:B------:R-:W-:Y:S02]  /*b6a0*/  IADD3 R128, P6, PT, R100, R72, RZ ;  /* 0x0000004864807210 */ /* 0x000fe40007fde0ff */
[-C--:B------:R-:W-:Y:S01]  /*b6b0*/  LEA.HI.X.SX32 R137, R102, R73.reuse, 0x1, P5 ;  /* 0x0000004966897211 */ /* 0x080fe200028f0eff */
[----:B------:R0:W-:Y:S01]  /*b6c0*/  STL.64 [R1+0x230], R112 ;  /* 0x0002307001007387 */ /* 0x0001e20000100a00 */
[----:B------:R-:W-:-:S02]  /*b6d0*/  LEA.HI.X.SX32 R133, R105, R73, 0x1, P4 ;  /* 0x0000004969857211 */ /* 0x000fc400020f0eff */
[----:B------:R-:W-:Y:S01]  /*b6e0*/  PRMT R77, RZ, 0x7610, R77 ;  /* 0x00007610ff4d7816 */ /* 0x000fe2000000004d */
[----:B------:R-:W-:Y:S01]  /*b6f0*/  STL [R1+0x204], R159 ;  /* 0x0002049f01007387 */ /* 0x000fe20000100800 */
[----:B------:R-:W-:-:S03]  /*b700*/  LEA.HI.X.SX32 R129, R106, R73, 0x1, P6 ;  /* 0x000000496a817211 */ /* 0x000fc600030f0eff */
[----:B------:R-:W-:Y:S04]  /*b710*/  STL.64 [R1+0x1d0], R154 ;  /* 0x0001d09a01007387 */ /* 0x000fe80000100a00 */
[----:B------:R0:W-:Y:S04]  /*b720*/  STL.64 [R1+0x1a0], R150 ;  /* 0x0001a09601007387 */ /* 0x0001e80000100a00 */
[----:B------:R-:W-:Y:S04]  /*b730*/  STL.64 [R1+0x170], R142 ;  /* 0x0001708e01007387 */ /* 0x000fe80000100a00 */
[----:B------:R-:W-:Y:S04]  /*b740*/  STL.64 [R1+0x140], R136 ;  /* 0x0001408801007387 */ /* 0x000fe80000100a00 */
[----:B------:R-:W-:Y:S04]  /*b750*/  STL.64 [R1+0x110], R132 ;  /* 0x0001108401007387 */ /* 0x000fe80000100a00 */
[----:B------:R0:W-:Y:S04]  /*b760*/  STL.64 [R1+0xe0], R128 ;  /* 0x0000e08001007387 */ /* 0x0001e80000100a00 */
[----:B------:R-:W3:Y:S04]  /*b770*/  @P2 LDG.E.U16 R77, desc[UR18][R14.64] ;  /* 0x000000120e4d2981 */ /* 0x000ee8000c1e1500 */
[----:B0-----:R-:W3:Y:S01]  /*b780*/  LDL.LU.64 R14, [R1+0x658] ;  /* 0x00065800010e7983 */ /* 0x001ee20000300a00 */
[----:B------:R-:W-:Y:S01]  /*b790*/  IADD3 R152, P6, PT, R152, R72, RZ ;  /* 0x0000004898987210 */ /* 0x000fe20007fde0ff */
[----:B----4-:R-:W-:-:S03]  /*b7a0*/  IMAD R103, R103, 0xaa, RZ ;  /* 0x000000aa67677824 */ /* 0x010fc600078e02ff */
[-C--:B------:R-:W-:Y:S02]  /*b7b0*/  LEA.HI.X.SX32 R153, R109, R73.reuse, 0x1, P6 ;  /* 0x000000496d997211 */ /* 0x080fe400030f0eff */
[-C--:B------:R-:W-:Y:S02]  /*b7c0*/  IADD3 R144, P6, PT, R144, R72.reuse, RZ ;  /* 0x0000004890907210 */ /* 0x080fe40007fde0ff */
[----:B------:R-:W-:Y:S02]  /*b7d0*/  PRMT R75, RZ, 0x7610, R75 ;  /* 0x00007610ff4b7816 */ /* 0x000fe4000000004b */
[----:B------:R-:W-:Y:S01]  /*b7e0*/  LEA.HI.X.SX32 R145, R121, R73, 0x1, P6 ;  /* 0x0000004979917211 */ /* 0x000fe200030f0eff */
[----:B------:R-:W-:Y:S01]  /*b7f0*/  FMUL R11, R11, 1.4426950216293334961 ;  /* 0x3fb8aa3b0b0b7820 */ /* 0x000fe20000400000 */
[----:B------:R-:W-:Y:S01]  /*b800*/  PRMT R76, RZ, 0x7610, R76 ;  /* 0x00007610ff4c7816 */ /* 0x000fe2000000004c */
[----:B------:R-:W-:Y:S01]  /*b810*/  IMAD.MOV.U32 R158, RZ, RZ, R114 ;  /* 0x000000ffff9e7224 */ /* 0x000fe200078e0072 */
[----:B------:R-:W-:Y:S01]  /*b820*/  IADD3 R160, P5, PT, R103, R72, RZ ;  /* 0x0000004867a07210 */ /* 0x000fe20007fbe0ff */
[----:B------:R-:W-:Y:S01]  /*b830*/  FMUL R10, R10, 1.4426950216293334961 ;  /* 0x3fb8aa3b0a0a7820 */ /* 0x000fe20000400000 */
[----:B------:R-:W-:Y:S01]  /*b840*/  PRMT R74, RZ, 0x7610, R74 ;  /* 0x00007610ff4a7816 */ /* 0x000fe2000000004a */
[----:B------:R-:W-:Y:S01]  /*b850*/  FFMA R0, R12, UR4, -R3 ;  /* 0x000000040c007c23 */ /* 0x000fe20008000803 */
[----:B------:R-:W-:Y:S01]  /*b860*/  MOV R102, R112 ;  /* 0x0000007000667202 */ /* 0x000fe20000000f00 */
[----:B------:R-:W4:Y:S01]  /*b870*/  @P2 LDG.E.U16 R75, desc[UR18][R144.64] ;  /* 0x00000012904b2981 */ /* 0x000f22000c1e1500 */
[----:B------:R-:W-:-:S02]  /*b880*/  MOV R103, R113 ;  /* 0x0000007100677202 */ /* 0x000fc40000000f00 */
[----:B------:R-:W-:Y:S01]  /*b890*/  PRMT R71, RZ, 0x7610, R71 ;  /* 0x00007610ff477816 */ /* 0x000fe20000000047 */
[--C-:B------:R-:W-:Y:S01]  /*b8a0*/  FFMA R8, R8, UR4, -R3.reuse ;  /* 0x0000000408087c23 */ /* 0x100fe20008000803 */
[----:B------:R-:W-:Y:S01]  /*b8b0*/  MOV R158, R114 ;  /* 0x00000072009e7202 */ /* 0x000fe20000000f00 */
[----:B------:R-:W-:Y:S01]  /*b8c0*/  FFMA R7, R7, UR4, -R3 ;  /* 0x0000000407077c23 */ /* 0x000fe20008000803 */
[----:B------:R-:W-:Y:S01]  /*b8d0*/  PRMT R12, RZ, 0x7610, R12 ;  /* 0x00007610ff0c7816 */ /* 0x000fe2000000000c */
[----:B------:R0:W-:Y:S01]  /*b8e0*/  MUFU.EX2 R112, R11 ;  /* 0x0000000b00707308 */ /* 0x0001e20000000800 */
[----:B------:R-:W-:Y:S01]  /*b8f0*/  FMUL R9, R9, 1.4426950216293334961 ;  /* 0x3fb8aa3b09097820 */ /* 0x000fe20000400000 */
[----:B------:R-:W4:Y:S01]  /*b900*/  @P2 LDG.E.U16 R76, desc[UR18][R68.64] ;  /* 0x00000012444c2981 */ /* 0x000f22000c1e1500 */
[----:B------:R-:W-:-:S03]  /*b910*/  FMUL R8, R8, 1.4426950216293334961 ;  /* 0x3fb8aa3b08087820 */ /* 0x000fc60000400000 */
[----:B------:R-:W4:Y:S02]  /*b920*/  @P2 LDG.E.U16 R74, desc[UR18][R102.64] ;  /* 0x00000012664a2981 */ /* 0x000f24000c1e1500 */
[----:B------:R1:W-:Y:S01]  /*b930*/  MUFU.EX2 R113, R10 ;  /* 0x0000000a00717308 */ /* 0x0003e20000000800 */
[----:B0-----:R-:W-:Y:S01]  /*b940*/  PRMT R11, RZ, 0x7610, R11 ;  /* 0x00007610ff0b7816 */ /* 0x001fe2000000000b */
[----:B------:R-:W4:Y:S01]  /*b950*/  @P2 LDG.E.U16 R71, desc[UR18][R158.64] ;  /* 0x000000129e472981 */ /* 0x000f22000c1e1500 */
[--C-:B------:R-:W-:Y:S01]  /*b960*/  FFMA R6, R6, UR4, -R3.reuse ;  /* 0x0000000406067c23 */ /* 0x100fe20008000803 */
[----:B------:R-:W-:Y:S02]  /*b970*/  FMUL R7, R7, 1.4426950216293334961 ;  /* 0x3fb8aa3b07077820 */ /* 0x000fe40000400000 */
[----:B------:R-:W4:Y:S01]  /*b980*/  @P2 LDG.E.U16 R12, desc[UR18][R154.64] ;  /* 0x000000129a0c2981 */ /* 0x000f22000c1e1500 */
[----:B-1----:R-:W-:Y:S01]  /*b990*/  PRMT R10, RZ, 0x7610, R10 ;  /* 0x00007610ff0a7816 */ /* 0x002fe2000000000a */
[----:B------:R0:W-:Y:S02]  /*b9a0*/  MUFU.EX2 R114, R9 ;  /* 0x0000000900727308 */ /* 0x0001e40000000800 */
[----:B------:R1:W4:Y:S01]  /*b9b0*/  @P2 LDG.E.U16 R11, desc[UR18][R150.64] ;  /* 0x00000012960b2981 */ /* 0x000322000c1e1500 */
[----:B------:R-:W-:Y:S01]  /*b9c0*/  FFMA R5, R5, UR4, -R3 ;  /* 0x0000000405057c23 */ /* 0x000fe20008000803 */
[----:B------:R-:W-:-:S02]  /*b9d0*/  IMAD R104, R104, 0xba, RZ ;  /* 0x000000ba68687824 */ /* 0x000fc400078e02ff */
[----:B------:R-:W-:Y:S01]  /*b9e0*/  FFMA R4, R4, UR4, -R3 ;  /* 0x0000000404047c23 */ /* 0x000fe20008000803 */
[----:B------:R-:W4:Y:S01]  /*b9f0*/  @P2 LDG.E.U16 R10, desc[UR18][R142.64] ;  /* 0x000000128e0a2981 */ /* 0x000f22000c1e1500 */
[----:B------:R-:W-:Y:S01]  /*ba00*/  FMUL R6, R6, 1.4426950216293334961 ;  /* 0x3fb8aa3b06067820 */ /* 0x000fe20000400000 */
[----:B0-----:R-:W-:Y:S01]  /*ba10*/  PRMT R9, RZ, 0x7610, R9 ;  /* 0x00007610ff097816 */ /* 0x001fe20000000009 */
[----:B------:R0:W-:Y:S01]  /*ba20*/  MUFU.EX2 R116, R8 ;  /* 0x0000000800747308 */ /* 0x0001e20000000800 */
[----:B------:R-:W-:Y:S02]  /*ba30*/  IMAD R107, R107, 0x55, RZ ;  /* 0x000000556b6b7824 */ /* 0x000fe400078e02ff */
[----:B------:R-:W-:Y:S01]  /*ba40*/  FMUL R5, R5, 1.4426950216293334961 ;  /* 0x3fb8aa3b05057820 */ /* 0x000fe20000400000 */
[----:B------:R-:W-:Y:S02]  /*ba50*/  IMAD R108, R108, 0x5d, RZ ;  /* 0x0000005d6c6c7824 */ /* 0x000fe400078e02ff */
[----:B------:R-:W-:Y:S01]  /*ba60*/  FMUL R4, R4, 1.4426950216293334961 ;  /* 0x3fb8aa3b04047820 */ /* 0x000fe20000400000 */
[----:B------:R-:W4:Y:S01]  /*ba70*/  @P2 LDG.E.U16 R9, desc[UR18][R136.64] ;  /* 0x0000001288092981 */ /* 0x000f22000c1e1500 */
[----:B------:R-:W-:-:S02]  /*ba80*/  IMAD R148, R148, 0xda, RZ ;  /* 0x000000da94947824 */ /* 0x000fc400078e02ff */
[----:B------:R-:W-:Y:S01]  /*ba90*/  IMAD R111, R111, 0x6d, RZ ;  /* 0x0000006d6f6f7824 */ /* 0x000fe200078e02ff */
[----:B------:R1:W-:Y:S01]  /*baa0*/  MUFU.EX2 R115, R7 ;  /* 0x0000000700737308 */ /* 0x0003e20000000800 */
[----:B0-----:R-:W-:Y:S01]  /*bab0*/  PRMT R8, RZ, 0x7610, R8 ;  /* 0x00007610ff087816 */ /* 0x001fe20000000008 */
[----:B------:R-:W-:Y:S01]  /*bac0*/  IMAD R146, R146, 0xea, RZ ;  /* 0x000000ea92927824 */ /* 0x000fe200078e02ff */
[-C--:B------:R-:W-:Y:S01]  /*bad0*/  IADD3 R156, P4, PT, R104, R72.reuse, RZ ;  /* 0x00000048689c7210 */ /* 0x080fe20007f9e0ff */
[----:B------:R-:W-:Y:S01]  /*bae0*/  FMUL R0, R0, 1.4426950216293334961 ;  /* 0x3fb8aa3b00007820 */ /* 0x000fe20000400000 */
[-C--:B------:R-:W-:Y:S01]  /*baf0*/  LEA.HI.X.SX32 R161, R107, R73.reuse, 0x1, P5 ;  /* 0x000000496ba17211 */ /* 0x080fe200028f0eff */
[----:B--2---:R-:W-:Y:S01]  /*bb00*/  IMAD R110, R110, 0x75, RZ ;  /* 0x000000756e6e7824 */ /* 0x004fe200078e02ff */
[----:B------:R-:W2:Y:S01]  /*bb10*/  @P2 LDG.E.U16 R8, desc[UR18][R132.64] ;  /* 0x0000001284082981 */ /* 0x000ea2000c1e1500 */
[----:B------:R0:W-:Y:S01]  /*bb20*/  MUFU.EX2 R117, R6 ;  /* 0x0000000600757308 */ /* 0x0001e20000000800 */
[----:B-1----:R-:W-:Y:S01]  /*bb30*/  PRMT R7, RZ, 0x7610, R7 ;  /* 0x00007610ff077816 */ /* 0x002fe20000000007 */
[--C-:B------:R-:W-:Y:S01]  /*bb40*/  FFMA R13, R13, UR4, -R3.reuse ;  /* 0x000000040d0d7c23 */ /* 0x100fe20008000803 */
[-C--:B------:R-:W-:Y:S01]  /*bb50*/  LEA.HI.X.SX32 R157, R108, R73.reuse, 0x1, P4 ;  /* 0x000000496c9d7211 */ /* 0x080fe200020f0eff */
[--C-:B------:R-:W-:Y:S01]  /*bb60*/  FFMA R16, R16, UR4, -R3.reuse ;  /* 0x0000000410107c23 */ /* 0x100fe20008000803 */
[----:B------:R-:W-:Y:S01]  /*bb70*/  PRMT R2, RZ, 0x7610, R2 ;  /* 0x00007610ff027816 */ /* 0x000fe20000000002 */
[--C-:B------:R-:W-:Y:S01]  /*bb80*/  FFMA R17, R17, UR4, -R3.reuse ;  /* 0x0000000411117c23 */ /* 0x100fe20008000803 */
[----:B------:R1:W2:Y:S01]  /*bb90*/  @P2 LDG.E.U16 R7, desc[UR18][R128.64] ;  /* 0x0000001280072981 */ /* 0x0002a2000c1e1500 */
[----:B------:R1:W-:Y:S01]  /*bba0*/  MUFU.EX2 R118, R5 ;  /* 0x0000000500767308 */ /* 0x0003e20000000800 */
[----:B0-----:R-:W-:Y:S01]  /*bbb0*/  PRMT R6, RZ, 0x7610, R6 ;  /* 0x00007610ff067816 */ /* 0x001fe20000000006 */
[--C-:B------:R-:W-:Y:S01]  /*bbc0*/  FFMA R18, R18, UR4, -R3.reuse ;  /* 0x0000000412127c23 */ /* 0x100fe20008000803 */
[-C--:B------:R-:W-:Y:S01]  /*bbd0*/  IADD3 R148, P5, PT, R148, R72.reuse, RZ ;  /* 0x0000004894947210 */ /* 0x080fe20007fbe0ff */
[--C-:B------:R-:W-:Y:S01]  /*bbe0*/  FFMA R19, R19, UR4, -R3.reuse ;  /* 0x0000000413137c23 */ /* 0x100fe20008000803 */
[--C-:B------:R-:W-:Y:S01]  /*bbf0*/  FFMA R20, R20, UR4, -R3.reuse ;  /* 0x0000000414147c23 */ /* 0x100fe20008000803 */
[----:B------:R-:W-:Y:S01]  /*bc00*/  FFMA R21, R21, UR4, -R3 ;  /* 0x0000000415157c23 */ /* 0x000fe20008000803 */
[----:B------:R-:W2:Y:S01]  /*bc10*/  @P2 LDG.E.U16 R6, desc[UR18][R160.64] ;  /* 0x00000012a0062981 */ /* 0x000ea2000c1e1500 */
[----:B------:R0:W0:Y:S01]  /*bc20*/  MUFU.EX2 R119, R4 ;  /* 0x0000000400777308 */ /* 0x0000220000000800 */
[----:B-1----:R-:W-:Y:S01]  /*bc30*/  PRMT R5, RZ, 0x7610, R5 ;  /* 0x00007610ff057816 */ /* 0x002fe20000000005 */
[--C-:B------:R-:W-:Y:S01]  /*bc40*/  FFMA R22, R22, UR4, -R3.reuse ;  /* 0x0000000416167c23 */ /* 0x100fe20008000803 */
[----:B------:R-:W-:Y:S01]  /*bc50*/  IADD3 R146, P4, PT, R146, R72, RZ ;  /* 0x0000004892927210 */ /* 0x000fe20007f9e0ff */
[----:B------:R-:W-:Y:S01]  /*bc60*/  FMUL R13, R13, 1.4426950216293334961 ;  /* 0x3fb8aa3b0d0d7820 */ /* 0x000fe20000400000 */
[-C--:B------:R-:W-:Y:S01]  /*bc70*/  LEA.HI.X.SX32 R149, R111, R73.reuse, 0x1, P5 ;  /* 0x000000496f957211 */ /* 0x080fe200028f0eff */
[----:B------:R-:W-:Y:S01]  /*bc80*/  FMUL R16, R16, 1.4426950216293334961 ;  /* 0x3fb8aa3b10107820 */ /* 0x000fe20000400000 */
[----:B------:R-:W2:Y:S01]  /*bc90*/  @P2 LDG.E.U16 R5, desc[UR18][R156.64] ;  /* 0x000000129c052981 */ /* 0x000ea2000c1e1500 */
[----:B------:R-:W-:Y:S01]  /*bca0*/  FMUL R17, R17, 1.4426950216293334961 ;  /* 0x3fb8aa3b11117820 */ /* 0x000fe20000400000 */
[----:B0-----:R-:W-:Y:S01]  /*bcb0*/  PRMT R4, RZ, 0x7610, R4 ;  /* 0x00007610ff047816 */ /* 0x001fe20000000004 */
[----:B------:R0:W1:Y:S01]  /*bcc0*/  MUFU.EX2 R111, R0 ;  /* 0x00000000006f7308 */ /* 0x0000620000000800 */
[----:B------:R-:W-:Y:S01]  /*bcd0*/  LEA.HI.X.SX32 R147, R110, R73, 0x1, P4 ;  /* 0x000000496e937211 */ /* 0x000fe200020f0eff */
[----:B------:R-:W2:Y:S01]  /*bce0*/  @P2 LDG.E.U16 R2, desc[UR18][R148.64] ;  /* 0x0000001294022981 */ /* 0x000ea2000c1e1500 */
[----:B------:R-:W-:-:S03]  /*bcf0*/  FFMA R23, R23, UR4, -R3 ;  /* 0x0000000417177c23 */ /* 0x000fc60008000803 */
[----:B------:R-:W-:Y:S01]  /*bd00*/  STS.U16 [R124+UR7+0x2980], R88 ;  /* 0x002980587c007988 */ /* 0x000fe20008000407 */
[--C-:B------:R-:W-:Y:S01]  /*bd10*/  FFMA R24, R24, UR4, -R3.reuse ;  /* 0x0000000418187c23 */ /* 0x100fe20008000803 */
[--C-:B------:R-:W-:Y:S01]  /*bd20*/  FFMA R25, R25, UR4, -R3.reuse ;  /* 0x0000000419197c23 */ /* 0x100fe20008000803 */
[--C-:B------:R-:W-:Y:S01]  /*bd30*/  FFMA R26, R26, UR4, -R3.reuse ;  /* 0x000000041a1a7c23 */ /* 0x100fe20008000803 */
[----:B------:R-:W2:Y:S01]  /*bd40*/  @P2 LDG.E.U16 R4, desc[UR18][R152.64] ;  /* 0x0000001298042981 */ /* 0x000ea2000c1e1500 */
[----:B0-----:R-:W-:Y:S01]  /*bd50*/  PRMT R0, RZ, 0x7610, R0 ;  /* 0x00007610ff007816 */ /* 0x001fe20000000000 */
[--C-:B------:R-:W-:Y:S01]  /*bd60*/  FFMA R27, R27, UR4, -R3.reuse ;  /* 0x000000041b1b7c23 */ /* 0x100fe20008000803 */
[--C-:B------:R-:W-:Y:S01]  /*bd70*/  FFMA R28, R28, UR4, -R3.reuse ;  /* 0x000000041c1c7c23 */ /* 0x100fe20008000803 */
[--C-:B------:R-:W-:Y:S01]  /*bd80*/  FFMA R29, R29, UR4, -R3.reuse ;  /* 0x000000041d1d7c23 */ /* 0x100fe20008000803 */
[--C-:B------:R-:W-:Y:S01]  /*bd90*/  FFMA R30, R30, UR4, -R3.reuse ;  /* 0x000000041e1e7c23 */ /* 0x100fe20008000803 */
[--C-:B------:R-:W-:Y:S01]  /*bda0*/  FFMA R31, R31, UR4, -R3.reuse ;  /* 0x000000041f1f7c23 */ /* 0x100fe20008000803 */
[----:B------:R-:W2:Y:S01]  /*bdb0*/  @P2 LDG.E.U16 R0, desc[UR18][R146.64] ;  /* 0x0000001292002981 */ /* 0x000ea2000c1e1500 */
[----:B------:R0:W1:Y:S01]  /*bdc0*/  MUFU.EX2 R109, R13 ;  /* 0x0000000d006d7308 */ /* 0x0000620000000800 */
[--C-:B------:R-:W-:Y:S01]  /*bdd0*/  FFMA R32, R32, UR4, -R3.reuse ;  /* 0x0000000420207c23 */ /* 0x100fe20008000803 */
[--C-:B------:R-:W-:Y:S01]  /*bde0*/  FFMA R33, R33, UR4, -R3.reuse ;  /* 0x0000000421217c23 */ /* 0x100fe20008000803 */
[--C-:B------:R-:W-:Y:S01]  /*bdf0*/  FFMA R34, R34, UR4, -R3.reuse ;  /* 0x0000000422227c23 */ /* 0x100fe20008000803 */
[--C-:B------:R-:W-:Y:S01]  /*be00*/  FFMA R35, R35, UR4, -R3.reuse ;  /* 0x0000000423237c23 */ /* 0x100fe20008000803 */
[--C-:B------:R-:W-:Y:S01]  /*be10*/  FFMA R36, R36, UR4, -R3.reuse ;  /* 0x0000000424247c23 */ /* 0x100fe20008000803 */
[--C-:B------:R-:W-:Y:S01]  /*be20*/  FFMA R37, R37, UR4, -R3.reuse ;  /* 0x0000000425257c23 */ /* 0x100fe20008000803 */
[--C-:B------:R-:W-:Y:S01]  /*be30*/  FFMA R38, R38, UR4, -R3.reuse ;  /* 0x0000000426267c23 */ /* 0x100fe20008000803 */
[--C-:B------:R-:W-:Y:S01]  /*be40*/  FFMA R39, R39, UR4, -R3.reuse ;  /* 0x0000000427277c23 */ /* 0x100fe20008000803 */
[----:B0-----:R-:W-:Y:S01]  /*be50*/  FADD R13, R119, R118 ;  /* 0x00000076770d7221 */ /* 0x001fe20000000000 */
[--C-:B------:R-:W-:Y:S01]  /*be60*/  FFMA R40, R40, UR4, -R3.reuse ;  /* 0x0000000428287c23 */ /* 0x100fe20008000803 */
[--C-:B------:R-:W-:Y:S01]  /*be70*/  FFMA R41, R41, UR4, -R3.reuse ;  /* 0x0000000429297c23 */ /* 0x100fe20008000803 */
[----:B------:R-:W-:Y:S01]  /*be80*/  FFMA R42, R42, UR4, -R3 ;  /* 0x000000042a2a7c23 */ /* 0x000fe20008000803 */
[----:B------:R-:W-:Y:S01]  /*be90*/  FADD R13, R117, R13 ;  /* 0x0000000d750d7221 */ /* 0x000fe20000000000 */
[----:B------:R0:W5:Y:S01]  /*bea0*/  LDL.LU.64 R68, [R1+0x650] ;  /* 0x0006500001447983 */ /* 0x0001620000300a00 */
[--C-:B------:R-:W-:Y:S01]  /*beb0*/  FFMA R43, R43, UR4, -R3.reuse ;  /* 0x000000042b2b7c23 */ /* 0x100fe20008000803 */
[----:B------:R-:W-:Y:S01]  /*bec0*/  FFMA R44, R44, UR4, -R3 ;  /* 0x000000042c2c7c23 */ /* 0x000fe20008000803 */
[----:B------:R-:W-:Y:S01]  /*bed0*/  FADD R13, R115, R13 ;  /* 0x0000000d730d7221 */ /* 0x000fe20000000000 */
[--C-:B------:R-:W-:Y:S01]  /*bee0*/  FFMA R45, R45, UR4, -R3.reuse ;  /* 0x000000042d2d7c23 */ /* 0x100fe20008000803 */
[--C-:B------:R-:W-:Y:S01]  /*bef0*/  FFMA R46, R46, UR4, -R3.reuse ;  /* 0x000000042e2e7c23 */ /* 0x100fe20008000803 */
[----:B------:R-:W-:Y:S01]  /*bf00*/  FFMA R47, R47, UR4, -R3 ;  /* 0x000000042f2f7c23 */ /* 0x000fe20008000803 */
[----:B------:R-:W-:Y:S01]  /*bf10*/  FADD R13, R116, R13 ;  /* 0x0000000d740d7221 */ /* 0x000fe20000000000 */
[----:B------:R-:W-:Y:S01]  /*bf20*/  LOP3.LUT R150, R70, 0x50, RZ, 0x3c, !PT ;  /* 0x0000005046967812 */ /* 0x000fe200078e3cff */
[--C-:B------:R-:W-:Y:S01]  /*bf30*/  FFMA R48, R48, UR4, -R3.reuse ;  /* 0x0000000430307c23 */ /* 0x100fe20008000803 */
[----:B------:R-:W-:Y:S01]  /*bf40*/  FFMA R49, R49, UR4, -R3 ;  /* 0x0000000431317c23 */ /* 0x000fe20008000803 */
[----:B------:R-:W-:Y:S01]  /*bf50*/  FADD R13, R114, R13 ;  /* 0x0000000d720d7221 */ /* 0x000fe20000000000 */
[--C-:B------:R-:W-:Y:S01]  /*bf60*/  FFMA R50, R50, UR4, -R3.reuse ;  /* 0x0000000432327c23 */ /* 0x100fe20008000803 */
[--C-:B------:R-:W-:Y:S01]  /*bf70*/  FFMA R51, R51, UR4, -R3.reuse ;  /* 0x0000000433337c23 */ /* 0x100fe20008000803 */
[----:B------:R-:W-:Y:S01]  /*bf80*/  FFMA R52, R52, UR4, -R3 ;  /* 0x0000000434347c23 */ /* 0x000fe20008000803 */
[----:B------:R-:W-:Y:S01]  /*bf90*/  FADD R13, R113, R13 ;  /* 0x0000000d710d7221 */ /* 0x000fe20000000000 */
[----:B------:R-:W-:Y:S01]  /*bfa0*/  MUFU.EX2 R107, R16 ;  /* 0x00000010006b7308 */ /* 0x000fe20000000800 */
[--C-:B------:R-:W-:Y:S01]  /*bfb0*/  FFMA R53, R53, UR4, -R3.reuse ;  /* 0x0000000435357c23 */ /* 0x100fe20008000803 */
[----:B------:R-:W-:Y:S01]  /*bfc0*/  FFMA R54, R54, UR4, -R3 ;  /* 0x0000000436367c23 */ /* 0x000fe20008000803 */
[----:B------:R-:W-:Y:S01]  /*bfd0*/  FADD R13, R112, R13 ;  /* 0x0000000d700d7221 */ /* 0x000fe20000000000 */
[----:B------:R-:W-:Y:S01]  /*bfe0*/  FMUL R18, R18, 1.4426950216293334961 ;  /* 0x3fb8aa3b12127820 */ /* 0x000fe20000400000 */
[--C-:B------:R-:W-:Y:S01]  /*bff0*/  FFMA R55, R55, UR4, -R3.reuse ;  /* 0x0000000437377c23 */ /* 0x100fe20008000803 */
[----:B------:R-:W-:Y:S01]  /*c000*/  FFMA R56, R56, UR4, -R3 ;  /* 0x0000000438387c23 */ /* 0x000fe20008000803 */
[----:B-1----:R-:W-:Y:S01]  /*c010*/  FADD R13, R111, R13 ;  /* 0x0000000d6f0d7221 */ /* 0x002fe20000000000 */
[----:B------:R-:W-:Y:S01]  /*c020*/  MUFU.EX2 R106, R17 ;  /* 0x00000011006a7308 */ /* 0x000fe20000000800 */
[--C-:B------:R-:W-:Y:S01]  /*c030*/  FFMA R57, R57, UR4, -R3.reuse ;  /* 0x0000000439397c23 */ /* 0x100fe20008000803 */
[----:B------:R-:W-:Y:S01]  /*c040*/  FFMA R58, R58, UR4, -R3 ;  /* 0x000000043a3a7c23 */ /* 0x000fe20008000803 */
[----:B------:R-:W-:Y:S01]  /*c050*/  FADD R13, R109, R13 ;  /* 0x0000000d6d0d7221 */ /* 0x000fe20000000000 */
[----:B------:R-:W-:Y:S01]  /*c060*/  FMUL R19, R19, 1.4426950216293334961 ;  /* 0x3fb8aa3b13137820 */ /* 0x000fe20000400000 */
[--C-:B------:R-:W-:Y:S01]  /*c070*/  FFMA R59, R59, UR4, -R3.reuse ;  /* 0x000000043b3b7c23 */ /* 0x100fe20008000803 */
[--C-:B------:R-:W-:Y:S01]  /*c080*/  FFMA R60, R60, UR4, -R3.reuse ;  /* 0x000000043c3c7c23 */ /* 0x100fe20008000803 */
[--C-:B------:R-:W-:Y:S01]  /*c090*/  FFMA R61, R61, UR4, -R3.reuse ;  /* 0x000000043d3d7c23 */ /* 0x100fe20008000803 */
[----:B------:R-:W-:Y:S01]  /*c0a0*/  MUFU.EX2 R105, R18 ;  /* 0x0000001200697308 */ /* 0x000fe20000000800 */
[----:B------:R-:W-:Y:S01]  /*c0b0*/  FMUL R20, R20, 1.4426950216293334961 ;  /* 0x3fb8aa3b14147820 */ /* 0x000fe20000400000 */
[----:B------:R-:W-:Y:S01]  /*c0c0*/  FMUL R21, R21, 1.4426950216293334961 ;  /* 0x3fb8aa3b15157820 */ /* 0x000fe20000400000 */
[--C-:B------:R-:W-:Y:S01]  /*c0d0*/  FFMA R62, R62, UR4, -R3.reuse ;  /* 0x000000043e3e7c23 */ /* 0x100fe20008000803 */
[--C-:B------:R-:W-:Y:S01]  /*c0e0*/  FFMA R63, R63, UR4, -R3.reuse ;  /* 0x000000043f3f7c23 */ /* 0x100fe20008000803 */
[--C-:B------:R-:W-:Y:S01]  /*c0f0*/  FFMA R64, R64, UR4, -R3.reuse ;  /* 0x0000000440407c23 */ /* 0x100fe20008000803 */
[----:B------:R-:W-:Y:S01]  /*c100*/  FFMA R65, R65, UR4, -R3 ;  /* 0x0000000441417c23 */ /* 0x000fe20008000803 */
[----:B------:R-:W1:Y:S01]  /*c110*/  LDC R151, c[0x0][0x3d8] ;  /* 0x0000f600ff977b82 */ /* 0x000e620000000800 */
[----:B------:R-:W-:Y:S01]  /*c120*/  MUFU.EX2 R104, R19 ;  /* 0x0000001300687308 */ /* 0x000fe20000000800 */
[----:B------:R-:W-:Y:S01]  /*c130*/  FMUL R22, R22, 1.4426950216293334961 ;  /* 0x3fb8aa3b16167820 */ /* 0x000fe20000400000 */
[----:B------:R-:W-:Y:S05]  /*c140*/  STS.U16 [R124+UR7+0x2d80], R86 ;  /* 0x002d80567c007988 */ /* 0x000fea0008000407 */
[----:B------:R-:W0:Y:S01]  /*c150*/  LDC R129, c[0x0][0x3d8] ;  /* 0x0000f600ff817b82 */ /* 0x000e220000000800 */
[----:B------:R-:W-:Y:S01]  /*c160*/  MUFU.EX2 R103, R20 ;  /* 0x0000001400677308 */ /* 0x000fe20000000800 */
[----:B---3--:R-:W-:Y:S01]  /*c170*/  STS.U16 [R124+UR7+0x3180], R84 ;  /* 0x003180547c007988 */ /* 0x008fe20008000407 */
[----:B------:R-:W-:-:S03]  /*c180*/  FMUL R23, R23, 1.4426950216293334961 ;  /* 0x3fb8aa3b17177820 */ /* 0x000fc60000400000 */
[----:B------:R-:W-:Y:S02]  /*c190*/  STS.U16 [R124+UR7+0x3580], R82 ;  /* 0x003580527c007988 */ /* 0x000fe40008000407 */
[----:B------:R-:W3:Y:S01]  /*c1a0*/  LDC R136, c[0x0][0x3d8] ;  /* 0x0000f600ff887b82 */ /* 0x000ee20000000800 */
[----:B------:R-:W-:Y:S01]  /*c1b0*/  MUFU.EX2 R102, R21 ;  /* 0x0000001500667308 */ /* 0x000fe20000000800 */
[----:B------:R-:W-:Y:S01]  /*c1c0*/  STS.U16 [R124+UR7+0x3980], R80 ;  /* 0x003980507c007988 */ /* 0x000fe20008000407 */
[----:B------:R-:W-:-:S03]  /*c1d0*/  FMUL R24, R24, 1.4426950216293334961 ;  /* 0x3fb8aa3b18187820 */ /* 0x000fc60000400000 */
[----:B------:R1:W-:Y:S03]  /*c1e0*/  STS.U16 [R124+UR7+0x3d80], R78 ;  /* 0x003d804e7c007988 */ /* 0x0003e60008000407 */
[----:B------:R-:W-:Y:S01]  /*c1f0*/  MUFU.EX2 R100, R22 ;  /* 0x0000001600647308 */ /* 0x000fe20000000800 */
[----:B------:R-:W-:Y:S01]  /*c200*/  FMUL R25, R25, 1.4426950216293334961 ;  /* 0x3fb8aa3b19197820 */ /* 0x000fe20000400000 */
[----:B-1----:R-:W-:-:S06]  /*c210*/  LOP3.LUT R124, R70, 0x40, RZ, 0x3c, !PT ;  /* 0x00000040467c7812 */ /* 0x002fcc00078e3cff */
[----:B------:R-:W-:Y:S01]  /*c220*/  MUFU.EX2 R99, R23 ;  /* 0x0000001700637308 */ /* 0x000fe20000000800 */
[----:B------:R1:W-:Y:S01]  /*c230*/  STS.U16 [R124+UR7+0x200], R98 ;  /* 0x000200627c007988 */ /* 0x0003e20008000407 */
[----:B------:R-:W-:Y:S01]  /*c240*/  FMUL R26, R26, 1.4426950216293334961 ;  /* 0x3fb8aa3b1a1a7820 */ /* 0x000fe20000400000 */
[----:B------:R-:W-:Y:S02]  /*c250*/  FMUL R27, R27, 1.4426950216293334961 ;  /* 0x3fb8aa3b1b1b7820 */ /* 0x000fe40000400000 */
[----:B------:R-:W-:Y:S03]  /*c260*/  STS.U16 [R124+UR7+0x600], R97 ;  /* 0x000600617c007988 */ /* 0x000fe60008000407 */
[----:B-1----:R-:W-:Y:S01]  /*c270*/  MUFU.EX2 R98, R24 ;  /* 0x0000001800627308 */ /* 0x002fe20000000800 */
[----:B------:R1:W-:Y:S01]  /*c280*/  STS.U16 [R124+UR7+0xa00], R96 ;  /* 0x000a00607c007988 */ /* 0x0003e20008000407 */
[----:B------:R-:W-:Y:S01]  /*c290*/  FMUL R28, R28, 1.4426950216293334961 ;  /* 0x3fb8aa3b1c1c7820 */ /* 0x000fe20000400000 */
[----:B------:R-:W-:-:S05]  /*c2a0*/  FMUL R29, R29, 1.4426950216293334961 ;  /* 0x3fb8aa3b1d1d7820 */ /* 0x000fca0000400000 */
[----:B-1----:R-:W-:Y:S01]  /*c2b0*/  MUFU.EX2 R96, R26 ;  /* 0x0000001a00607308 */ /* 0x002fe20000000800 */
[----:B------:R-:W-:-:S07]  /*c2c0*/  FMUL R30, R30, 1.4426950216293334961 ;  /* 0x3fb8aa3b1e1e7820 */ /* 0x000fce0000400000 */
[----:B------:R-:W-:Y:S01]  /*c2d0*/  MUFU.EX2 R88, R28 ;  /* 0x0000001c00587308 */ /* 0x000fe20000000800 */
[--C-:B------:R-:W-:Y:S01]  /*c2e0*/  FFMA R14, R14, UR4, -R3.reuse ;  /* 0x000000040e0e7c23 */ /* 0x100fe20008000803 */
[----:B------:R-:W-:-:S03]  /*c2f0*/  FFMA R15, R15, UR4, -R3 ;  /* 0x000000040f0f7c23 */ /* 0x000fc60008000803 */
[----:B------:R-:W-:Y:S01]  /*c300*/  FMUL R14, R14, 1.4426950216293334961 ;  /* 0x3fb8aa3b0e0e7820 */ /* 0x000fe20000400000 */
[----:B------:R-:W-:-:S03]  /*c310*/  FMUL R15, R15, 1.4426950216293334961 ;  /* 0x3fb8aa3b0f0f7820 */ /* 0x000fc60000400000 */
[----:B------:R-:W1:Y:S08]  /*c320*/  MUFU.EX2 R110, R14 ;  /* 0x0000000e006e7308 */ /* 0x000e700000000800 */
[----:B------:R-:W0:Y:S01]  /*c330*/  MUFU.EX2 R108, R15 ;  /* 0x0000000f006c7308 */ /* 0x000e220000000800 */
[----:B-1----:R-:W-:-:S04]  /*c340*/  FADD R13, R110, R13 ;  /* 0x0000000d6e0d7221 */ /* 0x002fc80000000000 */
[----:B0-----:R-:W-:-:S04]  /*c350*/  FADD R13, R108, R13 ;  /* 0x0000000d6c0d7221 */ /* 0x001fc80000000000 */
[----:B------:R-:W-:-:S04]  /*c360*/  FADD R13, R107, R13 ;  /* 0x0000000d6b0d7221 */ /* 0x000fc80000000000 */
[----:B------:R-:W-:-:S04]  /*c370*/  FADD R13, R106, R13 ;  /* 0x0000000d6a0d7221 */ /* 0x000fc80000000000 */
[----:B------:R-:W-:-:S04]  /*c380*/  FADD R13, R105, R13 ;  /* 0x0000000d690d7221 */ /* 0x000fc80000000000 */
[----:B------:R-:W-:Y:S01]  /*c390*/  FADD R13, R104, R13 ;  /* 0x0000000d680d7221 */ /* 0x000fe20000000000 */
[----:B------:R-:W0:Y:S03]  /*c3a0*/  MUFU.EX2 R14, R25 ;  /* 0x00000019000e7308 */ /* 0x000e260000000800 */
[----:B------:R-:W-:-:S04]  /*c3b0*/  FADD R13, R103, R13 ;  /* 0x0000000d670d7221 */ /* 0x000fc80000000000 */
[----:B------:R-:W-:Y:S01]  /*c3c0*/  FADD R13, R102, R13 ;  /* 0x0000000d660d7221 */ /* 0x000fe20000000000 */
[----:B------:R-:W1:Y:S03]  /*c3d0*/  MUFU.EX2 R15, R27 ;  /* 0x0000001b000f7308 */ /* 0x000e660000000800 */
[----:B------:R-:W-:-:S04]  /*c3e0*/  FADD R13, R100, R13 ;  /* 0x0000000d640d7221 */ /* 0x000fc80000000000 */
[----:B------:R-:W-:Y:S01]  /*c3f0*/  FADD R13, R99, R13 ;  /* 0x0000000d630d7221 */ /* 0x000fe20000000000 */
[----:B------:R-:W3:Y:S03]  /*c400*/  MUFU.EX2 R16, R29 ;  /* 0x0000001d00107308 */ /* 0x000ee60000000800 */
[----:B------:R-:W-:Y:S01]  /*c410*/  FADD R13, R98, R13 ;  /* 0x0000000d620d7221 */ /* 0x000fe20000000000 */
[----:B------:R-:W-:-:S03]  /*c420*/  FMUL R31, R31, 1.4426950216293334961 ;  /* 0x3fb8aa3b1f1f7820 */ /* 0x000fc60000400000 */
[----:B0-----:R-:W-:Y:S01]  /*c430*/  FADD R13, R14, R13 ;  /* 0x0000000d0e0d7221 */ /* 0x001fe20000000000 */
[----:B------:R-:W0:Y:S03]  /*c440*/  MUFU.EX2 R86, R30 ;  /* 0x0000001e00567308 */ /* 0x000e260000000800 */
[----:B------:R-:W-:Y:S01]  /*c450*/  FADD R13, R96, R13 ;  /* 0x0000000d600d7221 */ /* 0x000fe20000000000 */
[----:B------:R-:W-:-:S03]  /*c460*/  FMUL R32, R32, 1.4426950216293334961 ;  /* 0x3fb8aa3b20207820 */ /* 0x000fc60000400000 */
[----:B-1----:R-:W-:Y:S01]  /*c470*/  FADD R13, R15, R13 ;  /* 0x0000000d0f0d7221 */ /* 0x002fe20000000000 */
[----:B------:R-:W1:Y:S01]  /*c480*/  MUFU.EX2 R17, R31 ;  /* 0x0000001f00117308 */ /* 0x000e620000000800 */
[----:B------:R-:W-:Y:S02]  /*c490*/  FMUL R33, R33, 1.4426950216293334961 ;  /* 0x3fb8aa3b21217820 */ /* 0x000fe40000400000 */
[----:B------:R-:W-:Y:S01]  /*c4a0*/  FADD R13, R88, R13 ;  /* 0x0000000d580d7221 */ /* 0x000fe20000000000 */
[----:B------:R-:W-:-:S04]  /*c4b0*/  FMUL R34, R34, 1.4426950216293334961 ;  /* 0x3fb8aa3b22227820 */ /* 0x000fc80000400000 */
[----:B------:R-:W1:Y:S01]  /*c4c0*/  MUFU.EX2 R84, R32 ;  /* 0x0000002000547308 */ /* 0x000e620000000800 */
[----:B---3--:R-:W-:Y:S01]  /*c4d0*/  FADD R13, R16, R13 ;  /* 0x0000000d100d7221 */ /* 0x008fe20000000000 */
[----:B------:R-:W-:-:S06]  /*c4e0*/  FMUL R35, R35, 1.4426950216293334961 ;  /* 0x3fb8aa3b23237820 */ /* 0x000fcc0000400000 */
[----:B------:R-:W3:Y:S01]  /*c4f0*/  MUFU.EX2 R18, R33 ;  /* 0x0000002100127308 */ /* 0x000ee20000000800 */
[----:B0-----:R-:W-:Y:S01]  /*c500*/  FADD R13, R86, R13 ;  /* 0x0000000d560d7221 */ /* 0x001fe20000000000 */
[----:B------:R-:W-:-:S06]  /*c510*/  FMUL R36, R36, 1.4426950216293334961 ;  /* 0x3fb8aa3b24247820 */ /* 0x000fcc0000400000 */
[----:B------:R0:W2:Y:S01]  /*c520*/  MUFU.EX2 R82, R34 ;  /* 0x0000002200527308 */ /* 0x0000a20000000800 */
[----:B-1----:R-:W-:Y:S01]  /*c530*/  FADD R13, R17, R13 ;  /* 0x0000000d110d7221 */ /* 0x002fe20000000000 */
[----:B------:R-:W-:-:S06]  /*c540*/  FMUL R37, R37, 1.4426950216293334961 ;  /* 0x3fb8aa3b25257820 */ /* 0x000fcc0000400000 */
[----:B------:R-:W1:Y:S01]  /*c550*/  MUFU.EX2 R19, R35 ;  /* 0x0000002300137308 */ /* 0x000e620000000800 */
[----:B------:R-:W-:Y:S01]  /*c560*/  FADD R13, R84, R13 ;  /* 0x0000000d540d7221 */ /* 0x000fe20000000000 */
[----:B0-----:R-:W-:Y:S01]  /*c570*/  FMUL R34, R38, 1.4426950216293334961 ;  /* 0x3fb8aa3b26227820 */ /* 0x001fe20000400000 */
[----:B------:R-:W-:Y:S05]  /*c580*/  STS.U16 [R124+UR7+0xe00], R95 ;  /* 0x000e005f7c007988 */ /* 0x000fea0008000407 */
[----:B------:R-:W0:Y:S01]  /*c590*/  MUFU.EX2 R80, R36 ;  /* 0x0000002400507308 */ /* 0x000e220000000800 */
[----:B------:R-:W-:Y:S01]  /*c5a0*/  STS.U16 [R124+UR7+0x1200], R94 ;  /* 0x0012005e7c007988 */ /* 0x000fe20008000407 */
[----:B---3--:R-:W-:Y:S01]  /*c5b0*/  FADD R13, R18, R13 ;  /* 0x0000000d120d7221 */ /* 0x008fe20000000000 */
[----:B------:R-:W-:-:S02]  /*c5c0*/  FMUL R21, R39, 1.4426950216293334961 ;  /* 0x3fb8aa3b27157820 */ /* 0x000fc40000400000 */
[----:B------:R-:W-:Y:S03]  /*c5d0*/  STS.U16 [R124+UR7+0x1600], R93 ;  /* 0x0016005d7c007988 */ /* 0x000fe60008000407 */
[----:B------:R-:W3:Y:S01]  /*c5e0*/  MUFU.EX2 R20, R37 ;  /* 0x0000002500147308 */ /* 0x000ee20000000800 */
[----:B------:R-:W-:Y:S01]  /*c5f0*/  STS.U16 [R124+UR7+0x1a00], R92 ;  /* 0x001a005c7c007988 */ /* 0x000fe20008000407 */
[----:B--2---:R-:W-:Y:S01]  /*c600*/  FADD R13, R82, R13 ;  /* 0x0000000d520d7221 */ /* 0x004fe20000000000 */
[----:B------:R-:W-:-:S05]  /*c610*/  FMUL R40, R40, 1.4426950216293334961 ;  /* 0x3fb8aa3b28287820 */ /* 0x000fca0000400000 */
[----:B------:R-:W2:Y:S01]  /*c620*/  MUFU.EX2 R34, R34 ;  /* 0x0000002200227308 */ /* 0x000ea20000000800 */
[----:B------:R-:W-:Y:S01]  /*c630*/  STS.U16 [R124+UR7+0x1e00], R91 ;  /* 0x001e005b7c007988 */ /* 0x000fe20008000407 */
[----:B------:R-:W-:Y:S01]  /*c640*/  FMUL R22, R41, 1.4426950216293334961 ;  /* 0x3fb8aa3b29167820 */ /* 0x000fe20000400000 */
[----:B------:R-:W-:Y:S01]  /*c650*/  FMUL R42, R42, 1.4426950216293334961 ;  /* 0x3fb8aa3b2a2a7820 */ /* 0x000fe20000400000 */
[----:B------:R-:W-:Y:S01]  /*c660*/  FMUL R23, R43, 1.4426950216293334961 ;  /* 0x3fb8aa3b2b177820 */ /* 0x000fe20000400000 */
[----:B------:R-:W-:Y:S01]  /*c670*/  STS.U16 [R124+UR7+0x2200], R90 ;  /* 0x0022005a7c007988 */ /* 0x000fe20008000407 */
[----:B-1----:R-:W-:Y:S01]  /*c680*/  FADD R13, R19, R13 ;  /* 0x0000000d130d7221 */ /* 0x002fe20000000000 */
[----:B------:R-:W-:Y:S01]  /*c690*/  FMUL R44, R44, 1.4426950216293334961 ;  /* 0x3fb8aa3b2c2c7820 */ /* 0x000fe20000400000 */
[----:B------:R-:W1:Y:S01]  /*c6a0*/  MUFU.EX2 R21, R21 ;  /* 0x0000001500157308 */ /* 0x000e620000000800 */
[----:B------:R-:W-:Y:S01]  /*c6b0*/  STS.U16 [R124+UR7+0x2600], R89 ;  /* 0x002600597c007988 */ /* 0x000fe20008000407 */
[----:B------:R-:W-:Y:S01]  /*c6c0*/  FMUL R24, R45, 1.4426950216293334961 ;  /* 0x3fb8aa3b2d187820 */ /* 0x000fe20000400000 */
[----:B0-----:R-:W-:Y:S01]  /*c6d0*/  FADD R13, R80, R13 ;  /* 0x0000000d500d7221 */ /* 0x001fe20000000000 */
[----:B------:R-:W-:Y:S01]  /*c6e0*/  FMUL R25, R47, 1.4426950216293334961 ;  /* 0x3fb8aa3b2f197820 */ /* 0x000fe20000400000 */
[----:B------:R-:W-:Y:S01]  /*c6f0*/  STS.U16 [R124+UR7+0x2a00], R87 ;  /* 0x002a00577c007988 */ /* 0x000fe20008000407 */
[----:B------:R-:W-:Y:S01]  /*c700*/  FMUL R26, R49, 1.4426950216293334961 ;  /* 0x3fb8aa3b311a7820 */ /* 0x000fe20000400000 */
[----:B---3--:R-:W-:Y:S01]  /*c710*/  FADD R13, R20, R13 ;  /* 0x0000000d140d7221 */ /* 0x008fe20000000000 */
[----:B------:R-:W-:Y:S01]  /*c720*/  MUFU.EX2 R22, R22 ;  /* 0x0000001600167308 */ /* 0x000fe20000000800 */
[----:B------:R-:W-:Y:S01]  /*c730*/  STS.U16 [R124+UR7+0x2e00], R85 ;  /* 0x002e00557c007988 */ /* 0x000fe20008000407 */
[----:B------:R-:W-:Y:S01]  /*c740*/  FMUL R27, R51, 1.4426950216293334961 ;  /* 0x3fb8aa3b331b7820 */ /* 0x000fe20000400000 */
[----:B--2---:R-:W-:Y:S01]  /*c750*/  FADD R13, R34, R13 ;  /* 0x0000000d220d7221 */ /* 0x004fe20000000000 */
[----:B------:R-:W-:Y:S01]  /*c760*/  FMUL R28, R53, 1.4426950216293334961 ;  /* 0x3fb8aa3b351c7820 */ /* 0x000fe20000400000 */
[----:B------:R-:W-:Y:S01]  /*c770*/  STS.U16 [R124+UR7+0x3200], R83 ;  /* 0x003200537c007988 */ /* 0x000fe20008000407 */
[----:B------:R-:W-:Y:S01]  /*c780*/  FMUL R39, R54, 1.4426950216293334961 ;  /* 0x3fb8aa3b36277820 */ /* 0x000fe20000400000 */
[----:B------:R-:W-:Y:S01]  /*c790*/  FMUL R29, R55, 1.4426950216293334961 ;  /* 0x3fb8aa3b371d7820 */ /* 0x000fe20000400000 */
[----:B------:R0:W-:Y:S01]  /*c7a0*/  MUFU.EX2 R78, R42 ;  /* 0x0000002a004e7308 */ /* 0x0001e20000000800 */
[----:B------:R-:W-:Y:S01]  /*c7b0*/  STS.U16 [R124+UR7+0x3600], R81 ;  /* 0x003600517c007988 */ /* 0x000fe20008000407 */
[----:B-1----:R-:W-:Y:S01]  /*c7c0*/  FADD R13, R21, R13 ;  /* 0x0000000d150d7221 */ /* 0x002fe20000000000 */
[----:B------:R-:W-:Y:S01]  /*c7d0*/  FMUL R43, R46, 1.4426950216293334961 ;  /* 0x3fb8aa3b2e2b7820 */ /* 0x000fe20000400000 */
[----:B------:R-:W-:Y:S01]  /*c7e0*/  FMUL R41, R50, 1.4426950216293334961 ;  /* 0x3fb8aa3b32297820 */ /* 0x000fe20000400000 */
[----:B------:R1:W-:Y:S01]  /*c7f0*/  STS.U16 [R124+UR7+0x3a00], R79 ;  /* 0x003a004f7c007988 */ /* 0x0003e20008000407 */
[----:B------:R-:W-:Y:S01]  /*c800*/  FMUL R38, R56, 1.4426950216293334961 ;  /* 0x3fb8aa3b38267820 */ /* 0x000fe20000400000 */
[----:B------:R-:W-:Y:S01]  /*c810*/  FMUL R30, R57, 1.4426950216293334961 ;  /* 0x3fb8aa3b391e7820 */ /* 0x000fe20000400000 */
[----:B------:R-:W-:Y:S01]  /*c820*/  MUFU.EX2 R23, R23 ;  /* 0x0000001700177308 */ /* 0x000fe20000000800 */
[----:B------:R-:W-:Y:S01]  /*c830*/  FMUL R37, R58, 1.4426950216293334961 ;  /* 0x3fb8aa3b3a257820 */ /* 0x000fe20000400000 */
[----:B------:R-:W-:Y:S01]  /*c840*/  FMUL R31, R59, 1.4426950216293334961 ;  /* 0x3fb8aa3b3b1f7820 */ /* 0x000fe20000400000 */
[----:B------:R-:W-:Y:S01]  /*c850*/  FMUL R36, R60, 1.4426950216293334961 ;  /* 0x3fb8aa3b3c247820 */ /* 0x000fe20000400000 */
[----:B------:R-:W-:Y:S01]  /*c860*/  FMUL R32, R61, 1.4426950216293334961 ;  /* 0x3fb8aa3b3d207820 */ /* 0x000fe20000400000 */
[----:B------:R-:W-:Y:S01]  /*c870*/  FMUL R35, R62, 1.4426950216293334961 ;  /* 0x3fb8aa3b3e237820 */ /* 0x000fe20000400000 */
[----:B------:R-:W-:Y:S01]  /*c880*/  FMUL R33, R63, 1.4426950216293334961 ;  /* 0x3fb8aa3b3f217820 */ /* 0x000fe20000400000 */
[----:B------:R-:W-:Y:S01]  /*c890*/  FMUL R65, R65, 1.4426950216293334961 ;  /* 0x3fb8aa3b41417820 */ /* 0x000fe20000400000 */
[----:B-1----:R-:W1:Y:S01]  /*c8a0*/  MUFU.EX2 R79, R40 ;  /* 0x00000028004f7308 */ /* 0x002e620000000800 */
[----:B----4-:R-:W-:Y:S01]  /*c8b0*/  STS.U16 [R124+UR7+0x3e00], R75 ;  /* 0x003e004b7c007988 */ /* 0x010fe20008000407 */
[----:B------:R-:W-:Y:S01]  /*c8c0*/  IADD3 R138, P5, PT, R138, R72, RZ ;  /* 0x000000488a8a7210 */ /* 0x000fe20007fbe0ff */
[----:B------:R-:W-:Y:S01]  /*c8d0*/  IMAD R151, R151, 0x26, RZ ;  /* 0x0000002697977824 */ /* 0x000fe200078e02ff */
[----:B------:R-:W2:Y:S04]  /*c8e0*/  LDC R45, c[0x0][0x3d8] ;  /* 0x0000f600ff2d7b82 */ /* 0x000ea80000000800 */
[----:B------:R-:W3:Y:S01]  /*c8f0*/  MUFU.EX2 R44, R44 ;  /* 0x0000002c002c7308 */ /* 0x000ee20000000800 */
[----:B------:R-:W-:Y:S01]  /*c900*/  STS.U16 [R150+UR7+0x280], R77 ;  /* 0x0002804d96007988 */ /* 0x000fe20008000407 */
[----:B0-----:R-:W-:-:S02]  /*c910*/  FMUL R42, R48, 1.4426950216293334961 ;  /* 0x3fb8aa3b302a7820 */ /* 0x001fc40000400000 */
[----:B------:R-:W0:Y:S01]  /*c920*/  LDC R49, c[0x0][0x3d8] ;  /* 0x0000f600ff317b82 */ /* 0x000e220000000800 */
[----:B-1----:R-:W-:-:S03]  /*c930*/  FADD R13, R79, R13 ;  /* 0x0000000d4f0d7221 */ /* 0x002fc60000000000 */
[----:B------:R-:W1:Y:S01]  /*c940*/  MUFU.EX2 R24, R24 ;  /* 0x0000001800187308 */ /* 0x000e620000000800 */
[----:B------:R-:W-:Y:S01]  /*c950*/  STS.U16 [R150+UR7+0x680], R76 ;  /* 0x0006804c96007988 */ /* 0x000fe20008000407 */
[----:B------:R-:W-:Y:S02]  /*c960*/  IMAD R129, R129, 0x16, RZ ;  /* 0x0000001681817824 */ /* 0x000fe400078e02ff */
[----:B------:R-:W-:Y:S01]  /*c970*/  FADD R13, R22, R13 ;  /* 0x0000000d160d7221 */ /* 0x000fe20000000000 */
[----:B------:R-:W-:Y:S01]  /*c980*/  IMAD R136, R136, 0x6, RZ ;  /* 0x0000000688887824 */ /* 0x000fe200078e02ff */
[----:B------:R-:W-:Y:S01]  /*c990*/  STS.U16 [R150+UR7+0xa80], R74 ;  /* 0x000a804a96007988 */ /* 0x000fe20008000407 */
[----:B------:R-:W4:Y:S01]  /*c9a0*/  LDC R47, c[0x0][0x3d8] ;  /* 0x0000f600ff2f7b82 */ /* 0x000f220000000800 */
[----:B------:R-:W-:Y:S01]  /*c9b0*/  FADD R13, R78, R13 ;  /* 0x0000000d4e0d7221 */ /* 0x000fe20000000000 */
[----:B------:R-:W0:Y:S01]  /*c9c0*/  MUFU.EX2 R43, R43 ;  /* 0x0000002b002b7308 */ /* 0x000e220000000800 */
[----:B------:R-:W-:Y:S04]  /*c9d0*/  STS.U16 [R150+UR7+0xe80], R71 ;  /* 0x000e804796007988 */ /* 0x000fe80008000407 */
[----:B------:R1:W-:Y:S01]  /*c9e0*/  STS.U16 [R150+UR7+0x1280], R12 ;  /* 0x0012800c96007988 */ /* 0x0003e20008000407 */
[----:B------:R-:W-:Y:S01]  /*c9f0*/  IADD3 R142, P6, PT, R120, R72, RZ ;  /* 0x00000048788e7210 */ /* 0x000fe20007fde0ff */
[----:B------:R-:W2:Y:S01]  /*ca00*/  LDC R46, c[0x0][0x3d8] ;  /* 0x0000f600ff2e7b82 */ /* 0x000ea20000000800 */
[----:B------:R-:W0:Y:S01]  /*ca10*/  MUFU.EX2 R25, R25 ;  /* 0x0000001900197308 */ /* 0x000e220000000800 */
[----:B------:R-:W-:Y:S01]  /*ca20*/  STS.U16 [R150+UR7+0x1680], R11 ;  /* 0x0016800b96007988 */ /* 0x000fe20008000407 */
[----:B-1----:R-:W-:-:S06]  /*ca30*/  FADD R12, R23, R13 ;  /* 0x0000000d170c7221 */ /* 0x002fcc0000000000 */
[----:B------:R-:W1:Y:S01]  /*ca40*/  MUFU.EX2 R42, R42 ;  /* 0x0000002a002a7308 */ /* 0x000e620000000800 */
[----:B------:R3:W-:Y:S01]  /*ca50*/  STS.U16 [R150+UR7+0x1a80], R10 ;  /* 0x001a800a96007988 */ /* 0x0007e20008000407 */
[----:B------:R-:W-:Y:S01]  /*ca60*/  FMUL R40, R52, 1.4426950216293334961 ;  /* 0x3fb8aa3b34287820 */ /* 0x000fe20000400000 */
[----:B------:R-:W-:Y:S01]  /*ca70*/  F2FP.F16.F32.PACK_AB R14, R14, R98 ;  /* 0x000000620e0e723e */ /* 0x000fe200000000ff */
[----:B------:R-:W2:Y:S01]  /*ca80*/  LDC R48, c[0x0][0x3d8] ;  /* 0x0000f600ff307b82 */ /* 0x000ea20000000800 */
[----:B------:R0:W-:Y:S03]  /*ca90*/  STS.U16 [R150+UR7+0x1e80], R9 ;  /* 0x001e800996007988 */ /* 0x0001e60008000407 */
[----:B------:R-:W1:Y:S01]  /*caa0*/  MUFU.EX2 R26, R26 ;  /* 0x0000001a001a7308 */ /* 0x000e620000000800 */
[----:B---3--:R-:W-:Y:S01]  /*cab0*/  FADD R10, R44, R12 ;  /* 0x0000000c2c0a7221 */ /* 0x008fe20000000000 */
[----:B------:R-:W-:Y:S01]  /*cac0*/  STS.U16 [R150+UR7+0x2280], R8 ;  /* 0x0022800896007988 */ /* 0x000fe20008000407 */
[----:B------:R-:W-:Y:S01]  /*cad0*/  F2FP.F16.F32.PACK_AB R15, R15, R96 ;  /* 0x000000600f0f723e */ /* 0x000fe200000000ff */
[----:B------:R-:W3:Y:S01]  /*cae0*/  LDC R50, c[0x0][0x3d8] ;  /* 0x0000f600ff327b82 */ /* 0x000ee20000000800 */
[----:B0-----:R-:W-:-:S03]  /*caf0*/  FADD R9, R24, R10 ;  /* 0x0000000a18097221 */ /* 0x001fc60000000000 */
[----:B------:R-:W0:Y:S01]  /*cb00*/  MUFU.EX2 R41, R41 ;  /* 0x0000002900297308 */ /* 0x000e220000000800 */
[----:B------:R1:W-:Y:S04]  /*cb10*/  STS.U16 [R150+UR7+0x2680], R7 ;  /* 0x0026800796007988 */ /* 0x0003e80008000407 */
[----:B------:R0:W-:Y:S01]  /*cb20*/  STS.U16 [R150+UR7+0x2a80], R6 ;  /* 0x002a800696007988 */ /* 0x0001e20008000407 */
[----:B------:R-:W2:Y:S02]  /*cb30*/  LDC R94, c[0x0][0x3d8] ;  /* 0x0000f600ff5e7b82 */ /* 0x000ea40000000800 */
[----:B------:R-:W3:Y:S01]  /*cb40*/  MUFU.EX2 R27, R27 ;  /* 0x0000001b001b7308 */ /* 0x000ee20000000800 */
[----:B-1----:R-:W-:Y:S01]  /*cb50*/  FADD R7, R43, R9 ;  /* 0x000000092b077221 */ /* 0x002fe20000000000 */
[----:B------:R-:W-:Y:S01]  /*cb60*/  STS.U16 [R150+UR7+0x2e80], R5 ;  /* 0x002e800596007988 */ /* 0x000fe20008000407 */
[----:B------:R-:W-:-:S03]  /*cb70*/  F2FP.F16.F32.PACK_AB R16, R16, R88 ;  /* 0x000000581010723e */ /* 0x000fc600000000ff */
[----:B------:R-:W1:Y:S01]  /*cb80*/  LDC R51, c[0x0][0x3d8] ;  /* 0x0000f600ff337b82 */ /* 0x000e620000000800 */
[----:B0-----:R-:W-:Y:S01]  /*cb90*/  FADD R6, R25, R7 ;  /* 0x0000000719067221 */ /* 0x001fe20000000000 */
[----:B------:R-:W0:Y:S01]  /*cba0*/  MUFU.EX2 R40, R40 ;  /* 0x0000002800287308 */ /* 0x000e220000000800 */
[----:B------:R4:W-:Y:S04]  /*cbb0*/  STS.U16 [R150+UR7+0x3280], R4 ;  /* 0x0032800496007988 */ /* 0x0009e80008000407 */
[----:B------:R0:W-:Y:S01]  /*cbc0*/  STS.U16 [R150+UR7+0x3680], R2 ;  /* 0x0036800296007988 */ /* 0x0001e20008000407 */
[----:B------:R-:W1:Y:S02]  /*cbd0*/  LDC R92, c[0x0][0x3d8] ;  /* 0x0000f600ff5c7b82 */ /* 0x000e640000000800 */
[----:B------:R-:W2:Y:S01]  /*cbe0*/  MUFU.EX2 R28, R28 ;  /* 0x0000001c001c7308 */ /* 0x000ea20000000800 */
[----:B----4-:R-:W-:Y:S01]  /*cbf0*/  FADD R4, R42, R6 ;  /* 0x000000062a047221 */ /* 0x010fe20000000000 */
[----:B------:R4:W-:Y:S04]  /*cc00*/  STS.U16 [R150+UR7+0x3a80], R0 ;  /* 0x003a800096007988 */ /* 0x0009e80008000407 */
[----:B------:R-:W1:Y:S01]  /*cc10*/  LDC R90, c[0x0][0x3d8] ;  /* 0x0000f600ff5a7b82 */ /* 0x000e620000000800 */
[----:B0-----:R-:W-:Y:S01]  /*cc20*/  FADD R2, R26, R4 ;  /* 0x000000041a027221 */ /* 0x001fe20000000000 */
[----:B------:R-:W0:Y:S03]  /*cc30*/  MUFU.EX2 R39, R39 ;  /* 0x0000002700277308 */ /* 0x000e260000000800 */
[----:B----4-:R-:W-:Y:S01]  /*cc40*/  FADD R0, R41, R2 ;  /* 0x0000000229007221 */ /* 0x010fe20000000000 */
[----:B------:R-:W-:-:S04]  /*cc50*/  F2FP.F16.F32.PACK_AB R17, R17, R86 ;  /* 0x000000561111723e */ /* 0x000fc800000000ff */
[----:B------:R-:W4:Y:S01]  /*cc60*/  MUFU.EX2 R29, R29 ;  /* 0x0000001d001d7308 */ /* 0x000f220000000800 */
[----:B------:R-:W-:Y:S01]  /*cc70*/  F2FP.F16.F32.PACK_AB R21, R21, R34 ;  /* 0x000000221515723e */ /* 0x000fe200000000ff */
[----:B---3--:R-:W-:Y:S01]  /*cc80*/  FADD R0, R27, R0 ;  /* 0x000000001b007221 */ /* 0x008fe20000000000 */
[----:B------:R-:W-:Y:S01]  /*cc90*/  F2FP.F16.F32.PACK_AB R18, R18, R84 ;  /* 0x000000541212723e */ /* 0x000fe200000000ff */
[----:B------:R-:W3:Y:S02]  /*cca0*/  LDC R53, c[0x0][0x3d8] ;  /* 0x0000f600ff357b82 */ /* 0x000ee40000000800 */
[----:B------:R-:W-:Y:S02]  /*ccb0*/  FADD R0, R40, R0 ;  /* 0x0000000028007221 */ /* 0x000fe40000000000 */
[----:B------:R-:W4:Y:S02]  /*ccc0*/  MUFU.EX2 R38, R38 ;  /* 0x0000002600267308 */ /* 0x000f240000000800 */
[----:B--2---:R-:W-:Y:S01]  /*ccd0*/  FADD R0, R28, R0 ;  /* 0x000000001c007221 */ /* 0x004fe20000000000 */
[----:B------:R-:W-:Y:S01]  /*cce0*/  F2FP.F16.F32.PACK_AB R19, R19, R82 ;  /* 0x000000521313723e */ /* 0x000fe200000000ff */
[----:B------:R-:W2:Y:S04]  /*ccf0*/  LDC R54, c[0x0][0x3d8] ;  /* 0x0000f600ff367b82 */ /* 0x000ea80000000800 */
[----:B------:R-:W1:Y:S01]  /*cd00*/  MUFU.EX2 R30, R30 ;  /* 0x0000001e001e7308 */ /* 0x000e620000000800 */
[----:B0-----:R-:W-:Y:S01]  /*cd10*/  FADD R0, R39, R0 ;  /* 0x0000000027007221 */ /* 0x001fe20000000000 */
[----:B------:R-:W-:-:S02]  /*cd20*/  F2FP.F16.F32.PACK_AB R20, R20, R80 ;  /* 0x000000501414723e */ /* 0x000fc400000000ff */
[----:B------:R-:W0:Y:S04]  /*cd30*/  LDC R55, c[0x0][0x3d8] ;  /* 0x0000f600ff377b82 */ /* 0x000e280000000800 */
[----:B------:R-:W1:Y:S01]  /*cd40*/  MUFU.EX2 R37, R37 ;  /* 0x0000002500257308 */ /* 0x000e620000000800 */
[----:B----4-:R-:W-:Y:S01]  /*cd50*/  FADD R0, R29, R0 ;  /* 0x000000001d007221 */ /* 0x010fe20000000000 */
[----:B------:R-:W-:Y:S02]  /*cd60*/  FFMA R66, R66, UR4, -R3 ;  /* 0x0000000442427c23 */ /* 0x000fe40008000803 */
[----:B------:R-:W4:Y:S04]  /*cd70*/  LDC R57, c[0x0][0x3d8] ;  /* 0x0000f600ff397b82 */ /* 0x000f280000000800 */
[----:B------:R-:W3:Y:S01]  /*cd80*/  MUFU.EX2 R31, R31 ;  /* 0x0000001f001f7308 */ /* 0x000ee20000000800 */
[----:B------:R-:W-:-:S03]  /*cd90*/  FADD R0, R38, R0 ;  /* 0x0000000026007221 */ /* 0x000fc60000000000 */
[----:B------:R-:W0:Y:S04]  /*cda0*/  LDC R56, c[0x0][0x3d8] ;  /* 0x0000f600ff387b82 */ /* 0x000e280000000800 */
[----:B------:R-:W2:Y:S01]  /*cdb0*/  MUFU.EX2 R36, R36 ;  /* 0x0000002400247308 */ /* 0x000ea20000000800 */
[----:B-1----:R-:W-:Y:S01]  /*cdc0*/  FADD R0, R30, R0 ;  /* 0x000000001e007221 */ /* 0x002fe20000000000 */
[----:B------:R-:W-:-:S06]  /*cdd0*/  FMUL R2, R64, 1.4426950216293334961 ;  /* 0x3fb8aa3b40027820 */ /* 0x000fcc0000400000 */
[----:B------:R-:W1:Y:S01]  /*cde0*/  MUFU.EX2 R32, R32 ;  /* 0x0000002000207308 */ /* 0x000e620000000800 */
[----:B------:R-:W-:-:S07]  /*cdf0*/  FADD R0, R37, R0 ;  /* 0x0000000025007221 */ /* 0x000fce0000000000 */
[----:B------:R-:W1:Y:S01]  /*ce00*/  MUFU.EX2 R35, R35 ;  /* 0x0000002300237308 */ /* 0x000e620000000800 */
[----:B---3--:R-:W-:-:S07]  /*ce10*/  FADD R0, R31, R0 ;  /* 0x000000001f007221 */ /* 0x008fce0000000000 */
[----:B------:R-:W3:Y:S01]  /*ce20*/  MUFU.EX2 R33, R33 ;  /* 0x0000002100217308 */ /* 0x000ee20000000800 */
[----:B--2---:R-:W-:Y:S01]  /*ce30*/  FADD R0, R36, R0 ;  /* 0x0000000024007221 */ /* 0x004fe20000000000 */
[----:B------:R-:W-:Y:S01]  /*ce40*/  F2FP.F16.F32.PACK_AB R25, R25, R43 ;  /* 0x0000002b1919723e */ /* 0x000fe200000000ff */
[----:B------:R-:W-:Y:S01]  /*ce50*/  IMAD R49, R49, 0x47, RZ ;  /* 0x0000004731317824 */ /* 0x000fe200078e02ff */
[----:B------:R-:W2:Y:S04]  /*ce60*/  LDC R43, c[0x0][0x3d8] ;  /* 0x0000f600ff2b7b82 */ /* 0x000ea80000000800 */
[----:B------:R-:W0:Y:S01]  /*ce70*/  MUFU.EX2 R2, R2 ;  /* 0x0000000200027308 */ /* 0x000e220000000800 */
[----:B-1----:R-:W-:Y:S01]  /*ce80*/  FADD R0, R32, R0 ;  /* 0x0000000020007221 */ /* 0x002fe20000000000 */
[----:B------:R-:W-:-:S02]  /*ce90*/  F2FP.F16.F32.PACK_AB R4, R118, R119 ;  /* 0x000000777604723e */ /* 0x000fc400000000ff */
[----:B------:R-:W-:Y:S01]  /*cea0*/  F2FP.F16.F32.PACK_AB R9, R108, R110 ;  /* 0x0000006e6c09723e */ /* 0x000fe200000000ff */
[----:B------:R-:W1:Y:S03]  /*ceb0*/  LDC R98, c[0x0][0x3d8] ;  /* 0x0000f600ff627b82 */ /* 0x000e660000000800 */
[----:B------:R-:W4:Y:S01]  /*cec0*/  MUFU.EX2 R34, R65 ;  /* 0x0000004100227308 */ /* 0x000f220000000800 */
[----:B------:R-:W-:-:S04]  /*ced0*/  FADD R0, R35, R0 ;  /* 0x0000000023007221 */ /* 0x000fc80000000000 */
[C---:B---3--:R-:W-:Y:S01]  /*cee0*/  FADD R0, R33.reuse, R0 ;  /* 0x0000000021007221 */ /* 0x048fe20000000000 */
[----:B------:R-:W3:Y:S03]  /*cef0*/  LDC R110, c[0x0][0x3d8] ;  /* 0x0000f600ff6e7b82 */ /* 0x000ee60000000800 */
[----:B0-----:R-:W-:Y:S01]  /*cf00*/  FADD R0, R2, R0 ;  /* 0x0000000002007221 */ /* 0x001fe20000000000 */
[----:B------:R-:W-:-:S04]  /*cf10*/  F2FP.F16.F32.PACK_AB R33, R33, R35 ;  /* 0x000000232121723e */ /* 0x000fc800000000ff */
[----:B------:R-:W0:Y:S01]  /*cf20*/  LDC R35, c[0x0][0x3d8] ;  /* 0x0000f600ff237b82 */ /* 0x000e220000000800 */
[----:B----4-:R-:W-:-:S07]  /*cf30*/  FADD R74, R34, R0 ;  /* 0x00000000224a7221 */ /* 0x010fce0000000000 */
[----:B------:R-:W4:Y:S01]  /*cf40*/  LDC R0, c[0x0][0x3d8] ;  /* 0x0000f600ff007b82 */ /* 0x000f220000000800 */
[----:B--2---:R-:W-:Y:S01]  /*cf50*/  IMAD R43, R43, 0x17, RZ ;  /* 0x000000172b2b7824 */ /* 0x004fe200078e02ff */
[----:B------:R-:W-:Y:S02]  /*cf60*/  F2FP.F16.F32.PACK_AB R32, R32, R36 ;  /* 0x000000242020723e */ /* 0x000fe400000000ff */
[----:B------:R-:W-:-:S04]  /*cf70*/  F2FP.F16.F32.PACK_AB R24, R24, R44 ;  /* 0x0000002c1818723e */ /* 0x000fc800000000ff */
[----:B------:R-:W2:Y:S01]  /*cf80*/  LDC R36, c[0x0][0x3d8] ;  /* 0x0000f600ff247b82 */ /* 0x000ea20000000800 */
[----:B0-----:R-:W-:-:S07]  /*cf90*/  IMAD R35, R35, 0x2e, RZ ;  /* 0x0000002e23237824 */ /* 0x001fce00078e02ff */
[----:B------:R-:W0:Y:S01]  /*cfa0*/  LDC R44, c[0x0][0x3d8] ;  /* 0x0000f600ff2c7b82 */ /* 0x000e220000000800 */
[----:B----4-:R-:W-:Y:S01]  /*cfb0*/  IMAD R0, R0, 0xe, RZ ;  /* 0x0000000e00007824 */ /* 0x010fe200078e02ff */
[----:B------:R-:W-:-:S06]  /*cfc0*/  F2FP.F16.F32.PACK_AB R26, R26, R42 ;  /* 0x0000002a1a1a723e */ /* 0x000fcc00000000ff */
[----:B------:R-:W4:Y:S01]  /*cfd0*/  LDC R108, c[0x0][0x3d8] ;  /* 0x0000f600ff6c7b82 */ /* 0x000f220000000800 */
[----:B------:R-:W-:Y:S02]  /*cfe0*/  LEA.HI.X.SX32 R139, R0, R73, 0x1, P5 ;  /* 0x00000049008b7211 */ /* 0x000fe400028f0eff */
[----:B------:R-:W-:Y:S02]  /*cff0*/  IADD3 R132, P5, PT, R35, R72, RZ ;  /* 0x0000004823847210 */ /* 0x000fe40007fbe0ff */
[----:B------:R-:W-:-:S03]  /*d000*/  F2FP.F16.F32.PACK_AB R34, R34, R2 ;  /* 0x000000022222723e */ /* 0x000fc600000000ff */
[----:B------:R-:W0:Y:S01]  /*d010*/  LDC R42, c[0x0][0x3d8] ;  /* 0x0000f600ff2a7b82 */ /* 0x000e220000000800 */
[----:B------:R-:W-:Y:S02]  /*d020*/  LEA.HI.X.SX32 R133, R43, R73, 0x1, P5 ;  /* 0x000000492b857211 */ /* 0x000fe400028f0eff */
[----:B------:R-:W-:-:S04]  /*d030*/  IADD3 R126, P5, PT, R126, R72, RZ ;  /* 0x000000487e7e7210 */ /* 0x000fc80007fbe0ff */
[----:B------:R-:W-:Y:S01]  /*d040*/  LEA.HI.X.SX32 R127, R151, R73, 0x1, P5 ;  /* 0x00000049977f7211 */ /* 0x000fe200028f0eff */
[----:B------:R-:W0:Y:S08]  /*d050*/  LDC R2, c[0x0][0x3d8] ;  /* 0x0000f600ff027b82 */ /* 0x000e300000000800 */
[----:B------:R-:W0:Y:S01]  /*d060*/  LDC R151, c[0x0][0x3d8] ;  /* 0x0000f600ff977b82 */ /* 0x000e220000000800 */
[----:B------:R-:W-:-:S02]  /*d070*/  IADD3 R118, P5, PT, R123, R72, RZ ;  /* 0x000000487b767210 */ /* 0x000fc40007fbe0ff */
[----:B------:R-:W-:Y:S02]  /*d080*/  F2FP.F16.F32.PACK_AB R27, R27, R41 ;  /* 0x000000291b1b723e */ /* 0x000fe400000000ff */
[----:B------:R-:W-:Y:S02]  /*d090*/  F2FP.F16.F32.PACK_AB R12, R102, R103 ;  /* 0x00000067660c723e */ /* 0x000fe400000000ff */
[----:B------:R-:W-:Y:S01]  /*d0a0*/  F2FP.F16.F32.PACK_AB R8, R109, R111 ;  /* 0x0000006f6d08723e */ /* 0x000fe200000000ff */
[----:B------:R-:W1:Y:S01]  /*d0b0*/  LDC R96, c[0x0][0x3d8] ;  /* 0x0000f600ff607b82 */ /* 0x000e620000000800 */
[----:B------:R-:W-:Y:S02]  /*d0c0*/  F2FP.F16.F32.PACK_AB R28, R28, R40 ;  /* 0x000000281c1c723e */ /* 0x000fe400000000ff */
[----:B------:R-:W-:Y:S02]  /*d0d0*/  F2FP.F16.F32.PACK_AB R6, R114, R116 ;  /* 0x000000747206723e */ /* 0x000fe400000000ff */
[----:B------:R-:W-:-:S02]  /*d0e0*/  LEA.HI.X.SX32 R143, R136, R73, 0x1, P6 ;  /* 0x00000049888f7211 */ /* 0x000fc400030f0eff */
[----:B------:R-:W-:Y:S01]  /*d0f0*/  F2FP.F16.F32.PACK_AB R10, R106, R107 ;  /* 0x0000006b6a0a723e */ /* 0x000fe200000000ff */
[----:B------:R-:W-:Y:S01]  /*d100*/  IMAD R45, R45, 0x27, RZ ;  /* 0x000000272d2d7824 */ /* 0x000fe200078e02ff */
[----:B------:R-:W-:Y:S01]  /*d110*/  F2FP.F16.F32.PACK_AB R31, R31, R37 ;  /* 0x000000251f1f723e */ /* 0x000fe200000000ff */
[----:B------:R-:W1:Y:S01]  /*d120*/  LDC R52, c[0x0][0x3d8] ;  /* 0x0000f600ff347b82 */ /* 0x000e620000000800 */
[----:B0-----:R-:W-:Y:S02]  /*d130*/  IMAD R151, R151, 0x36, RZ ;  /* 0x0000003697977824 */ /* 0x001fe400078e02ff */
[----:B---3--:R-:W-:-:S05]  /*d140*/  IMAD R110, R110, 0x8c, RZ ;  /* 0x0000008c6e6e7824 */ /* 0x008fca00078e02ff */
[----:B------:R-:W0:Y:S01]  /*d150*/  LDC R37, c[0x0][0x3d8] ;  /* 0x0000f600ff257b82 */ /* 0x000e220000000800 */
[----:B------:R-:W-:-:S07]  /*d160*/  LEA.HI.X.SX32 R119, R151, R73, 0x1, P5 ;  /* 0x0000004997777211 */ /* 0x000fce00028f0eff */
[----:B------:R-:W3:Y:S01]  /*d170*/  LDC R151, c[0x0][0x3d8] ;  /* 0x0000f600ff977b82 */ /* 0x000ee20000000800 */
[----:B------:R-:W-:Y:S01]  /*d180*/  IMAD R41, R140, 0x7, RZ ;  /* 0x000000078c297824 */ /* 0x000fe200078e02ff */
[-C--:B------:R-:W-:Y:S02]  /*d190*/  IADD3 R140, P4, PT, R0, R72.reuse, RZ ;  /* 0x00000048008c7210 */ /* 0x080fe40007f9e0ff */
[----:B------:R-:W-:-:S04]  /*d1a0*/  IADD3 R110, P5, PT, R110, R72, RZ ;  /* 0x000000486e6e7210 */ /* 0x000fc80007fbe0ff */
[----:B------:R-:W0:Y:S01]  /*d1b0*/  LDC R102, c[0x0][0x3d8] ;  /* 0x0000f600ff667b82 */ /* 0x000e220000000800 */
[----:B------:R-:W-:Y:S01]  /*d1c0*/  LEA.HI.X.SX32 R141, R41, R73, 0x1, P4 ;  /* 0x00000049298d7211 */ /* 0x000fe200020f0eff */
[----:B--2---:R-:W-:Y:S01]  /*d1d0*/  IMAD R36, R36, 0x3e, RZ ;  /* 0x0000003e24247824 */ /* 0x004fe200078e02ff */
[----:B------:R-:W-:Y:S02]  /*d1e0*/  F2FP.F16.F32.PACK_AB R30, R30, R38 ;  /* 0x000000261e1e723e */ /* 0x000fe400000000ff */
[----:B------:R-:W-:-:S03]  /*d1f0*/  IADD3 R134, P4, PT, R134, R72, RZ ;  /* 0x0000004886867210 */ /* 0x000fc60007f9e0ff */
[----:B------:R-:W2:Y:S01]  /*d200*/  LDC R38, c[0x0][0x3d8] ;  /* 0x0000f600ff267b82 */ /* 0x000ea20000000800 */
[----:B---3--:R-:W-:Y:S01]  /*d210*/  IMAD R151, R151, 0x46, RZ ;  /* 0x0000004697977824 */ /* 0x008fe200078e02ff */
[----:B------:R-:W-:Y:S01]  /*d220*/  F2FP.F16.F32.PACK_AB R29, R29, R39 ;  /* 0x000000271d1d723e */ /* 0x000fe200000000ff */
[----:B------:R-:W-:Y:S01]  /*d230*/  IMAD R44, R44, 0x1f, RZ ;  /* 0x0000001f2c2c7824 */ /* 0x000fe200078e02ff */
[----:B------:R-:W-:-:S04]  /*d240*/  LEA.HI.X.SX32 R135, R129, R73, 0x1, P4 ;  /* 0x0000004981877211 */ /* 0x000fc800020f0eff */
[----:B------:R-:W3:Y:S01]  /*d250*/  LDC R39, c[0x0][0x3d8] ;  /* 0x0000f600ff277b82 */ /* 0x000ee20000000800 */
[----:B------:R-:W-:Y:S02]  /*d260*/  LEA.HI.X.SX32 R111, R151, R73, 0x1, P5 ;  /* 0x00000049976f7211 */ /* 0x000fe400028f0eff */
[----:B------:R-:W-:-:S05]  /*d270*/  IADD3 R128, P4, PT, R36, R72, RZ ;  /* 0x0000004824807210 */ /* 0x000fca0007f9e0ff */
[----:B------:R-:W1:Y:S01]  /*d280*/  LDC R151, c[0x0][0x3d8] ;  /* 0x0000f600ff977b82 */ /* 0x000e620000000800 */
[----:B------:R-:W-:Y:S01]  /*d290*/  LEA.HI.X.SX32 R129, R44, R73, 0x1, P4 ;  /* 0x000000492c817211 */ /* 0x000fe200020f0eff */
[----:B------:R-:W-:Y:S01]  /*d2a0*/  IMAD R2, R2, 0x1e, RZ ;  /* 0x0000001e02027824 */ /* 0x000fe200078e02ff */
[----:B------:R-:W-:Y:S01]  /*d2b0*/  IADD3 R122, P4, PT, R122, R72, RZ ;  /* 0x000000487a7a7210 */ /* 0x000fe20007f9e0ff */
[----:B------:R-:W-:-:S04]  /*d2c0*/  IMAD R42, R42, 0xf, RZ ;  /* 0x0000000f2a2a7824 */ /* 0x000fc800078e02ff */
[----:B------:R-:W3:Y:S01]  /*d2d0*/  LDC R40, c[0x0][0x3d8] ;  /* 0x0000f600ff287b82 */ /* 0x000ee20000000800 */
[----:B------:R-:W-:Y:S01]  /*d2e0*/  LEA.HI.X.SX32 R123, R35, R73, 0x1, P4 ;  /* 0x00000049237b7211 */ /* 0x000fe200020f0eff */
[----:B----4-:R-:W-:Y:S01]  /*d2f0*/  IMAD R108, R108, 0x8e, RZ ;  /* 0x0000008e6c6c7824 */ /* 0x010fe200078e02ff */
[----:B------:R-:W-:Y:S02]  /*d300*/  F2FP.F16.F32.PACK_AB R11, R104, R105 ;  /* 0x00000069680b723e */ /* 0x000fe400000000ff */
[-C--:B------:R-:W-:Y:S02]  /*d310*/  IADD3 R136, P6, PT, R2, R72.reuse, RZ ;  /* 0x0000004802887210 */ /* 0x080fe40007fde0ff */
[----:B------:R-:W-:Y:S01]  /*d320*/  IADD3 R114, P4, PT, R121, R72, RZ ;  /* 0x0000004879727210 */ /* 0x000fe20007f9e0ff */
[----:B------:R-:W4:Y:S01]  /*d330*/  LDC R106, c[0x0][0x3d8] ;  /* 0x0000f600ff6a7b82 */ /* 0x000f220000000800 */
[----:B------:R-:W-:Y:S01]  /*d340*/  F2FP.F16.F32.PACK_AB R5, R115, R117 ;  /* 0x000000757305723e */ /* 0x000fe200000000ff */
[----:B0-----:R-:W-:Y:S01]  /*d350*/  IMAD R37, R37, 0x4e, RZ ;  /* 0x0000004e25257824 */ /* 0x001fe200078e02ff */
[-C--:B------:R-:W-:Y:S01]  /*d360*/  LEA.HI.X.SX32 R137, R42, R73.reuse, 0x1, P6 ;  /* 0x000000492a897211 */ /* 0x080fe200030f0eff */
[----:B------:R-:W-:Y:S01]  /*d370*/  IMAD R102, R102, 0xac, RZ ;  /* 0x000000ac66667824 */ /* 0x000fe200078e02ff */
[----:B------:R-:W-:-:S03]  /*d380*/  LEA.HI.X.SX32 R115, R36, R73, 0x1, P4 ;  /* 0x0000004924737211 */ /* 0x000fc600020f0eff */
[----:B------:R-:W0:Y:S01]  /*d390*/  LDC R104, c[0x0][0x3d8] ;  /* 0x0000f600ff687b82 */ /* 0x000e220000000800 */
[-C--:B------:R-:W-:Y:S02]  /*d3a0*/  IADD3 R130, P6, PT, R130, R72.reuse, RZ ;  /* 0x0000004882827210 */ /* 0x080fe40007fde0ff */
[-C--:B------:R-:W-:Y:S01]  /*d3b0*/  IADD3 R108, P4, PT, R108, R72.reuse, RZ ;  /* 0x000000486c6c7210 */ /* 0x080fe20007f9e0ff */
[----:B-1----:R-:W-:Y:S01]  /*d3c0*/  IMAD R151, R151, 0x56, RZ ;  /* 0x0000005697977824 */ /* 0x002fe200078e02ff */
[-C--:B------:R-:W-:Y:S01]  /*d3d0*/  LEA.HI.X.SX32 R131, R2, R73.reuse, 0x1, P6 ;  /* 0x0000004902837211 */ /* 0x080fe200030f0eff */
[----:B--2---:R-:W-:Y:S01]  /*d3e0*/  IMAD R38, R38, 0x5e, RZ ;  /* 0x0000005e26267824 */ /* 0x004fe200078e02ff */
[-C--:B------:R-:W-:Y:S01]  /*d3f0*/  LEA.HI.X.SX32 R109, R49, R73.reuse, 0x1, P4 ;  /* 0x00000049316d7211 */ /* 0x080fe200020f0eff */
[----:B------:R-:W1:Y:S01]  /*d400*/  LDC R88, c[0x0][0x3d8] ;  /* 0x0000f600ff587b82 */ /* 0x000e620000000800 */
[-C--:B------:R-:W-:Y:S02]  /*d410*/  IADD3 R124, P6, PT, R37, R72.reuse, RZ ;  /* 0x00000048257c7210 */ /* 0x080fe40007fde0ff */
[-C--:B------:R-:W-:Y:S01]  /*d420*/  IADD3 R102, P4, PT, R102, R72.reuse, RZ ;  /* 0x0000004866667210 */ /* 0x080fe20007f9e0ff */
[----:B------:R-:W-:Y:S01]  /*d430*/  IMAD R46, R46, 0x2f, RZ ;  /* 0x0000002f2e2e7824 */ /* 0x000fe200078e02ff */
[-C--:B------:R-:W-:Y:S01]  /*d440*/  LEA.HI.X.SX32 R125, R45, R73.reuse, 0x1, P6 ;  /* 0x000000492d7d7211 */ /* 0x080fe200030f0eff */
[----:B---3--:R-:W-:Y:S01]  /*d450*/  IMAD R39, R39, 0x6e, RZ ;  /* 0x0000006e27277824 */ /* 0x008fe200078e02ff */
[----:B------:R-:W-:Y:S01]  /*d460*/  LEA.HI.X.SX32 R103, R151, R73, 0x1, P4 ;  /* 0x0000004997677211 */ /* 0x000fe200020f0eff */
[----:B------:R-:W2:Y:S01]  /*d470*/  LDC R86, c[0x0][0x3d8] ;  /* 0x0000f600ff567b82 */ /* 0x000ea20000000800 */
[----:B------:R-:W-:Y:S01]  /*d480*/  IADD3 R120, P6, PT, R38, R72, RZ ;  /* 0x0000004826787210 */ /* 0x000fe20007fde0ff */
[----:B------:R-:W-:Y:S01]  /*d490*/  IMAD R47, R47, 0x37, RZ ;  /* 0x000000372f2f7824 */ /* 0x000fe200078e02ff */
[----:B------:R-:W-:-:S05]  /*d4a0*/  F2FP.F16.F32.PACK_AB R23, R23, R78 ;  /* 0x0000004e1717723e */ /* 0x000fca00000000ff */
[----:B------:R-:W3:Y:S01]  /*d4b0*/  LDC R151, c[0x0][0x3d8] ;  /* 0x0000f600ff977b82 */ /* 0x000ee20000000800 */
[----:B------:R-:W-:Y:S01]  /*d4c0*/  LEA.HI.X.SX32 R121, R46, R73, 0x1, P6 ;  /* 0x000000492e797211 */ /* 0x000fe200030f0eff */
[----:B------:R-:W-:Y:S01]  /*d4d0*/  IMAD R40, R40, 0x7e, RZ ;  /* 0x0000007e28287824 */ /* 0x000fe200078e02ff */
[----:B------:R-:W-:-:S05]  /*d4e0*/  IADD3 R116, P6, PT, R39, R72, RZ ;  /* 0x0000004827747210 */ /* 0x000fca0007fde0ff */
[----:B------:R-:W1:Y:S08]  /*d4f0*/  LDC R84, c[0x0][0x3d8] ;  /* 0x0000f600ff547b82 */ /* 0x000e700000000800 */
[----:B------:R-:W2:Y:S01]  /*d500*/  LDC R82, c[0x0][0x3d8] ;  /* 0x0000f600ff527b82 */ /* 0x000ea20000000800 */
[----:B------:R-:W-:Y:S01]  /*d510*/  F2FP.F16.F32.PACK_AB R7, R112, R113 ;  /* 0x000000717007723e */ /* 0x000fe200000000ff */
[----:B------:R-:W-:Y:S01]  /*d520*/  IMAD R48, R48, 0x3f, RZ ;  /* 0x0000003f30307824 */ /* 0x000fe200078e02ff */
[----:B------:R-:W-:Y:S01]  /*d530*/  LEA.HI.X.SX32 R117, R47, R73, 0x1, P6 ;  /* 0x000000492f757211 */ /* 0x000fe200030f0eff */
[----:B----4-:R-:W-:-:S04]  /*d540*/  IMAD R106, R106, 0x9c, RZ ;  /* 0x0000009c6a6a7824 */ /* 0x010fc800078e02ff */
[----:B------:R-:W4:Y:S01]  /*d550*/  LDC R80, c[0x0][0x3d8] ;  /* 0x0000f600ff507b82 */ /* 0x000f220000000800 */
[----:B0-----:R-:W-:Y:S01]  /*d560*/  IMAD R104, R104, 0x9e, RZ ;  /* 0x0000009e68687824 */ /* 0x001fe200078e02ff */
[----:B------:R-:W-:-:S06]  /*d570*/  IADD3 R112, P6, PT, R40, R72, RZ ;  /* 0x0000004828707210 */ /* 0x000fcc0007fde0ff */
[----:B------:R-:W0:Y:S08]  /*d580*/  LDC R78, c[0x0][0x3d8] ;  /* 0x0000f600ff4e7b82 */ /* 0x000e300000000800 */
[----:B------:R-:W0:Y:S01]  /*d590*/  LDC R76, c[0x0][0x3d8] ;  /* 0x0000f600ff4c7b82 */ /* 0x000e220000000800 */
[----:B------:R-:W-:Y:S01]  /*d5a0*/  IMAD R50, R50, 0x4f, RZ ;  /* 0x0000004f32327824 */ /* 0x000fe200078e02ff */
[----:B------:R-:W-:Y:S01]  /*d5b0*/  LEA.HI.X.SX32 R113, R48, R73, 0x1, P6 ;  /* 0x0000004930717211 */ /* 0x000fe200030f0eff */
[----:B------:R-:W-:Y:S01]  /*d5c0*/  FMUL R66, R66, 1.4426950216293334961 ;  /* 0x3fb8aa3b42427820 */ /* 0x000fe20000400000 */
[----:B------:R-:W-:Y:S01]  /*d5d0*/  FFMA R67, R67, UR4, -R3 ;  /* 0x0000000443437c23 */ /* 0x000fe20008000803 */
[----:B------:R-:W-:Y:S01]  /*d5e0*/  IMAD R98, R98, 0xae, RZ ;  /* 0x000000ae62627824 */ /* 0x000fe200078e02ff */
[-C--:B------:R-:W-:Y:S01]  /*d5f0*/  IADD3 R106, P6, PT, R106, R72.reuse, RZ ;  /* 0x000000486a6a7210 */ /* 0x080fe20007fde0ff */
[----:B------:R-:W-:Y:S01]  /*d600*/  IMAD R96, R96, 0xbc, RZ ;  /* 0x000000bc60607824 */ /* 0x000fe200078e02ff */
[----:B------:R-:W-:Y:S01]  /*d610*/  IADD3 R104, P5, PT, R104, R72, RZ ;  /* 0x0000004868687210 */ /* 0x000fe20007fbe0ff */
[----:B------:R-:W-:-:S02]  /*d620*/  IMAD R94, R94, 0xbe, RZ ;  /* 0x000000be5e5e7824 */ /* 0x000fc400078e02ff */
[----:B------:R-:W-:Y:S01]  /*d630*/  FMUL R35, R67, 1.4426950216293334961 ;  /* 0x3fb8aa3b43237820 */ /* 0x000fe20000400000 */
[----:B------:R-:W-:Y:S01]  /*d640*/  IMAD R51, R51, 0x57, RZ ;  /* 0x0000005733337824 */ /* 0x000fe200078e02ff */
[-C--:B------:R-:W-:Y:S01]  /*d650*/  LEA.HI.X.SX32 R107, R37, R73.reuse, 0x1, P6 ;  /* 0x00000049256b7211 */ /* 0x080fe200030f0eff */
[----:B------:R-:W-:Y:S01]  /*d660*/  IMAD R52, R52, 0x5f, RZ ;  /* 0x0000005f34347824 */ /* 0x000fe200078e02ff */
[-C--:B------:R-:W-:Y:S01]  /*d670*/  LEA.HI.X.SX32 R105, R50, R73.reuse, 0x1, P5 ;  /* 0x0000004932697211 */ /* 0x080fe200028f0eff */
[----:B------:R-:W-:Y:S01]  /*d680*/  IMAD R92, R92, 0xcc, RZ ;  /* 0x000000cc5c5c7824 */ /* 0x000fe200078e02ff */
[-C--:B------:R-:W-:Y:S01]  /*d690*/  IADD3 R98, P6, PT, R98, R72.reuse, RZ ;  /* 0x0000004862627210 */ /* 0x080fe20007fde0ff */
[----:B------:R-:W-:Y:S01]  /*d6a0*/  IMAD R90, R90, 0xce, RZ ;  /* 0x000000ce5a5a7824 */ /* 0x000fe200078e02ff */
[-C--:B------:R-:W-:Y:S01]  /*d6b0*/  IADD3 R96, P5, PT, R96, R72.reuse, RZ ;  /* 0x0000004860607210 */ /* 0x080fe20007fbe0ff */
[----:B-1----:R-:W-:Y:S01]  /*d6c0*/  IMAD R88, R88, 0xdc, RZ ;  /* 0x000000dc58587824 */ /* 0x002fe200078e02ff */
[----:B------:R-:W-:Y:S01]  /*d6d0*/  IADD3 R94, P4, PT, R94, R72, RZ ;  /* 0x000000485e5e7210 */ /* 0x000fe20007f9e0ff */
[----:B------:R-:W1:Y:S01]  /*d6e0*/  MUFU.EX2 R66, R66 ;  /* 0x0000004200427308 */ /* 0x000e620000000800 */
[----:B------:R-:W-:Y:S01]  /*d6f0*/  F2FP.F16.F32.PACK_AB R13, R99, R100 ;  /* 0x00000064630d723e */ /* 0x000fe200000000ff */
[----:B------:R-:W-:Y:S01]  /*d700*/  IMAD R53, R53, 0x67, RZ ;  /* 0x0000006735357824 */ /* 0x000fe200078e02ff */
[-C--:B------:R-:W-:Y:S01]  /*d710*/  LEA.HI.X.SX32 R99, R51, R73.reuse, 0x1, P6 ;  /* 0x0000004933637211 */ /* 0x080fe200030f0eff */
[----:B---3--:R-:W-:Y:S01]  /*d720*/  IMAD R151, R151, 0x66, RZ ;  /* 0x0000006697977824 */ /* 0x008fe200078e02ff */
[-C--:B------:R-:W-:Y:S01]  /*d730*/  LEA.HI.X.SX32 R97, R38, R73.reuse, 0x1, P5 ;  /* 0x0000004926617211 */ /* 0x080fe200028f0eff */
[----:B--2---:R-:W-:Y:S01]  /*d740*/  IMAD R86, R86, 0xde, RZ ;  /* 0x000000de56567824 */ /* 0x004fe200078e02ff */
[----:B------:R-:W-:Y:S01]  /*d750*/  LEA.HI.X.SX32 R95, R52, R73, 0x1, P4 ;  /* 0x00000049345f7211 */ /* 0x000fe200020f0eff */
[----:B------:R-:W2:Y:S01]  /*d760*/  MUFU.EX2 R35, R35 ;  /* 0x0000002300237308 */ /* 0x000ea20000000800 */
[----:B------:R-:W-:Y:S01]  /*d770*/  IMAD R84, R84, 0xec, RZ ;  /* 0x000000ec54547824 */ /* 0x000fe200078e02ff */
[-C--:B------:R-:W-:Y:S01]  /*d780*/  IADD3 R92, P6, PT, R92, R72.reuse, RZ ;  /* 0x000000485c5c7210 */ /* 0x080fe20007fde0ff */
[----:B------:R-:W-:Y:S01]  /*d790*/  IMAD R82, R82, 0xee, RZ ;  /* 0x000000ee52527824 */ /* 0x000fe200078e02ff */
[----:B------:R-:W-:-:S02]  /*d7a0*/  IADD3 R90, P5, PT, R90, R72, RZ ;  /* 0x000000485a5a7210 */ /* 0x000fc40007fbe0ff */
[-C--:B------:R-:W-:Y:S01]  /*d7b0*/  IADD3 R88, P4, PT, R88, R72.reuse, RZ ;  /* 0x0000004858587210 */ /* 0x080fe20007f9e0ff */
[----:B------:R-:W-:Y:S01]  /*d7c0*/  IMAD R54, R54, 0x6f, RZ ;  /* 0x0000006f36367824 */ /* 0x000fe200078e02ff */
[-C--:B------:R-:W-:Y:S01]  /*d7d0*/  LEA.HI.X.SX32 R93, R151, R73.reuse, 0x1, P6 ;  /* 0x00000049975d7211 */ /* 0x080fe200030f0eff */
[----:B------:R-:W-:Y:S01]  /*d7e0*/  IMAD R55, R55, 0x77, RZ ;  /* 0x0000007737377824 */ /* 0x000fe200078e02ff */
[-C--:B------:R-:W-:Y:S01]  /*d7f0*/  LEA.HI.X.SX32 R91, R53, R73.reuse, 0x1, P5 ;  /* 0x00000049355b7211 */ /* 0x080fe200028f0eff */
[----:B----4-:R-:W-:Y:S01]  /*d800*/  IMAD R80, R80, 0xfa, RZ ;  /* 0x000000fa50507824 */ /* 0x010fe200078e02ff */
[----:B------:R-:W-:Y:S01]  /*d810*/  LEA.HI.X.SX32 R89, R39, R73, 0x1, P4 ;  /* 0x0000004927597211 */ /* 0x000fe200020f0eff */
[----:B0-----:R-:W-:Y:S01]  /*d820*/  IMAD R78, R78, 0xfc, RZ ;  /* 0x000000fc4e4e7824 */ /* 0x001fe200078e02ff */
[-C--:B------:R-:W-:Y:S01]  /*d830*/  IADD3 R86, P6, PT, R86, R72.reuse, RZ ;  /* 0x0000004856567210 */ /* 0x080fe20007fde0ff */
[----:B------:R-:W-:Y:S01]  /*d840*/  IMAD R76, R76, 0xfe, RZ ;  /* 0x000000fe4c4c7824 */ /* 0x000fe200078e02ff */
[----:B------:R-:W-:-:S02]  /*d850*/  IADD3 R84, P5, PT, R84, R72, RZ ;  /* 0x0000004854547210 */ /* 0x000fc40007fbe0ff */
[-C--:B------:R-:W-:Y:S01]  /*d860*/  IADD3 R82, P4, PT, R82, R72.reuse, RZ ;  /* 0x0000004852527210 */ /* 0x080fe20007f9e0ff */
[----:B------:R-:W-:Y:S01]  /*d870*/  IMAD R57, R57, 0x7d, RZ ;  /* 0x0000007d39397824 */ /* 0x000fe200078e02ff */
[-C--:B------:R-:W-:Y:S01]  /*d880*/  LEA.HI.X.SX32 R87, R54, R73.reuse, 0x1, P6 ;  /* 0x0000004936577211 */ /* 0x080fe200030f0eff */
[----:B------:R-:W-:Y:S01]  /*d890*/  IMAD R56, R56, 0x7f, RZ ;  /* 0x0000007f38387824 */ /* 0x000fe200078e02ff */
[-C--:B------:R-:W-:Y:S02]  /*d8a0*/  LEA.HI.X.SX32 R85, R163, R73.reuse, 0x1, P5 ;  /* 0x00000049a3557211 */ /* 0x080fe400028f0eff */
[----:B------:R-:W-:Y:S02]  /*d8b0*/  LEA.HI.X.SX32 R83, R55, R73, 0x1, P4 ;  /* 0x0000004937537211 */ /* 0x000fe400020f0eff */
[-C--:B------:R-:W-:Y:S02]  /*d8c0*/  IADD3 R80, P6, PT, R80, R72.reuse, RZ ;  /* 0x0000004850507210 */ /* 0x080fe40007fde0ff */
[----:B------:R-:W-:-:S02]  /*d8d0*/  IADD3 R78, P5, PT, R78, R72, RZ ;  /* 0x000000484e4e7210 */ /* 0x000fc40007fbe0ff */
[----:B------:R-:W-:Y:S01]  /*d8e0*/  IADD3 R76, P4, PT, R76, R72, RZ ;  /* 0x000000484c4c7210 */ /* 0x000fe20007f9e0ff */
[----:B-1----:R-:W-:Y:S01]  /*d8f0*/  FADD R74, R66, R74 ;  /* 0x0000004a424a7221 */ /* 0x002fe20000000000 */
[----:B------:R-:W-:Y:S02]  /*d900*/  F2FP.F16.F32.PACK_AB R22, R22, R79 ;  /* 0x0000004f1616723e */ /* 0x000fe400000000ff */
[-C--:B------:R-:W-:Y:S02]  /*d910*/  LEA.HI.X.SX32 R81, R57, R73.reuse, 0x1, P6 ;  /* 0x0000004939517211 */ /* 0x080fe400030f0eff */
[-C--:B------:R-:W-:Y:S02]  /*d920*/  LEA.HI.X.SX32 R79, R40, R73.reuse, 0x1, P5 ;  /* 0x00000049284f7211 */ /* 0x080fe400028f0eff */
[----:B------:R-:W-:Y:S01]  /*d930*/  LEA.HI.X.SX32 R77, R56, R73, 0x1, P4 ;  /* 0x00000049384d7211 */ /* 0x000fe200020f0eff */
[----:B--2---:R-:W-:Y:S01]  /*d940*/  FADD R74, R35, R74 ;  /* 0x0000004a234a7221 */ /* 0x004fe20000000000 */
[----:B------:R-:W-:-:S02]  /*d950*/  PRMT R36, RZ, 0x7610, R36 ;  /* 0x00007610ff247816 */ /* 0x000fc40000000024 */
[----:B------:R-:W-:Y:S02]  /*d960*/  PRMT R71, RZ, 0x7610, R71 ;  /* 0x00007610ff477816 */ /* 0x000fe40000000047 */
[----:B------:R-:W-:Y:S02]  /*d970*/  PRMT R64, RZ, 0x7610, R64 ;  /* 0x00007610ff407816 */ /* 0x000fe40000000040 */
[----:B------:R-:W-:Y:S01]  /*d980*/  PRMT R62, RZ, 0x7610, R62 ;  /* 0x00007610ff3e7816 */ /* 0x000fe2000000003e */
[----:B------:R0:W5:Y:S01]  /*d990*/  @P2 LDG.E.U16 R36, desc[UR18][R80.64] ;  /* 0x0000001250242981 */ /* 0x000162000c1e1500 */
[----:B------:R-:W-:Y:S02]  /*d9a0*/  PRMT R60, RZ, 0x7610, R60 ;  /* 0x00007610ff3c7816 */ /* 0x000fe4000000003c */
[----:B------:R-:W-:Y:S01]  /*d9b0*/  PRMT R58, RZ, 0x7610, R58 ;  /* 0x00007610ff3a7816 */ /* 0x000fe2000000003a */
[----:B------:R0:W5:Y:S01]  /*d9c0*/  @P2 LDG.E.U16 R71, desc[UR18][R142.64] ;  /* 0x000000128e472981 */ /* 0x000162000c1e1500 */
[----:B------:R-:W-:-:S02]  /*d9d0*/  PRMT R56, RZ, 0x7610, R56 ;  /* 0x00007610ff387816 */ /* 0x000fc40000000038 */
[----:B------:R-:W-:Y:S01]  /*d9e0*/  PRMT R54, RZ, 0x7610, R54 ;  /* 0x00007610ff367816 */ /* 0x000fe20000000036 */
[----:B------:R0:W5:Y:S01]  /*d9f0*/  @P2 LDG.E.U16 R64, desc[UR18][R138.64] ;  /* 0x000000128a402981 */ /* 0x000162000c1e1500 */
        /* <DEDUP_REMOVED lines=36> */
[----:B------:R-:W-:-:S03]  /*dc40*/  PRMT R0, RZ, 0x7610, R0 ;  /* 0x00007610ff007816 */ /* 0x000fc60000000000 */
[----:B------:R0:W5:Y:S01]  /*dc50*/  @P2 LDG.E.U16 R38, desc[UR18][R84.64] ;  /* 0x0000001254262981 */ /* 0x000162000c1e1500 */
[----:B------:R-:W-:-:S03]  /*dc60*/  F2FP.F16.F32.PACK_AB R35, R35, R66 ;  /* 0x000000422323723e */ /* 0x000fc600000000ff */
[----:B------:R0:W5:Y:S04]  /*dc70*/  @P2 LDG.E.U16 R2, desc[UR18][R78.64] ;  /* 0x000000124e022981 */ /* 0x000168000c1e1500 */
        /* <DEDUP_REMOVED lines=16> */
[----:B------:R0:W1:Y:S01]  /*dd80*/  SHFL.BFLY PT, R75, R74, 0x10, 0x1f ;  /* 0x0e001f004a4b7f89 */ /* 0x00006200000e0000 */
[----:B------:R-:W-:Y:S05]  /*dd90*/  @!P2 BRA `(.L_x_9) ;  /* 0x000000000008a947 */ /* 0x000fea0003800000 */
[----:B------:R2:W-:Y:S01]  /*dda0*/  STTM.16dp32bit_t0_t15.x32 tmem[UR9+0x80], R4 ;  /* 0x00008004000079ed */ /* 0x0005e20008a80009 */
[----:B------:R2:W-:Y:S02]  /*ddb0*/  STTM.16dp32bit_t16_t31.x32 tmem[UR9+0xa0], R4 ;  /* 0x0000a004000079ed */ /* 0x0005e40008aa0009 */
.L_x_9:
[----:B--2---:R-:W-:Y:S01]  /*ddc0*/  LOP3.LUT R4, R70, 0x60, RZ, 0x3c, !PT ;  /* 0x0000006046047812 */ /* 0x004fe200078e3cff */
[----:B-----5:R-:W-:Y:S04]  /*ddd0*/  STS.U16 [R150+UR7+0x3e80], R36 ;  /* 0x003e802496007988 */ /* 0x020fe80008000407 */
        /* <DEDUP_REMOVED lines=31> */
[----:B------:R3:W-:Y:S01]  /*dfd0*/  STS.U16 [R101+UR7+0x3f80], R0 ;  /* 0x003f800065007988 */ /* 0x0007e20008000407 */
[----:B------:R-:W4:Y:S02]  /*dfe0*/  FENCE.VIEW.ASYNC.T ;  /* 0x00000000000073c6 */ /* 0x000f240000000200 */
[----:B----4-:R-:W-:Y:S06]  /*dff0*/  BAR.SYNC.DEFER_BLOCKING 0x0 ;  /* 0x0000000000007b1d */ /* 0x010fec0000010000 */
[----:B--2---:R-:W2:Y:S01]  /*e000*/  LDTM.16dp32bit_t0_t15.x64 R4, tmem[UR9] ;  /* 0x00000009000479ee */ /* 0x004ea20008b00000 */
[----:B------:R-:W4:Y:S01]  /*e010*/  LDTM.16dp32bit_t16_t31.x64 R4, tmem[UR9+0x40] ;  /* 0x00004009000479ee */ /* 0x000f220008b20000 */
[----:B------:R-:W-:Y:S01]  /*e020*/  NOP ;  /* 0x0000000000007918 */ /* 0x000fe20000000000 */
[----:B---3--:R-:W-:Y:S05]  /*e030*/  @!P2 BRA `(.L_x_10) ;  /* 0x000000040014a947 */ /* 0x008fea0003800000 */
[----:B------:R-:W-:-:S04]  /*e040*/  FADD R0, -R3, -INF ;  /* 0xff80000003007421 */ /* 0x000fc80000000100 */
[----:B------:R-:W-:-:S06]  /*e050*/  FMUL R0, R0, 1.4426950216293334961 ;  /* 0x3fb8aa3b00007820 */ /* 0x000fcc0000400000 */
[----:B------:R-:W3:Y:S02]  /*e060*/  MUFU.EX2 R0, R0 ;  /* 0x0000000000007308 */ /* 0x000ee40000000800 */
[C---:B--234-:R-:W-:Y:S01]  /*e070*/  FMUL R4, R0.reuse, R4 ;  /* 0x0000000400047220 */ /* 0x05cfe20000400000 */
[C---:B------:R-:W-:Y:S01]  /*e080*/  FMUL R5, R0.reuse, R5 ;  /* 0x0000000500057220 */ /* 0x040fe20000400000 */
        /* <DEDUP_REMOVED lines=61> */
[----:B------:R-:W-:-:S04]  /*e460*/  FMUL R67, R0, R67 ;  /* 0x0000004300437220 */ /* 0x000fc80000400000 */
[----:B------:R3:W-:Y:S01]  /*e470*/  STTM.16dp32bit_t0_t15.x64 tmem[UR9], R4 ;  /* 0x00000004000079ed */ /* 0x0007e20008b00009 */
[----:B------:R3:W-:Y:S02]  /*e480*/  STTM.16dp32bit_t16_t31.x64 tmem[UR9+0x40], R4 ;  /* 0x00004004000079ed */ /* 0x0007e40008b20009 */
.L_x_10:
[----:B----4-:R-:W4:Y:S02]  /*e490*/  FENCE.VIEW.ASYNC.T ;  /* 0x00000000000073c6 */ /* 0x010f240000000200 */
[----:B----4-:R-:W-:Y:S01]  /*e4a0*/  BAR.SYNC.DEFER_BLOCKING 0x0 ;  /* 0x0000000000007b1d */ /* 0x010fe20000010000 */
[----:B------:R-:W-:Y:S01]  /*e4b0*/  FADD R0, -R3, -INF ;  /* 0xff80000003007421 */ /* 0x000fe20000000100 */
[----:B01----:R-:W-:Y:S01]  /*e4c0*/  FADD R74, R74, R75 ;  /* 0x0000004b4a4a7221 */ /* 0x003fe20000000000 */
[----:B------:R-:W-:Y:S02]  /*e4d0*/  UIADD3 UR12, UPT, UPT, UR8, 0x80, URZ ;  /* 0x00000080080c7890 */ /* 0x000fe4000fffe0ff */
[----:B------:R-:W-:Y:S01]  /*e4e0*/  FMUL R0, R0, 1.4426950216293334961 ;  /* 0x3fb8aa3b00007820 */ /* 0x000fe20000400000 */
[----:B------:R-:W0:Y:S05]  /*e4f0*/  LDCU UR4, c[0x0][0x3f0] ;  /* 0x00007e00ff0477ac */ /* 0x000e2a0008000800 */
[----:B------:R-:W1:Y:S01]  /*e500*/  MUFU.EX2 R0, R0 ;  /* 0x0000000000007308 */ /* 0x000e620000000800 */
[----:B------:R4:W-:Y:S06]  /*e510*/  MEMBAR.ALL.CTA ;  /* 0x0000000000007992 */ /* 0x0009ec0000008000 */
[----:B----4-:R-:W4:Y:S01]  /*e520*/  FENCE.VIEW.ASYNC.S ;  /* 0x00000000000073c6 */ /* 0x010f220000000000 */
[----:B0-----:R-:W-:Y:S01]  /*e530*/  UIADD3 UR4, UPT, UPT, UR4, -0x80, URZ ;  /* 0xffffff8004047890 */ /* 0x001fe2000fffe0ff */
[----:B-1----:R-:W-:-:S03]  /*e540*/  FADD R0, R0, R74 ;  /* 0x0000004a00007221 */ /* 0x002fc60000000000 */
[----:B------:R-:W-:Y:S01]  /*e550*/  UISETP.GE.AND UP1, UPT, UR4, 0x1, UPT ;  /* 0x000000010400788c */ /* 0x000fe2000bf26270 */
[----:B----4-:R-:W-:Y:S06]  /*e560*/  BAR.SYNC.DEFER_BLOCKING 0x0 ;  /* 0x0000000000007b1d */ /* 0x010fec0000010000 */
[----:B------:R-:W-:Y:S05]  /*e570*/  @!P3 BRA `(.L_x_11) ;  /* 0x0000000000d8b947 */ /* 0x000fea0003800000 */
[----:B------:R-:W-:Y:S01]  /*e580*/  USHF.R.U32.HI UR16, URZ, 0x4, UR7 ;  /* 0x00000004ff107899 */ /* 0x000fe20008011607 */
[----:B------:R-:W-:Y:S01]  /*e590*/  UMOV UR6, URZ ;  /* 0x000000ff00067c82 */ /* 0x000fe20008000000 */
[----:B------:R-:W-:Y:S02]  /*e5a0*/  UMOV UR4, UR10 ;  /* 0x0000000a00047c82 */ /* 0x000fe40008000000 */
[----:B------:R-:W-:Y:S01]  /*e5b0*/  USGXT.U32 UR16, UR16, 0xe ;  /* 0x0000000e1010789a */ /* 0x000fe20008000000 */
[----:B------:R-:W-:Y:S01]  /*e5c0*/  UMOV UR5, URZ ;  /* 0x000000ff00057c82 */ /* 0x000fe20008000000 */
[----:B------:R-:W-:Y:S02]  /*e5d0*/  UIADD3 UR32, UPT, UPT, UR8, 0x88, URZ ;  /* 0x0000008808207890 */ /* 0x000fe4000fffe0ff */
[----:B------:R-:W-:Y:S01]  /*e5e0*/  UIADD3 UR40, UP2, UPT, UR16, 0x2, URZ ;  /* 0x0000000210287890 */ /* 0x000fe2000ff5e0ff */
[----:B------:R-:W-:Y:S01]  /*e5f0*/  UMOV UR39, UR4 ;  /* 0x0000000400277c82 */ /* 0x000fe20008000000 */
[----:B------:R-:W-:-:S02]  /*e600*/  UIADD3 UR33, UPT, UPT, UR8, 0x90, URZ ;  /* 0x0000009008217890 */ /* 0x000fc4000fffe0ff */
[----:B------:R-:W-:Y:S02]  /*e610*/  UIADD3.X UR41, UPT, UPT, UR6, 0x40004040, URZ, UP2, !UPT ;  /* 0x4000404006297890 */ /* 0x000fe400097fe4ff */
[----:B------:R-:W-:Y:S02]  /*e620*/  UIADD3 UR42, UP6, UPT, UR40, 0x2, URZ ;  /* 0x00000002282a7890 */ /* 0x000fe4000ffde0ff */
[----:B------:R-:W-:Y:S02]  /*e630*/  UIADD3 UR44, UP5, UPT, UR40, 0x4, URZ ;  /* 0x00000004282c7890 */ /* 0x000fe4000ffbe0ff */
[----:B------:R-:W-:Y:S02]  /*e640*/  UIADD3 UR46, UP4, UPT, UR40, 0x3fe, URZ ;  /* 0x000003fe282e7890 */ /* 0x000fe4000ff9e0ff */
[----:B------:R-:W-:Y:S02]  /*e650*/  UIADD3 UR48, UP3, UPT, UR40, 0x400, URZ ;  /* 0x0000040028307890 */ /* 0x000fe4000ff7e0ff */
[----:B------:R-:W-:-:S02]  /*e660*/  UIADD3 UR4, UP2, UPT, UR40, 0x402, URZ ;  /* 0x0000040228047890 */ /* 0x000fc4000ff5e0ff */
[----:B------:R-:W-:Y:S02]  /*e670*/  UIADD3.X UR43, UPT, UPT, UR41, URZ, URZ, UP6, !UPT ;  /* 0x000000ff292b7290 */ /* 0x000fe4000b7fe4ff */
[----:B------:R-:W-:Y:S02]  /*e680*/  UIADD3 UR34, UPT, UPT, UR8, 0x98, URZ ;  /* 0x0000009808227890 */ /* 0x000fe4000fffe0ff */
[----:B------:R-:W-:Y:S02]  /*e690*/  UIADD3 UR20, UP6, UPT, UR40, 0x404, URZ ;  /* 0x0000040428147890 */ /* 0x000fe4000ffde0ff */
[----:B------:R-:W-:Y:S02]  /*e6a0*/  UIADD3.X UR45, UPT, UPT, UR41, URZ, URZ, UP5, !UPT ;  /* 0x000000ff292d7290 */ /* 0x000fe4000affe4ff */
[----:B------:R-:W-:Y:S02]  /*e6b0*/  UIADD3 UR35, UPT, UPT, UR8, 0xa0, URZ ;  /* 0x000000a008237890 */ /* 0x000fe4000fffe0ff */
[----:B------:R-:W-:-:S02]  /*e6c0*/  UIADD3.X UR47, UPT, UPT, UR41, URZ, URZ, UP4, !UPT ;  /* 0x000000ff292f7290 */ /* 0x000fc4000a7fe4ff */
[----:B------:R-:W-:Y:S02]  /*e6d0*/  UIADD3 UR36, UPT, UPT, UR8, 0xa8, URZ ;  /* 0x000000a808247890 */ /* 0x000fe4000fffe0ff */
[----:B------:R-:W-:Y:S02]  /*e6e0*/  UIADD3.X UR49, UPT, UPT, UR41, URZ, URZ, UP3, !UPT ;  /* 0x000000ff29317290 */ /* 0x000fe40009ffe4ff */
[----:B------:R-:W-:Y:S02]  /*e6f0*/  UIADD3 UR37, UPT, UPT, UR8, 0xb0, URZ ;  /* 0x000000b008257890 */ /* 0x000fe4000fffe0ff */
[----:B------:R-:W-:Y:S01]  /*e700*/  UIADD3.X UR5, UPT, UPT, UR41, URZ, URZ, UP2, !UPT ;  /* 0x000000ff29057290 */ /* 0x000fe200097fe4ff */
[----:B------:R-:W-:Y:S01]  /*e710*/  UMOV UR14, 0x0 ;  /* 0x00000000000e7882 */ /* 0x000fe20000000000 */
[----:B------:R-:W-:Y:S01]  /*e720*/  UMOV UR15, 0x4200010 ;  /* 0x04200010000f7882 */ /* 0x000fe20000000000 */
[----:B------:R-:W-:Y:S01]  /*e730*/  UIADD3 UR38, UPT, UPT, UR8, 0xb8, URZ ;  /* 0x000000b808267890 */ /* 0x000fe2000fffe0ff */
[----:B------:R-:W-:Y:S01]  /*e740*/  UMOV UR17, 0x40004040 ;  /* 0x4000404000117882 */ /* 0x000fe20000000000 */
[----:B------:R-:W-:Y:S01]  /*e750*/  UIADD3.X UR21, UPT, UPT, UR41, URZ, URZ, UP6, !UPT ;  /* 0x000000ff29157290 */ /* 0x000fe2000b7fe4ff */
[----:B------:R0:W-:Y:S01]  /*e760*/  UTCHMMA tmem[UR12], gdesc[UR16], tmem[UR8], tmem[UR14], idesc[UR15], UPT ;  /* 0x00ff0e100c0079ea */ /* 0x0001e2000b800008 */
[----:B------:R-:W-:Y:S01]  /*e770*/  UMOV UR22, 0x0 ;  /* 0x0000000000167882 */ /* 0x000fe20000000000 */
[----:B------:R-:W-:Y:S01]  /*e780*/  UMOV UR23, 0x4200010 ;  /* 0x0420001000177882 */ /* 0x000fe20000000000 */
[----:B------:R-:W-:Y:S01]  /*e790*/  UMOV UR30, 0x0 ;  /* 0x00000000001e7882 */ /* 0x000fe20000000000 */
[----:B------:R-:W-:Y:S01]  /*e7a0*/  UMOV UR31, 0x4200010 ;  /* 0x04200010001f7882 */ /* 0x000fe20000000000 */
[----:B------:R-:W-:Y:S01]  /*e7b0*/  UMOV UR28, 0x0 ;  /* 0x00000000001c7882 */ /* 0x000fe20000000000 */
[----:B------:R-:W-:Y:S01]  /*e7c0*/  UMOV UR29, 0x4200010 ;  /* 0x04200010001d7882 */ /* 0x000fe20000000000 */
[----:B------:R0:W-:Y:S01]  /*e7d0*/  UTCHMMA tmem[UR32], gdesc[UR40], tmem[UR8], tmem[UR22], idesc[UR23], UPT ;  /* 0x00ff1628200079ea */ /* 0x0001e2000b800008 */
        /* <DEDUP_REMOVED lines=12> */
[----:B------:R0:W-:Y:S01]  /*e8a0*/  UTCHMMA tmem[UR37], gdesc[UR4], tmem[UR8], tmem[UR50], idesc[UR51], UPT ;  /* 0x00ff3204250079ea */ /* 0x0001e2000b800008 */
[----:B------:R0:W-:Y:S01]  /*e8b0*/  UTCHMMA tmem[UR38], gdesc[UR20], tmem[UR8], tmem[UR52], idesc[UR53], UPT ;  /* 0x00ff3414260079ea */ /* 0x0001e2000b800008 */
[----:B------:R0:W-:Y:S01]  /*e8c0*/  UTCBAR [UR39], URZ ;  /* 0x000000ff270073e9 */ /* 0x0001e200080000ff */
[----:B------:R-:W-:Y:S01]  /*e8d0*/  NOP ;  /* 0x0000000000007918 */ /* 0x000fe20000000000 */
.L_x_11:
[----:B------:R-:W-:Y:S01]  /*e8e0*/  FSEL R3, R3, -INF , P2 ;  /* 0xff80000003037808 */ /* 0x000fe20001000000 */
[----:B------:R-:W-:Y:S01]  /*e8f0*/  UMOV UR72, URZ ;  /* 0x000000ff00487c82 */ /* 0x000fe20008000000 */
[----:B------:R-:W-:Y:S01]  /*e900*/  FSEL R75, R0, 1, P2 ;  /* 0x3f800000004b7808 */ /* 0x000fe20001000000 */
[----:B------:R-:W-:Y:S06]  /*e910*/  BRA.U !UP1, `(.L_x_12) ;  /* 0x0000006909107547 */ /* 0x000fec000b800000 */
[----:B------:R-:W1:Y:S01]  /*e920*/  LDC R0, c[0x0][0x3c4] ;  /* 0x0000f100ff007b82 */ /* 0x000e620000000800 */
[----:B------:R-:W4:Y:S01]  /*e930*/  LDCU UR63, c[0x0][0x3d4] ;  /* 0x00007a80ff3f77ac */ /* 0x000f220008000800 */
[----:B------:R-:W-:Y:S01]  /*e940*/  HFMA2 R71, -RZ, RZ, 0, 0 ;  /* 0x00000000ff477431 */ /* 0x000fe200000001ff */
[----:B------:R-:W-:Y:S01]  /*e950*/  MOV R100, R3 ;  /* 0x0000000300647202 */ /* 0x000fe20000000f00 */
[----:B0-----:R-:W-:Y:S02]  /*e960*/  UIADD3 UR16, UPT, UPT, UR7, 0x18000, URZ ;  /* 0x0001800007107890 */ /* 0x001fe4000fffe0ff */
[----:B------:R-:W-:Y:S02]  /*e970*/  UIADD3 UR17, UPT, UPT, UR7, 0x10000, URZ ;  /* 0x0001000007117890 */ /* 0x000fe4000fffe0ff */
[----:B------:R-:W-:Y:S02]  /*e980*/  USHF.R.U32.HI UR21, URZ, 0x4, UR13 ;  /* 0x00000004ff157899 */ /* 0x000fe4000801160d */
[----:B------:R-:W-:-:S02]  /*e990*/  USHF.R.U32.HI UR20, URZ, 0x4, UR16 ;  /* 0x00000004ff147899 */ /* 0x000fc40008011610 */
[----:B------:R-:W-:Y:S02]  /*e9a0*/  USHF.R.U32.HI UR66, URZ, 0x4, UR17 ;  /* 0x00000004ff427899 */ /* 0x000fe40008011611 */
[----:B------:R-:W-:Y:S02]  /*e9b0*/  USGXT.U32 UR16, UR21, 0xe ;  /* 0x0000000e1510789a */ /* 0x000fe40008000000 */
[----:B------:R-:W-:Y:S02]  /*e9c0*/  USGXT.U32 UR17, UR20, 0xe ;  /* 0x0000000e1411789a */ /* 0x000fe40008000000 */
[----:B------:R-:W-:Y:S02]  /*e9d0*/  UIADD3 UR20, UP1, UPT, UR16, 0x2, URZ ;  /* 0x0000000210147890 */ /* 0x000fe4000ff3e0ff */
[----:B------:R-:W-:Y:S02]  /*e9e0*/  UIADD3 UR22, UP2, UPT, UR17, 0x80, URZ ;  /* 0x0000008011167890 */ /* 0x000fe4000ff5e0ff */
[----:B------:R-:W-:Y:S01]  /*e9f0*/  USGXT.U32 UR66, UR66, 0xe ;  /* 0x0000000e4242789a */ /* 0x000fe20008000000 */
[----:B-1----:R-:W-:Y:S01]  /*ea00*/  SHF.L.U32 R2, R0, 0x7, RZ ;  /* 0x0000000700027819 */ /* 0x002fe200000006ff */
[----:B------:R-:W-:Y:S01]  /*ea10*/  UMOV UR23, URZ ;  /* 0x000000ff00177c82 */ /* 0x000fe20008000000 */
[----:B------:R-:W-:Y:S01]  /*ea20*/  UMOV UR4, URZ ;  /* 0x000000ff00047c82 */ /* 0x000fe20008000000 */
[----:B----4-:R-:W-:-:S02]  /*ea30*/  USHF.L.U32 UR63, UR63, 0x7, URZ ;  /* 0x000000073f3f7899 */ /* 0x010fc400080006ff */
[----:B------:R-:W-:Y:S02]  /*ea40*/  UIADD3.X UR21, UPT, UPT, UR4, 0x40004040, URZ, UP1, !UPT ;  /* 0x4000404004157890 */ /* 0x000fe40008ffe4ff */
[----:B------:R-:W-:Y:S02]  /*ea50*/  UIADD3.X UR23, UPT, UPT, UR23, 0x40004040, URZ, UP2, !UPT ;  /* 0x4000404017177890 */ /* 0x000fe400097fe4ff */
[----:B------:R-:W-:Y:S01]  /*ea60*/  UIADD3 UR26, UP6, UPT, UR22, 0x80, URZ ;  /* 0x00000080161a7890 */ /* 0x000fe2000ffde0ff */
[----:B------:R-:W-:Y:S01]  /*ea70*/  IMAD.U32 R0, RZ, RZ, UR63 ;  /* 0x0000003fff007e24 */ /* 0x000fe2000f8e00ff */
[----:B------:R-:W-:Y:S01]  /*ea80*/  UIADD3 UR24, UP1, UPT, UR66, 0x2, URZ ;  /* 0x0000000242187890 */ /* 0x000fe2000ff3e0ff */
[----:B------:R-:W-:Y:S01]  /*ea90*/  UMOV UR5, URZ ;  /* 0x000000ff00057c82 */ /* 0x000fe20008000000 */
[----:B------:R-:W-:Y:S02]  /*eaa0*/  UIADD3 UR34, UP2, UPT, UR22, 0x280, URZ ;  /* 0x0000028016227890 */ /* 0x000fe4000ff5e0ff */
[----:B------:R-:W-:-:S02]  /*eab0*/  UIADD3.X UR27, UPT, UPT, UR23, URZ, URZ, UP6, !UPT ;  /* 0x000000ff171b7290 */ /* 0x000fc4000b7fe4ff */
[----:B------:R-:W-:Y:S02]  /*eac0*/  UIADD3 UR28, UP5, UPT, UR22, 0x100, URZ ;  /* 0x00000100161c7890 */ /* 0x000fe4000ffbe0ff */
[----:B------:R-:W-:Y:S02]  /*ead0*/  UIADD3 UR30, UP4, UPT, UR22, 0x180, URZ ;  /* 0x00000180161e7890 */ /* 0x000fe4000ff9e0ff */
[----:B------:R-:W-:Y:S02]  /*eae0*/  UIADD3 UR32, UP3, UPT, UR22, 0x200, URZ ;  /* 0x0000020016207890 */ /* 0x000fe4000ff7e0ff */
[----:B------:R-:W-:Y:S02]  /*eaf0*/  UIADD3 UR36, UP6, UPT, UR22, 0x300, URZ ;  /* 0x0000030016247890 */ /* 0x000fe4000ffde0ff */
[----:B------:R-:W-:Y:S02]  /*eb00*/  UIADD3.X UR25, UPT, UPT, UR5, 0x40004040, URZ, UP1, !UPT ;  /* 0x4000404005197890 */ /* 0x000fe40008ffe4ff */
[----:B------:R-:W-:Y:S01]  /*eb10*/  UIADD3.X UR35, UPT, UPT, UR23, URZ, URZ, UP2, !UPT ;  /* 0x000000ff17237290 */ /* 0x000fe200097fe4ff */
[----:B------:R-:W-:Y:S01]  /*eb20*/  UMOV UR13, 0x1 ;  /* 0x00000001000d7882 */ /* 0x000fe20000000000 */
[----:B------:R-:W-:Y:S01]  /*eb30*/  UMOV UR67, URZ ;  /* 0x000000ff00437c82 */ /* 0x000fe20008000000 */
[----:B------:R-:W-:Y:S01]  /*eb40*/  UMOV UR6, URZ ;  /* 0x000000ff00067c82 */ /* 0x000fe20008000000 */
[----:B------:R-:W0:Y:S01]  /*eb50*/  LDCU UR14, c[0x0][0x3a8] ;  /* 0x00007500ff0e77ac */ /* 0x000e220008000800 */
[----:B------:R-:W1:Y:S01]  /*eb60*/  LDCU UR15, c[0x0][0x3f0] ;  /* 0x00007e00ff0f77ac */ /* 0x000e620008000800 */
[----:B------:R-:W-:-:S02]  /*eb70*/  UIADD3.64 UR38, UPT, UPT, UR20, 0x2, URZ ;  /* 0x0000000214267897 */ /* 0x000fc4000fffe0ff */
[----:B------:R-:W-:Y:S02]  /*eb80*/  UIADD3.64 UR40, UPT, UPT, UR20, 0x4, URZ ;  /* 0x0000000414287897 */ /* 0x000fe4000fffe0ff */
[----:B------:R-:W-:Y:S02]  /*eb90*/  UIADD3.64 UR42, UPT, UPT, UR20, 0x3fe, URZ ;  /* 0x000003fe142a7897 */ /* 0x000fe4000fffe0ff */
[----:B------:R-:W-:Y:S02]  /*eba0*/  UIADD3.64 UR44, UPT, UPT, UR20, 0x400, URZ ;  /* 0x00000400142c7897 */ /* 0x000fe4000fffe0ff */
[----:B------:R-:W-:Y:S02]  /*ebb0*/  UIADD3.64 UR46, UPT, UPT, UR20, 0x402, URZ ;  /* 0x00000402142e7897 */ /* 0x000fe4000fffe0ff */
[----:B------:R-:W-:Y:S02]  /*ebc0*/  UIADD3.64 UR48, UPT, UPT, UR20, 0x404, URZ ;  /* 0x0000040414307897 */ /* 0x000fe4000fffe0ff */
[----:B------:R-:W-:-:S02]  /*ebd0*/  UIADD3.X UR29, UPT, UPT, UR23, URZ, URZ, UP5, !UPT ;  /* 0x000000ff171d7290 */ /* 0x000fc4000affe4ff */
[----:B------:R-:W-:Y:S02]  /*ebe0*/  UIADD3.X UR31, UPT, UPT, UR23, URZ, URZ, UP4, !UPT ;  /* 0x000000ff171f7290 */ /* 0x000fe4000a7fe4ff */
[----:B------:R-:W-:Y:S02]  /*ebf0*/  UIADD3.X UR33, UPT, UPT, UR23, URZ, URZ, UP3, !UPT ;  /* 0x000000ff17217290 */ /* 0x000fe40009ffe4ff */
[----:B------:R-:W-:Y:S02]  /*ec00*/  UIADD3.X UR37, UPT, UPT, UR23, URZ, URZ, UP6, !UPT ;  /* 0x000000ff17257290 */ /* 0x000fe4000b7fe4ff */
[----:B------:R-:W-:Y:S02]  /*ec10*/  UIADD3.64 UR50, UPT, UPT, UR24, 0x2, URZ ;  /* 0x0000000218327897 */ /* 0x000fe4000fffe0ff */
[----:B------:R-:W-:Y:S02]  /*ec20*/  UIADD3.64 UR52, UPT, UPT, UR24, 0x4, URZ ;  /* 0x0000000418347897 */ /* 0x000fe4000fffe0ff */
[----:B------:R-:W-:-:S02]  /*ec30*/  UIADD3.64 UR54, UPT, UPT, UR24, 0x3fe, URZ ;  /* 0x000003fe18367897 */ /* 0x000fc4000fffe0ff */
[----:B------:R-:W-:Y:S02]  /*ec40*/  UIADD3.64 UR56, UPT, UPT, UR24, 0x400, URZ ;  /* 0x0000040018387897 */ /* 0x000fe4000fffe0ff */
[----:B------:R-:W-:Y:S02]  /*ec50*/  UIADD3.64 UR58, UPT, UPT, UR24, 0x402, URZ ;  /* 0x00000402183a7897 */ /* 0x000fe4000fffe0ff */
[----:B------:R-:W-:Y:S02]  /*ec60*/  UIADD3.64 UR60, UPT, UPT, UR24, 0x404, URZ ;  /* 0x00000404183c7897 */ /* 0x000fe4000fffe0ff */
[----:B01----:R-:W-:-:S11]  /*ec70*/  UISETP.NE.U32.AND UP2, UPT, UR62, URZ, UPT ;  /* 0x000000ff3e00728c */ /* 0x003fd6000bf45070 */
.L_x_17:
[----:B--23--:R-:W2:Y:S01]  /*ec80*/  LDL.64 R8, [R1+0x598] ;  /* 0x0005980001087983 */ /* 0x00cea20000100a00 */
[----:B------:R-:W0:Y:S03]  /*ec90*/  LDC R74, c[0x0][0x3c4] ;  /* 0x0000f100ff4a7b82 */ /* 0x000e260000000800 */
[----:B------:R-:W3:Y:S04]  /*eca0*/  LDL.64 R28, [R1+0x430] ;  /* 0x00043000011c7983 */ /* 0x000ee80000100a00 */
[----:B------:R-:W4:Y:S04]  /*ecb0*/  LDL.64 R26, [R1+0x3f0] ;  /* 0x0003f000011a7983 */ /* 0x000f280000100a00 */
[----:B------:R-:W5:Y:S04]  /*ecc0*/  LDL.64 R16, [R1+0x5d0] ;  /* 0x0005d00001107983 */ /* 0x000f680000100a00 */
        /* <DEDUP_REMOVED lines=19> */
[----:B------:R-:W5:Y:S01]  /*ee00*/  LDL.64 R162, [R1+0x418] ;  /* 0x0004180001a27983 */ /* 0x000f620000100a00 */
[----:B--2---:R-:W-:-:S04]  /*ee10*/  IMAD.WIDE R8, R2, 0x2, R8 ;  /* 0x0000000202087825 */ /* 0x004fc800078e0208 */
[C---:B---3--:R-:W-:Y:S01]  /*ee20*/  IMAD.WIDE R48, R2.reuse, 0x2, R28 ;  /* 0x0000000202307825 */ /* 0x048fe200078e021c */
[----:B------:R4:W2:Y:S04]  /*ee30*/  LDG.E.U16 R57, desc[UR18][R8.64] ;  /* 0x0000001208397981 */ /* 0x0008a8000c1e1500 */
[----:B------:R-:W3:Y:S04]  /*ee40*/  LDL.64 R28, [R1+0x4d8] ;  /* 0x0004d800011c7983 */ /* 0x000ee80000100a00 */
[----:B------:R-:W2:Y:S01]  /*ee50*/  LDG.E.U16 R48, desc[UR18][R48.64] ;  /* 0x0000001230307981 */ /* 0x000ea2000c1e1500 */
[----:B----4-:R-:W-:Y:S01]  /*ee60*/  IMAD.WIDE R8, R2, 0x2, R26 ;  /* 0x0000000202087825 */ /* 0x010fe200078e021a */
[----:B0-----:R-:W-:-:S02]  /*ee70*/  SHF.L.U32 R3, R74, 0x5, RZ ;  /* 0x000000054a037819 */ /* 0x001fc400000006ff */
[----:B------:R-:W4:Y:S04]  /*ee80*/  LDL.64 R26, [R1+0x498] ;  /* 0x00049800011a7983 */ /* 0x000f280000100a00 */
[----:B------:R5:W2:Y:S02]  /*ee90*/  LDG.E.U16 R49, desc[UR18][R8.64] ;  /* 0x0000001208317981 */ /* 0x000aa4000c1e1500 */
[C---:B-----5:R-:W-:Y:S02]  /*eea0*/  IMAD.WIDE R8, R2.reuse, 0x2, R16 ;  /* 0x0000000202087825 */ /* 0x060fe400078e0210 */
[----:B------:R-:W5:Y:S02]  /*eeb0*/  LDL.64 R16, [R1+0x518] ;  /* 0x0005180001107983 */ /* 0x000f640000100a00 */
[----:B------:R-:W-:-:S02]  /*eec0*/  IMAD.WIDE R6, R2, 0x2, R6 ;  /* 0x0000000202067825 */ /* 0x000fc400078e0206 */
[----:B------:R-:W2:Y:S04]  /*eed0*/  LDG.E.U16 R61, desc[UR18][R8.64] ;  /* 0x00000012083d7981 */ /* 0x000ea8000c1e1500 */
[----:B------:R0:W2:Y:S01]  /*eee0*/  LDG.E.U16 R55, desc[UR18][R6.64] ;  /* 0x0000001206377981 */ /* 0x0000a2000c1e1500 */
[----:B------:R-:W-:-:S04]  /*eef0*/  IMAD.WIDE R10, R2, 0x2, R10 ;  /* 0x00000002020a7825 */ /* 0x000fc800078e020a */
[C---:B------:R-:W-:Y:S01]  /*ef00*/  IMAD.WIDE R4, R2.reuse, 0x2, R4 ;  /* 0x0000000202047825 */ /* 0x040fe200078e0204 */
[----:B------:R1:W2:Y:S03]  /*ef10*/  LDG.E.U16 R43, desc[UR18][R10.64] ;  /* 0x000000120a2b7981 */ /* 0x0002a6000c1e1500 */
[C---:B0-----:R-:W-:Y:S01]  /*ef20*/  IMAD.WIDE R6, R2.reuse, 0x2, R24 ;  /* 0x0000000202067825 */ /* 0x041fe200078e0218 */
[----:B------:R0:W2:Y:S04]  /*ef30*/  LDG.E.U16 R56, desc[UR18][R4.64] ;  /* 0x0000001204387981 */ /* 0x0000a8000c1e1500 */
[----:B------:R0:W2:Y:S01]  /*ef40*/  LDG.E.U16 R47, desc[UR18][R6.64] ;  /* 0x00000012062f7981 */ /* 0x0000a2000c1e1500 */
[----:B------:R-:W-:Y:S01]  /*ef50*/  IMAD.WIDE R44, R2, 0x2, R22 ;  /* 0x00000002022c7825 */ /* 0x000fe200078e0216 */
[----:B-1----:R-:W-:-:S02]  /*ef60*/  LEA R10, P4, R74, R68, 0x6 ;  /* 0x000000444a0a7211 */ /* 0x002fc400078830ff */
[----:B------:R-:W2:Y:S01]  /*ef70*/  LDL.64 R22, [R1+0x3e8] ;  /* 0x0003e80001167983 */ /* 0x000ea20000100a00 */
[----:B0-----:R-:W-:-:S03]  /*ef80*/  IMAD.WIDE R4, R2, 0x2, R20 ;  /* 0x0000000202047825 */ /* 0x001fc600078e0214 */
[----:B------:R-:W2:Y:S01]  /*ef90*/  LDL.64 R24, [R1+0x428] ;  /* 0x0004280001187983 */ /* 0x000ea20000100a00 */
[C---:B------:R-:W-:Y:S01]  /*efa0*/  IMAD.WIDE R6, R2.reuse, 0x2, R14 ;  /* 0x0000000202067825 */ /* 0x040fe200078e020e */
[----:B------:R-:W-:Y:S02]  /*efb0*/  LEA.HI.X.SX32 R11, R3, R69, 0x1, P4 ;  /* 0x00000045030b7211 */ /* 0x000fe400020f0eff */
[----:B------:R-:W2:Y:S04]  /*efc0*/  LDG.E.U16 R44, desc[UR18][R44.64] ;  /* 0x000000122c2c7981 */ /* 0x000ea8000c1e1500 */
[----:B------:R0:W2:Y:S01]  /*efd0*/  LDG.E.U16 R60, desc[UR18][R6.64] ;  /* 0x00000012063c7981 */ /* 0x0000a2000c1e1500 */
[----:B------:R-:W-:-:S03]  /*efe0*/  IMAD.WIDE R58, R2, 0x2, R30 ;  /* 0x00000002023a7825 */ /* 0x000fc600078e021e */
[----:B------:R-:W2:Y:S01]  /*eff0*/  LDL.64 R20, [R1+0x3a8] ;  /* 0x0003a80001147983 */ /* 0x000ea20000100a00 */
[----:B------:R-:W-:-:S03]  /*f000*/  IMAD.WIDE R10, R2, 0x2, R10 ;  /* 0x00000002020a7825 */ /* 0x000fc600078e020a */
[----:B------:R1:W2:Y:S01]  /*f010*/  LDG.E.U16 R45, desc[UR18][R4.64] ;  /* 0x00000012042d7981 */ /* 0x0002a2000c1e1500 */
[C---:B0-----:R-:W-:Y:S02]  /*f020*/  SHF.L.U32 R7, R74.reuse, 0x6, RZ ;  /* 0x000000064a077819 */ /* 0x041fe400000006ff */
[-C--:B------:R-:W-:Y:S01]  /*f030*/  LEA R6, P2, R74, R68.reuse, 0x7 ;  /* 0x000000444a067211 */ /* 0x080fe200078438ff */
[----:B------:R-:W4:Y:S03]  /*f040*/  LDG.E.U16 R58, desc[UR18][R58.64] ;  /* 0x000000123a3a7981 */ /* 0x000f26000c1e1500 */
[----:B------:R-:W-:Y:S01]  /*f050*/  LEA.HI.X.SX32 R7, R7, R69, 0x1, P2 ;  /* 0x0000004507077211 */ /* 0x000fe200010f0eff */
[----:B------:R0:W4:Y:S01]  /*f060*/  LDG.E.U16 R46, desc[UR18][R10.64] ;  /* 0x000000120a2e7981 */ /* 0x000122000c1e1500 */
[----:B-1----:R-:W-:Y:S01]  /*f070*/  IMAD.WIDE R4, R2, 0x2, R12 ;  /* 0x0000000202047825 */ /* 0x002fe200078e020c */
[----:B------:R-:W-:-:S03]  /*f080*/  LEA R12, P3, R74, R68, 0x5 ;  /* 0x000000444a0c7211 */ /* 0x000fc600078628ff */
[C---:B------:R-:W-:Y:S01]  /*f090*/  IMAD.WIDE R62, R2.reuse, 0x2, R18 ;  /* 0x00000002023e7825 */ /* 0x040fe200078e0212 */
[----:B------:R1:W4:Y:S03]  /*f0a0*/  LDG.E.U16 R59, desc[UR18][R4.64] ;  /* 0x00000012043b7981 */ /* 0x000326000c1e1500 */
[----:B------:R-:W-:Y:S01]  /*f0b0*/  IMAD.WIDE R6, R2, 0x2, R6 ;  /* 0x0000000202067825 */ /* 0x000fe200078e0206 */
[----:B------:R-:W4:Y:S03]  /*f0c0*/  LDL.64 R18, [R1+0x328] ;  /* 0x0003280001127983 */ /* 0x000f260000100a00 */
[C---:B0-----:R-:W-:Y:S01]  /*f0d0*/  IMAD R10, R74.reuse, 0x82, RZ ;  /* 0x000000824a0a7824 */ /* 0x041fe200078e02ff */
[----:B------:R0:W4:Y:S01]  /*f0e0*/  LDG.E.U16 R54, desc[UR18][R6.64] ;  /* 0x0000001206367981 */ /* 0x000122000c1e1500 */
[C---:B-1----:R-:W-:Y:S01]  /*f0f0*/  SHF.L.U32 R5, R74.reuse, 0x4, RZ ;  /* 0x000000044a057819 */ /* 0x042fe200000006ff */
[C---:B------:R-:W-:Y:S01]  /*f100*/  IMAD R14, R74.reuse, 0x48, RZ ;  /* 0x000000484a0e7824 */ /* 0x040fe200078e02ff */
[----:B------:R-:W-:Y:S01]  /*f110*/  SHF.L.U32 R3, R74, 0x1, RZ ;  /* 0x000000014a037819 */ /* 0x000fe200000006ff */
[----:B------:R-:W4:Y:S01]  /*f120*/  LDL.64 R30, [R1+0x588] ;  /* 0x00058800011e7983 */ /* 0x000f220000100a00 */
[----:B------:R-:W-:-:S02]  /*f130*/  LEA.HI.X.SX32 R13, R5, R69, 0x1, P3 ;  /* 0x00000045050d7211 */ /* 0x000fc400018f0eff */
[----:B------:R-:W-:Y:S01]  /*f140*/  IADD3 R10, P3, PT, R10, R68, RZ ;  /* 0x000000440a0a7210 */ /* 0x000fe20007f7e0ff */
[----:B------:R-:W4:Y:S01]  /*f150*/  LDG.E.U16 R62, desc[UR18][R62.64] ;  /* 0x000000123e3e7981 */ /* 0x000f22000c1e1500 */
[----:B0-----:R-:W-:Y:S02]  /*f160*/  IMAD R7, R74, 0x41, RZ ;  /* 0x000000414a077824 */ /* 0x001fe400078e02ff */
[----:B------:R-:W-:-:S03]  /*f170*/  IMAD.WIDE R12, R2, 0x2, R12 ;  /* 0x00000002020c7825 */ /* 0x000fc600078e020c */
[----:B------:R-:W-:Y:S02]  /*f180*/  LEA.HI.X.SX32 R11, R7, R69, 0x1, P3 ;  /* 0x00000045070b7211 */ /* 0x000fe400018f0eff */
[----:B------:R-:W4:Y:S01]  /*f190*/  LDG.E.U16 R42, desc[UR18][R12.64] ;  /* 0x000000120c2a7981 */ /* 0x000f22000c1e1500 */
[----:B------:R-:W-:-:S05]  /*f1a0*/  IMAD.WIDE R10, R2, 0x2, R10 ;  /* 0x00000002020a7825 */ /* 0x000fca00078e020a */
[----:B------:R3:W4:Y:S02]  /*f1b0*/  LDG.E.U16 R65, desc[UR18][R10.64] ;  /* 0x000000120a417981 */ /* 0x000724000c1e1500 */
[----:B---3--:R-:W-:Y:S02]  /*f1c0*/  IMAD.WIDE R10, R2, 0x2, R28 ;  /* 0x00000002020a7825 */ /* 0x008fe400078e021c */
[----:B------:R-:W3:Y:S02]  /*f1d0*/  LDL.64 R28, [R1+0x2e8] ;  /* 0x0002e800011c7983 */ /* 0x000ee40000100a00 */
[C---:B------:R-:W-:Y:S02]  /*f1e0*/  IMAD R4, R74.reuse, 0x90, RZ ;  /* 0x000000904a047824 */ /* 0x040fe400078e02ff */
[----:B------:R-:W-:Y:S01]  /*f1f0*/  IMAD R6, R74, 0x92, RZ ;  /* 0x000000924a067824 */ /* 0x000fe200078e02ff */
[----:B------:R-:W3:Y:S01]  /*f200*/  LDG.E.U16 R10, desc[UR18][R10.64] ;  /* 0x000000120a0a7981 */ /* 0x000ee2000c1e1500 */
[----:B-----5:R-:W-:-:S03]  /*f210*/  IMAD.WIDE R12, R2, 0x2, R16 ;  /* 0x00000002020c7825 */ /* 0x020fc600078e0210 */
[----:B------:R-:W5:Y:S01]  /*f220*/  LDL.64 R16, [R1+0x368] ;  /* 0x0003680001107983 */ /* 0x000f620000100a00 */
[----:B------:R-:W-:-:S04]  /*f230*/  IADD3 R4, P2, PT, R4, R68, RZ ;  /* 0x0000004404047210 */ /* 0x000fc80007f5e0ff */
[----:B------:R-:W-:-:S03]  /*f240*/  LEA.HI.X.SX32 R5, R14, R69, 0x1, P2 ;  /* 0x000000450e057211 */ /* 0x000fc600010f0eff */
[----:B------:R-:W-:Y:S01]  /*f250*/  IMAD.WIDE R4, R2, 0x2, R4 ;  /* 0x0000000202047825 */ /* 0x000fe200078e0204 */
[----:B------:R-:W-:-:S04]  /*f260*/  LEA R66, P2, R74, R68, 0x4 ;  /* 0x000000444a427211 */ /* 0x000fc800078420ff */
[----:B------:R0:W3:Y:S01]  /*f270*/  LDG.E.U16 R41, desc[UR18][R4.64] ;  /* 0x0000001204297981 */ /* 0x0000e2000c1e1500 */
[----:B------:R-:W-:Y:S02]  /*f280*/  IADD3 R6, P4, PT, R6, R68, RZ ;  /* 0x0000004406067210 */ /* 0x000fe40007f9e0ff */
[C---:B0-----:R-:W-:Y:S01]  /*f290*/  SHF.L.U32 R4, R74.reuse, 0x3, RZ ;  /* 0x000000034a047819 */ /* 0x041fe200000006ff */
[----:B------:R-:W-:-:S03]  /*f2a0*/  IMAD R5, R74, 0x49, RZ ;  /* 0x000000494a057824 */ /* 0x000fc600078e02ff */
[-C--:B------:R-:W-:Y:S02]  /*f2b0*/  LEA.HI.X.SX32 R67, R4, R69.reuse, 0x1, P2 ;  /* 0x0000004504437211 */ /* 0x080fe400010f0eff */
[----:B------:R-:W-:Y:S02]  /*f2c0*/  IADD3 R4, P2, PT, R3, R68, RZ ;  /* 0x0000004403047210 */ /* 0x000fe40007f5e0ff */
[-C--:B------:R-:W-:Y:S02]  /*f2d0*/  LEA.HI.X.SX32 R7, R5, R69.reuse, 0x1, P4 ;  /* 0x0000004505077211 */ /* 0x080fe400020f0eff */
[----:B------:R-:W-:Y:S01]  /*f2e0*/  LEA.HI.X.SX32 R5, R74, R69, 0x1, P2 ;  /* 0x000000454a057211 */ /* 0x000fe200010f0eff */
[----:B------:R-:W-:-:S04]  /*f2f0*/  IMAD.WIDE R6, R2, 0x2, R6 ;  /* 0x0000000202067825 */ /* 0x000fc800078e0206 */
[C---:B------:R-:W-:Y:S01]  /*f300*/  IMAD.WIDE R4, R2.reuse, 0x2, R4 ;  /* 0x0000000202047825 */ /* 0x040fe200078e0204 */
[----:B------:R2:W3:Y:S04]  /*f310*/  LDG.E.U16 R64, desc[UR18][R6.64] ;  /* 0x0000001206407981 */ /* 0x0004e8000c1e1500 */
[----:B------:R0:W3:Y:S01]  /*f320*/  LDG.E.U16 R63, desc[UR18][R4.64] ;  /* 0x00000012043f7981 */ /* 0x0000e2000c1e1500 */
[----:B------:R-:W-:Y:S01]  /*f330*/  MOV R8, R68 ;  /* 0x0000004400087202 */ /* 0x000fe20000000f00 */
[C---:B--2---:R-:W-:Y:S01]  /*f340*/  IMAD.WIDE R6, R2.reuse, 0x2, R24 ;  /* 0x0000000202067825 */ /* 0x044fe200078e0218 */
[----:B------:R-:W-:Y:S01]  /*f350*/  MOV R9, R69 ;  /* 0x0000004500097202 */ /* 0x000fe20000000f00 */
[----:B------:R-:W2:Y:S02]  /*f360*/  LDL.64 R24, [R1+0x550] ;  /* 0x0005500001187983 */ /* 0x000ea40000100a00 */
[----:B0-----:R-:W-:-:S02]  /*f370*/  IMAD.WIDE R4, R2, 0x2, R22 ;  /* 0x0000000202047825 */ /* 0x001fc400078e0216 */
[----:B------:R-:W2:Y:S04]  /*f380*/  LDL.64 R22, [R1+0x5c8] ;  /* 0x0005c80001167983 */ /* 0x000ea80000100a00 */
[----:B------:R0:W2:Y:S01]  /*f390*/  LDG.E.U16 R11, desc[UR18][R6.64] ;  /* 0x00000012060b7981 */ /* 0x0000a2000c1e1500 */
[----:B------:R-:W-:-:S04]  /*f3a0*/  IMAD.WIDE R8, R2, 0x2, R8 ;  /* 0x0000000202087825 */ /* 0x000fc800078e0208 */
[----:B------:R-:W-:Y:S02]  /*f3b0*/  IMAD.WIDE R14, R2, 0x2, R20 ;  /* 0x00000002020e7825 */ /* 0x000fe400078e0214 */
[----:B------:R-:W2:Y:S01]  /*f3c0*/  LDG.E.U16 R8, desc[UR18][R8.64] ;  /* 0x0000001208087981 */ /* 0x000ea2000c1e1500 */
[----:B0-----:R-:W-:Y:S01]  /*f3d0*/  LEA R6, P2, R74, R68, 0x2 ;  /* 0x000000444a067211 */ /* 0x001fe200078410ff */
[----:B----4-:R-:W-:Y:S02]  /*f3e0*/  IMAD.WIDE R18, R2, 0x2, R18 ;  /* 0x0000000202127825 */ /* 0x010fe400078e0212 */
[----:B------:R-:W4:Y:S01]  /*f3f0*/  LDG.E.U16 R14, desc[UR18][R14.64] ;  /* 0x000000120e0e7981 */ /* 0x000f22000c1e1500 */
[----:B------:R-:W-:-:S03]  /*f400*/  LEA.HI.X.SX32 R7, R3, R69, 0x1, P2 ;  /* 0x0000004503077211 */ /* 0x000fc600010f0eff */
[----:B------:R0:W4:Y:S01]  /*f410*/  LDG.E.U16 R9, desc[UR18][R12.64] ;  /* 0x000000120c097981 */ /* 0x000122000c1e1500 */
[----:B------:R-:W-:-:S03]  /*f420*/  IMAD.WIDE R6, R2, 0x2, R6 ;  /* 0x0000000202067825 */ /* 0x000fc600078e0206 */
[----:B------:R3:W4:Y:S01]  /*f430*/  LDG.E.U16 R15, desc[UR18][R18.64] ;  /* 0x00000012120f7981 */ /* 0x000722000c1e1500 */
[----:B0-----:R-:W-:-:S03]  /*f440*/  IMAD.WIDE R12, R2, 0x2, R26 ;  /* 0x00000002020c7825 */ /* 0x001fc600078e021a */
[----:B------:R-:W4:Y:S01]  /*f450*/  LDL.64 R26, [R1+0x490] ;  /* 0x00049000011a7983 */ /* 0x000f220000100a00 */
[----:B-----5:R-:W-:-:S03]  /*f460*/  IMAD.WIDE R16, R2, 0x2, R16 ;  /* 0x0000000202107825 */ /* 0x020fc600078e0210 */
[----:B------:R-:W5:Y:S01]  /*f470*/  LDG.E.U16 R12, desc[UR18][R12.64] ;  /* 0x000000120c0c7981 */ /* 0x000f62000c1e1500 */
[----:B---3--:R-:W-:-:S03]  /*f480*/  IMAD.WIDE R18, R2, 0x2, R28 ;  /* 0x0000000202127825 */ /* 0x008fc600078e021c */
[----:B------:R-:W3:Y:S04]  /*f490*/  LDG.E.U16 R16, desc[UR18][R16.64] ;  /* 0x0000001210107981 */ /* 0x000ee8000c1e1500 */
[----:B------:R-:W3:Y:S01]  /*f4a0*/  LDG.E.U16 R18, desc[UR18][R18.64] ;  /* 0x0000001212127981 */ /* 0x000ee2000c1e1500 */
[----:B------:R-:W-:-:S03]  /*f4b0*/  IMAD R20, R74, 0x84, RZ ;  /* 0x000000844a147824 */ /* 0x000fc600078e02ff */
[----:B------:R-:W3:Y:S04]  /*f4c0*/  LDG.E.U16 R13, desc[UR18][R4.64] ;  /* 0x00000012040d7981 */ /* 0x000ee8000c1e1500 */
[----:B------:R0:W3:Y:S01]  /*f4d0*/  LDG.E.U16 R17, desc[UR18][R6.64] ;  /* 0x0000001206117981 */ /* 0x0000e2000c1e1500 */
[----:B------:R-:W-:-:S03]  /*f4e0*/  IMAD R3, R74, 0x43, RZ ;  /* 0x000000434a037824 */ /* 0x000fc600078e02ff */
[----:B------:R-:W3:Y:S01]  /*f4f0*/  LDL.64 R28, [R1+0x460] ;  /* 0x00046000011c7983 */ /* 0x000ee20000100a00 */
[----:B0-----:R-:W-:-:S05]  /*f500*/  IMAD.WIDE R6, R2, 0x2, R32 ;  /* 0x0000000202067825 */ /* 0x001fca00078e0220 */
[----:B------:R-:W3:Y:S04]  /*f510*/  LDG.E.U16 R19, desc[UR18][R6.64] ;  /* 0x0000001206137981 */ /* 0x000ee8000c1e1500 */
[----:B------:R-:W3:Y:S01]  /*f520*/  LDL.64 R6, [R1+0x3a0] ;  /* 0x0003a00001067983 */ /* 0x000ee20000100a00 */
[----:B------:R-:W-:Y:S01]  /*f530*/  IMAD R4, R74, 0x86, RZ ;  /* 0x000000864a047824 */ /* 0x000fe200078e02ff */
[----:B------:R-:W-:Y:S01]  /*f540*/  IADD3 R20, P2, PT, R20, R68, RZ ;  /* 0x0000004414147210 */ /* 0x000fe20007f5e0ff */
[----:B------:R-:W-:-:S03]  /*f550*/  IMAD R5, R74, 0x42, RZ ;  /* 0x000000424a057824 */ /* 0x000fc600078e02ff */
[----:B------:R-:W-:Y:S02]  /*f560*/  IADD3 R4, P3, PT, R4, R68, RZ ;  /* 0x0000004404047210 */ /* 0x000fe40007f7e0ff */
[-C--:B------:R-:W-:Y:S02]  /*f570*/  LEA.HI.X.SX32 R21, R5, R69.reuse, 0x1, P2 ;  /* 0x0000004505157211 */ /* 0x080fe400010f0eff */
[----:B------:R-:W-:-:S03]  /*f580*/  LEA.HI.X.SX32 R5, R3, R69, 0x1, P3 ;  /* 0x0000004503057211 */ /* 0x000fc600018f0eff */
[----:B------:R-:W-:-:S04]  /*f590*/  IMAD.WIDE R4, R2, 0x2, R4 ;  /* 0x0000000202047825 */ /* 0x000fc800078e0204 */
[C---:B------:R-:W-:Y:S01]  /*f5a0*/  IMAD.WIDE R20, R2.reuse, 0x2, R20 ;  /* 0x0000000202147825 */ /* 0x040fe200078e0214 */
[----:B------:R0:W5:Y:S03]  /*f5b0*/  LDG.E.U16 R33, desc[UR18][R4.64] ;  /* 0x0000001204217981 */ /* 0x000166000c1e1500 */
[C---:B--2---:R-:W-:Y:S02]  /*f5c0*/  IMAD.WIDE R22, R2.reuse, 0x2, R22 ;  /* 0x0000000202167825 */ /* 0x044fe400078e0216 */
[----:B------:R-:W2:Y:S02]  /*f5d0*/  LDG.E.U16 R20, desc[UR18][R20.64] ;  /* 0x0000001214147981 */ /* 0x000ea4000c1e1500 */
[C---:B------:R-:W-:Y:S02]  /*f5e0*/  IMAD.WIDE R24, R2.reuse, 0x2, R24 ;  /* 0x0000000202187825 */ /* 0x040fe400078e0218 */
[----:B------:R-:W2:Y:S02]  /*f5f0*/  LDG.E.U16 R22, desc[UR18][R22.64] ;  /* 0x0000001216167981 */ /* 0x000ea4000c1e1500 */
[----:B0-----:R-:W-:-:S02]  /*f600*/  IMAD.WIDE R4, R2, 0x2, R30 ;  /* 0x0000000202047825 */ /* 0x001fc400078e021e */
[----:B------:R-:W2:Y:S04]  /*f610*/  LDL.64 R30, [R1+0x3e0] ;  /* 0x0003e000011e7983 */ /* 0x000ea80000100a00 */
[----:B------:R0:W5:Y:S04]  /*f620*/  LDG.E.U16 R21, desc[UR18][R4.64] ;  /* 0x0000001204157981 */ /* 0x000168000c1e1500 */
[----:B------:R-:W5:Y:S01]  /*f630*/  LDG.E.U16 R24, desc[UR18][R24.64] ;  /* 0x0000001218187981 */ /* 0x000f62000c1e1500 */
[----:B0-----:R-:W-:-:S03]  /*f640*/  IMAD.WIDE R4, R2, 0x2, R38 ;  /* 0x0000000202047825 */ /* 0x001fc600078e0226 */
[----:B------:R-:W5:Y:S04]  /*f650*/  LDL.64 R38, [R1+0x580] ;  /* 0x0005800001267983 */ /* 0x000f680000100a00 */
[----:B------:R0:W5:Y:S02]  /*f660*/  LDG.E.U16 R23, desc[UR18][R4.64] ;  /* 0x0000001204177981 */ /* 0x000164000c1e1500 */
[C---:B0-----:R-:W-:Y:S02]  /*f670*/  IMAD.WIDE R4, R2.reuse, 0x2, R34 ;  /* 0x0000000202047825 */ /* 0x041fe400078e0222 */
[----:B------:R-:W5:Y:S04]  /*f680*/  LDL.64 R34, [R1+0x2e0] ;  /* 0x0002e00001227983 */ /* 0x000f680000100a00 */
[----:B------:R0:W5:Y:S01]  /*f690*/  LDG.E.U16 R25, desc[UR18][R4.64] ;  /* 0x0000001204197981 */ /* 0x000162000c1e1500 */
[----:B----4-:R-:W-:-:S06]  /*f6a0*/  IMAD.WIDE R26, R2, 0x2, R26 ;  /* 0x00000002021a7825 */ /* 0x010fcc00078e021a */
[----:B------:R-:W4:Y:S01]  /*f6b0*/  LDG.E.U16 R26, desc[UR18][R26.64] ;  /* 0x000000121a1a7981 */ /* 0x000f22000c1e1500 */
[----:B0-----:R-:W-:-:S03]  /*f6c0*/  IMAD.WIDE R4, R2, 0x2, R36 ;  /* 0x0000000202047825 */ /* 0x001fc600078e0224 */
[----:B------:R-:W4:Y:S04]  /*f6d0*/  LDL.64 R36, [R1+0x628] ;  /* 0x0006280001247983 */ /* 0x000f280000100a00 */
[----:B------:R3:W4:Y:S02]  /*f6e0*/  LDG.E.U16 R27, desc[UR18][R4.64] ;  /* 0x00000012041b7981 */ /* 0x000724000c1e1500 */
[C---:B---3--:R-:W-:Y:S02]  /*f6f0*/  IMAD.WIDE R4, R2.reuse, 0x2, R6 ;  /* 0x0000000202047825 */ /* 0x048fe400078e0206 */
[----:B------:R-:W3:Y:S02]  /*f700*/  LDL.64 R6, [R1+0x508] ;  /* 0x0005080001067983 */ /* 0x000ee40000100a00 */
[----:B------:R-:W-:-:S06]  /*f710*/  IMAD.WIDE R28, R2, 0x2, R28 ;  /* 0x00000002021c7825 */ /* 0x000fcc00078e021c */
[----:B------:R-:W3:Y:S04]  /*f720*/  LDG.E.U16 R28, desc[UR18][R28.64] ;  /* 0x000000121c1c7981 */ /* 0x000ee8000c1e1500 */
[----:B------:R0:W3:Y:S02]  /*f730*/  LDG.E.U16 R29, desc[UR18][R4.64] ;  /* 0x00000012041d7981 */ /* 0x0000e4000c1e1500 */
[C---:B0-----:R-:W-:Y:S02]  /*f740*/  IMAD.WIDE R4, R2.reuse, 0x2, R158 ;  /* 0x0000000202047825 */ /* 0x041fe400078e029e */
[----:B------:R-:W-:Y:S02]  /*f750*/  STS.U16 [R70+UR7+0xa000], R54 ;  /* 0x00a0003646007988 */ /* 0x000fe40008000407 */
[----:B--2---:R-:W-:-:S02]  /*f760*/  IMAD.WIDE R30, R2, 0x2, R30 ;  /* 0x00000002021e7825 */ /* 0x004fc400078e021e */
[----:B------:R0:W-:Y:S02]  /*f770*/  STS.U16 [R70+UR7+0x9800], R55 ;  /* 0x0098003746007988 */ /* 0x0001e40008000407 */
[----:B------:R-:W-:Y:S02]  /*f780*/  IMAD.SHL.U32 R3, R74, 0x4, RZ ;  /* 0x000000044a037824 */ /* 0x000fe400078e00ff */
[----:B------:R-:W2:Y:S04]  /*f790*/  LDL.64 R158, [R1+0x3d8] ;  /* 0x0003d800019e7983 */ /* 0x000ea80000100a00 */
[----:B------:R-:W2:Y:S04]  /*f7a0*/  LDG.E.U16 R30, desc[UR18][R30.64] ;  /* 0x000000121e1e7981 */ /* 0x000ea8000c1e1500 */
[----:B0-----:R-:W2:Y:S04]  /*f7b0*/  LDL.64 R54, [R1+0x4c8] ;  /* 0x0004c80001367983 */ /* 0x001ea80000100a00 */
[----:B------:R0:W2:Y:S02]  /*f7c0*/  LDG.E.U16 R31, desc[UR18][R4.64] ;  /* 0x00000012041f7981 */ /* 0x0000a4000c1e1500 */
[----:B0-----:R-:W-:-:S02]  /*f7d0*/  IMAD.WIDE R4, R2, 0x2, R154 ;  /* 0x0000000202047825 */ /* 0x001fc400078e029a */
[----:B------:R-:W-:Y:S02]  /*f7e0*/  STS.U16 [R70+UR7+0xa800], R48 ;  /* 0x00a8003046007988 */ /* 0x000fe40008000407 */
[C---:B-----5:R-:W-:Y:S02]  /*f7f0*/  IMAD.WIDE R34, R2.reuse, 0x2, R34 ;  /* 0x0000000202227825 */ /* 0x060fe400078e0222 */
[----:B------:R0:W5:Y:S02]  /*f800*/  LDG.E.U16 R32, desc[UR18][R4.64] ;  /* 0x0000001204207981 */ /* 0x000164000c1e1500 */
[C---:B------:R-:W-:Y:S02]  /*f810*/  IMAD.WIDE R38, R2.reuse, 0x2, R38 ;  /* 0x0000000202267825 */ /* 0x040fe400078e0226 */
[----:B------:R1:W-:Y:S04]  /*f820*/  STS.U16 [R70+UR7+0xac00], R49 ;  /* 0x00ac003146007988 */ /* 0x0003e80008000407 */
[----:B------:R-:W2:Y:S01]  /*f830*/  LDG.E.U16 R34, desc[UR18][R34.64] ;  /* 0x0000001222227981 */ /* 0x000ea2000c1e1500 */
[----:B0-----:R-:W-:-:S03]  /*f840*/  IMAD.WIDE R4, R2, 0x2, R150 ;  /* 0x0000000202047825 */ /* 0x001fc600078e0296 */
[----:B------:R-:W2:Y:S01]  /*f850*/  LDG.E.U16 R38, desc[UR18][R38.64] ;  /* 0x0000001226267981 */ /* 0x000ea2000c1e1500 */
[----:B----4-:R-:W-:-:S03]  /*f860*/  IMAD.WIDE R36, R2, 0x2, R36 ;  /* 0x0000000202247825 */ /* 0x010fc600078e0224 */
[----:B------:R-:W4:Y:S04]  /*f870*/  LDL.64 R150, [R1+0x358] ;  /* 0x0003580001967983 */ /* 0x000f280000100a00 */
[----:B------:R0:W2:Y:S04]  /*f880*/  LDG.E.U16 R35, desc[UR18][R4.64] ;  /* 0x0000001204237981 */ /* 0x0000a8000c1e1500 */
[----:B------:R-:W2:Y:S01]  /*f890*/  LDG.E.U16 R36, desc[UR18][R36.64] ;  /* 0x0000001224247981 */ /* 0x000ea2000c1e1500 */
[----:B------:R-:W-:-:S03]  /*f8a0*/  IMAD.WIDE R66, R2, 0x2, R66 ;  /* 0x0000000202427825 */ /* 0x000fc600078e0242 */
[----:B------:R-:W4:Y:S01]  /*f8b0*/  LDL.64 R154, [R1+0x398] ;  /* 0x00039800019a7983 */ /* 0x000f220000100a00 */
[----:B0-----:R-:W-:-:S03]  /*f8c0*/  IMAD.WIDE R4, R2, 0x2, R52 ;  /* 0x0000000202047825 */ /* 0x001fc600078e0234 */
[----:B------:R-:W4:Y:S04]  /*f8d0*/  LDG.E.U16 R66, desc[UR18][R66.64] ;  /* 0x0000001242427981 */ /* 0x000f28000c1e1500 */
[----:B------:R0:W4:Y:S04]  /*f8e0*/  LDG.E.U16 R37, desc[UR18][R4.64] ;  /* 0x0000001204257981 */ /* 0x000128000c1e1500 */
[----:B-1----:R-:W4:Y:S01]  /*f8f0*/  LDL.64 R48, [R1+0x2d8] ;  /* 0x0002d80001307983 */ /* 0x002f220000100a00 */
[----:B0-----:R-:W-:-:S05]  /*f900*/  IMAD.WIDE R4, R2, 0x2, R50 ;  /* 0x0000000202047825 */ /* 0x001fca00078e0232 */
[----:B------:R3:W4:Y:S01]  /*f910*/  LDG.E.U16 R40, desc[UR18][R4.64] ;  /* 0x0000001204287981 */ /* 0x000722000c1e1500 */
[C---:B------:R-:W-:Y:S02]  /*f920*/  IMAD R52, R74.reuse, 0x8a, RZ ;  /* 0x0000008a4a347824 */ /* 0x040fe400078e02ff */
[C---:B------:R-:W-:Y:S02]  /*f930*/  IMAD R50, R74.reuse, 0x8e, RZ ;  /* 0x0000008e4a327824 */ /* 0x040fe400078e02ff */
[----:B------:R-:W-:-:S03]  /*f940*/  IMAD R51, R74, 0x45, RZ ;  /* 0x000000454a337824 */ /* 0x000fc600078e02ff */
[-C--:B------:R-:W-:Y:S01]  /*f950*/  IADD3 R50, P4, PT, R50, R68.reuse, RZ ;  /* 0x0000004432327210 */ /* 0x080fe20007f9e0ff */
[----:B------:R-:W-:Y:S04]  /*f960*/  STS.U16 [R70+UR7+0x8c00], R57 ;  /* 0x008c003946007988 */ /* 0x000fe80008000407 */
[----:B------:R0:W-:Y:S04]  /*f970*/  STS.U16 [R70+UR7+0x9c00], R56 ;  /* 0x009c003846007988 */ /* 0x0001e80008000407 */
[----:B0-----:R-:W5:Y:S01]  /*f980*/  LDL.64 R56, [R1+0x318] ;  /* 0x0003180001387983 */ /* 0x001f620000100a00 */
[----:B---3--:R-:W-:Y:S01]  /*f990*/  IMAD.WIDE R4, R2, 0x2, R6 ;  /* 0x0000000202047825 */ /* 0x008fe200078e0206 */
[----:B------:R-:W-:-:S04]  /*f9a0*/  LEA R6, P3, R74, R68, 0x3 ;  /* 0x000000444a067211 */ /* 0x000fc800078618ff */
[----:B------:R0:W3:Y:S01]  /*f9b0*/  LDG.E.U16 R39, desc[UR18][R4.64] ;  /* 0x0000001204277981 */ /* 0x0000e2000c1e1500 */
[----:B------:R-:W-:Y:S01]  /*f9c0*/  LEA.HI.X.SX32 R7, R3, R69, 0x1, P3 ;  /* 0x0000004503077211 */ /* 0x000fe200018f0eff */
[C---:B0-----:R-:W-:Y:S02]  /*f9d0*/  IMAD R4, R74.reuse, 0x88, RZ ;  /* 0x000000884a047824 */ /* 0x041fe400078e02ff */
[----:B------:R-:W-:-:S03]  /*f9e0*/  IMAD R5, R74, 0x44, RZ ;  /* 0x000000444a057824 */ /* 0x000fc600078e02ff */
[----:B------:R-:W-:Y:S01]  /*f9f0*/  IADD3 R4, P2, PT, R4, R68, RZ ;  /* 0x0000004404047210 */ /* 0x000fe20007f5e0ff */
[----:B------:R-:W-:-:S03]  /*fa00*/  IMAD.WIDE R6, R2, 0x2, R6 ;  /* 0x0000000202067825 */ /* 0x000fc600078e0206 */
[----:B------:R-:W-:Y:S02]  /*fa10*/  LEA.HI.X.SX32 R5, R5, R69, 0x1, P2 ;  /* 0x0000004505057211 */ /* 0x000fe400010f0eff */
[----:B------:R0:W3:Y:S01]  /*fa20*/  LDG.E.U16 R3, desc[UR18][R6.64] ;  /* 0x0000001206037981 */ /* 0x0000e2000c1e1500 */
[----:B------:R-:W-:Y:S01]  /*fa30*/  IMAD.WIDE R4, R2, 0x2, R4 ;  /* 0x0000000202047825 */ /* 0x000fe200078e0204 */
[----:B------:R-:W-:-:S05]  /*fa40*/  IADD3 R52, P2, PT, R52, R68, RZ ;  /* 0x0000004434347210 */ /* 0x000fca0007f5e0ff */
[----:B------:R1:W3:Y:S01]  /*fa50*/  LDG.E.U16 R4, desc[UR18][R4.64] ;  /* 0x0000001204047981 */ /* 0x0002e2000c1e1500 */
[C---:B0-----:R-:W-:Y:S02]  /*fa60*/  IMAD R6, R74.reuse, 0x8c, RZ ;  /* 0x0000008c4a067824 */ /* 0x041fe400078e02ff */
[----:B------:R-:W-:-:S03]  /*fa70*/  IMAD R7, R74, 0x46, RZ ;  /* 0x000000464a077824 */ /* 0x000fc600078e02ff */
[----:B------:R-:W-:Y:S01]  /*fa80*/  IADD3 R6, P3, PT, R6, R68, RZ ;  /* 0x0000004406067210 */ /* 0x000fe20007f7e0ff */
[----:B-1----:R-:W-:-:S03]  /*fa90*/  IMAD R5, R74, 0x47, RZ ;  /* 0x000000474a057824 */ /* 0x002fc600078e02ff */
[-C--:B------:R-:W-:Y:S02]  /*faa0*/  LEA.HI.X.SX32 R7, R7, R69.reuse, 0x1, P3 ;  /* 0x0000004507077211 */ /* 0x080fe400018f0eff */
[-C--:B------:R-:W-:Y:S02]  /*fab0*/  LEA.HI.X.SX32 R53, R51, R69.reuse, 0x1, P2 ;  /* 0x0000004533357211 */ /* 0x080fe400010f0eff */
[----:B------:R-:W-:Y:S01]  /*fac0*/  LEA.HI.X.SX32 R51, R5, R69, 0x1, P4 ;  /* 0x0000004505337211 */ /* 0x000fe200020f0eff */
[----:B------:R-:W-:-:S04]  /*fad0*/  IMAD.WIDE R6, R2, 0x2, R6 ;  /* 0x0000000202067825 */ /* 0x000fc800078e0206 */
[C---:B------:R-:W-:Y:S02]  /*fae0*/  IMAD.WIDE R50, R2.reuse, 0x2, R50 ;  /* 0x0000000202327825 */ /* 0x040fe400078e0232 */
[----:B------:R-:W3:Y:S02]  /*faf0*/  LDG.E.U16 R6, desc[UR18][R6.64] ;  /* 0x0000001206067981 */ /* 0x000ee4000c1e1500 */
[----:B------:R-:W-:-:S05]  /*fb00*/  IMAD.WIDE R52, R2, 0x2, R52 ;  /* 0x0000000202347825 */ /* 0x000fca00078e0234 */
[----:B------:R-:W3:Y:S04]  /*fb10*/  LDG.E.U16 R5, desc[UR18][R52.64] ;  /* 0x0000001234057981 */ /* 0x000ee8000c1e1500 */
[----:B------:R-:W3:Y:S04]  /*fb20*/  LDG.E.U16 R7, desc[UR18][R50.64] ;  /* 0x0000001232077981 */ /* 0x000ee8000c1e1500 */
[----:B------:R-:W3:Y:S04]  /*fb30*/  LDL.64 R52, [R1+0x488] ;  /* 0x0004880001347983 */ /* 0x000ee80000100a00 */
[----:B------:R-:W3:Y:S04]  /*fb40*/  LDL.64 R50, [R1+0x458] ;  /* 0x0004580001327983 */ /* 0x000ee80000100a00 */
[----:B------:R-:W-:Y:S04]  /*fb50*/  STS.U16 [R70+UR7+0x8800], R42 ;  /* 0x0088002a46007988 */ /* 0x000fe80008000407 */
[----:B------:R2:W-:Y:S01]  /*fb60*/  STS.U16 [R70+UR7+0xbc00], R43 ;  /* 0x00bc002b46007988 */ /* 0x0005e20008000407 */
[----:B------:R-:W-:-:S03]  /*fb70*/  LOP3.LUT R67, R70, 0x10, RZ, 0x3c, !PT ;  /* 0x0000001046437812 */ /* 0x000fc600078e3cff */
[----:B------:R0:W-:Y:S01]  /*fb80*/  STS.U16 [R70+UR7+0x8000], R8 ;  /* 0x0080000846007988 */ /* 0x0001e20008000407 */
[----:B--2---:R-:W-:-:S03]  /*fb90*/  IMAD.WIDE R42, R2, 0x2, R54 ;  /* 0x00000002022a7825 */ /* 0x004fc600078e0236 */
[----:B------:R-:W-:Y:S04]  /*fba0*/  STS.U16 [R70+UR7+0x9000], R46 ;  /* 0x0090002e46007988 */ /* 0x000fe80008000407 */
[----:B0-----:R3:W2:Y:S04]  /*fbb0*/  LDG.E.U16 R8, desc[UR18][R42.64] ;  /* 0x000000122a087981 */ /* 0x0016a8000c1e1500 */
[----:B------:R-:W-:Y:S04]  /*fbc0*/  STS.U16 [R70+UR7+0xa400], R41 ;  /* 0x00a4002946007988 */ /* 0x000fe80008000407 */
[----:B------:R-:W-:Y:S04]  /*fbd0*/  STS.U16 [R70+UR7+0x9400], R58 ;  /* 0x0094003a46007988 */ /* 0x000fe80008000407 */
[----:B------:R-:W-:Y:S04]  /*fbe0*/  STS.U16 [R70+UR7+0xb000], R47 ;  /* 0x00b0002f46007988 */ /* 0x000fe80008000407 */
[----:B------:R-:W-:Y:S04]  /*fbf0*/  STS.U16 [R70+UR7+0xb400], R44 ;  /* 0x00b4002c46007988 */ /* 0x000fe80008000407 */
[----:B------:R-:W-:Y:S04]  /*fc00*/  STS.U16 [R70+UR7+0xb800], R45 ;  /* 0x00b8002d46007988 */ /* 0x000fe80008000407 */
[----:B----4-:R-:W-:Y:S04]  /*fc10*/  STS.U16 [R70+UR7+0x8400], R66 ;  /* 0x0084004246007988 */ /* 0x010fe80008000407 */
        /* <DEDUP_REMOVED lines=8> */
[----:B------:R1:W-:Y:S04]  /*fca0*/  STS.U16 [R67+UR7+0x9880], R10 ;  /* 0x0098800a43007988 */ /* 0x0003e80008000407 */
[----:B0-----:R-:W4:Y:S04]  /*fcb0*/  LDL.64 R60, [R1+0x578] ;  /* 0x00057800013c7983 */ /* 0x001f280000100a00 */
[----:B------:R-:W2:Y:S04]  /*fcc0*/  LDL.64 R46, [R1+0x540] ;  /* 0x00054000012e7983 */ /* 0x000ea80000100a00 */
[----:B------:R0:W-:Y:S04]  /*fcd0*/  STS.U16 [R67+UR7+0x9c80], R12 ;  /* 0x009c800c43007988 */ /* 0x0001e80008000407 */
[----:B------:R-:W2:Y:S04]  /*fce0*/  LDL.64 R54, [R1+0x500] ;  /* 0x0005000001367983 */ /* 0x000ea80000100a00 */
[----:B------:R0:W-:Y:S04]  /*fcf0*/  STS.U16 [R67+UR7+0xa880], R11 ;  /* 0x00a8800b43007988 */ /* 0x0001e80008000407 */
[----:B------:R-:W-:Y:S04]  /*fd00*/  STS.U16 [R67+UR7+0xac80], R13 ;  /* 0x00ac800d43007988 */ /* 0x000fe80008000407 */
[----:B------:R0:W-:Y:S04]  /*fd10*/  STS.U16 [R67+UR7+0xb080], R14 ;  /* 0x00b0800e43007988 */ /* 0x0001e80008000407 */
[----:B------:R-:W2:Y:S01]  /*fd20*/  LDL.64 R64, [R1+0x4c0] ;  /* 0x0004c00001407983 */ /* 0x000ea20000100a00 */
[----:B---3--:R-:W-:Y:S01]  /*fd30*/  IMAD.WIDE R42, R2, 0x2, R50 ;  /* 0x00000002022a7825 */ /* 0x008fe200078e0232 */
[----:B------:R-:W-:-:S02]  /*fd40*/  LOP3.LUT R58, R70, 0x20, RZ, 0x3c, !PT ;  /* 0x00000020463a7812 */ /* 0x000fc400078e3cff */
[----:B------:R-:W3:Y:S01]  /*fd50*/  LDL.64 R50, [R1+0x5b8] ;  /* 0x0005b80001327983 */ /* 0x000ee20000100a00 */
[----:B------:R-:W-:-:S03]  /*fd60*/  IMAD.WIDE R44, R2, 0x2, R52 ;  /* 0x00000002022c7825 */ /* 0x000fc600078e0234 */
[----:B------:R-:W2:Y:S04]  /*fd70*/  LDL.64 R52, [R1+0x5f0] ;  /* 0x0005f00001347983 */ /* 0x000ea80000100a00 */
[----:B-1----:R1:W4:Y:S04]  /*fd80*/  LDG.E.U16 R10, desc[UR18][R42.64] ;  /* 0x000000122a0a7981 */ /* 0x002328000c1e1500 */
[----:B------:R0:W4:Y:S04]  /*fd90*/  LDG.E.U16 R9, desc[UR18][R44.64] ;  /* 0x000000122c097981 */ /* 0x000128000c1e1500 */
[----:B------:R-:W4:Y:S01]  /*fda0*/  LDL.64 R62, [R1+0x390] ;  /* 0x00039000013e7983 */ /* 0x000f220000100a00 */
[----:B-1----:R-:W-:-:S03]  /*fdb0*/  IMAD.WIDE R42, R2, 0x2, R158 ;  /* 0x00000002022a7825 */ /* 0x002fc600078e029e */
[----:B------:R1:W-:Y:S01]  /*fdc0*/  STS.U16 [R67+UR7+0xb480], R16 ;  /* 0x00b4801043007988 */ /* 0x0003e20008000407 */
[----:B0-----:R-:W-:-:S03]  /*fdd0*/  IMAD.WIDE R44, R2, 0x2, R162 ;  /* 0x00000002022c7825 */ /* 0x001fc600078e02a2 */
[----:B------:R0:W4:Y:S04]  /*fde0*/  LDG.E.U16 R12, desc[UR18][R42.64] ;  /* 0x000000122a0c7981 */ /* 0x000128000c1e1500 */
[----:B------:R1:W4:Y:S04]  /*fdf0*/  LDG.E.U16 R11, desc[UR18][R44.64] ;  /* 0x000000122c0b7981 */ /* 0x000328000c1e1500 */
[----:B------:R5:W-:Y:S01]  /*fe00*/  STS.U16 [R67+UR7+0xb880], R15 ;  /* 0x00b8800f43007988 */ /* 0x000be20008000407 */
[----:B0-----:R-:W-:Y:S01]  /*fe10*/  IMAD.WIDE R42, R2, 0x2, R150 ;  /* 0x00000002022a7825 */ /* 0x001fe200078e0296 */
[----:B------:R-:W-:-:S02]  /*fe20*/  LOP3.LUT R41, R70, 0x30, RZ, 0x3c, !PT ;  /* 0x0000003046297812 */ /* 0x000fc400078e3cff */
[----:B------:R-:W4:Y:S01]  /*fe30*/  LDL.64 R158, [R1+0x5a0] ;  /* 0x0005a000019e7983 */ /* 0x000f220000100a00 */
[----:B-1----:R-:W-:-:S03]  /*fe40*/  IMAD.WIDE R44, R2, 0x2, R154 ;  /* 0x00000002022c7825 */ /* 0x002fc600078e029a */
[----:B------:R0:W4:Y:S04]  /*fe50*/  LDG.E.U16 R14, desc[UR18][R42.64] ;  /* 0x000000122a0e7981 */ /* 0x000128000c1e1500 */
[----:B------:R5:W4:Y:S04]  /*fe60*/  LDG.E.U16 R13, desc[UR18][R44.64] ;  /* 0x000000122c0d7981 */ /* 0x000b28000c1e1500 */
[----:B------:R1:W-:Y:S01]  /*fe70*/  STS.U16 [R67+UR7+0xbc80], R18 ;  /* 0x00bc801243007988 */ /* 0x0003e20008000407 */
[----:B0-----:R-:W-:-:S03]  /*fe80*/  IMAD.WIDE R42, R2, 0x2, R48 ;  /* 0x00000002022a7825 */ /* 0x001fc600078e0230 */
[----:B------:R-:W4:Y:S01]  /*fe90*/  LDL.64 R48, [R1+0x480] ;  /* 0x0004800001307983 */ /* 0x000f220000100a00 */
[----:B-----5:R-:W-:-:S03]  /*fea0*/  IMAD.WIDE R44, R2, 0x2, R56 ;  /* 0x00000002022c7825 */ /* 0x020fc600078e0238 */
[----:B------:R-:W5:Y:S04]  /*feb0*/  LDL.64 R56, [R1+0x450] ;  /* 0x0004500001387983 */ /* 0x000f680000100a00 */
[----:B------:R3:W5:Y:S04]  /*fec0*/  LDG.E.U16 R16, desc[UR18][R42.64] ;  /* 0x000000122a107981 */ /* 0x000768000c1e1500 */
[----:B------:R2:W5:Y:S04]  /*fed0*/  LDG.E.U16 R15, desc[UR18][R44.64] ;  /* 0x000000122c0f7981 */ /* 0x000568000c1e1500 */
[----:B------:R0:W-:Y:S04]  /*fee0*/  STS.U16 [R58+UR7+0x8100], R17 ;  /* 0x008100113a007988 */ /* 0x0001e80008000407 */
[----:B------:R-:W-:Y:S04]  /*fef0*/  STS.U16 [R58+UR7+0xa100], R20 ;  /* 0x00a100143a007988 */ /* 0x000fe80008000407 */
[----:B------:R0:W-:Y:S04]  /*ff00*/  STS.U16 [R58+UR7+0x8500], R19 ;  /* 0x008500133a007988 */ /* 0x0001e80008000407 */
[----:B------:R-:W-:Y:S04]  /*ff10*/  STS.U16 [R58+UR7+0x8900], R22 ;  /* 0x008900163a007988 */ /* 0x000fe80008000407 */
[----:B------:R0:W-:Y:S04]  /*ff20*/  STS.U16 [R58+UR7+0x8d00], R21 ;  /* 0x008d00153a007988 */ /* 0x0001e80008000407 */
[----:B-1----:R-:W5:Y:S04]  /*ff30*/  LDL.64 R66, [R1+0x380] ;  /* 0x0003800001427983 */ /* 0x002f680000100a00 */
[----:B------:R-:W5:Y:S04]  /*ff40*/  LDL.64 R150, [R1+0x300] ;  /* 0x0003000001967983 */ /* 0x000f680000100a00 */
[----:B------:R-:W5:Y:S04]  /*ff50*/  LDL.64 R154, [R1+0x610] ;  /* 0x00061000019a7983 */ /* 0x000f680000100a00 */
[----:B------:R-:W5:Y:S01]  /*ff60*/  LDL.64 R162, [R1+0x338] ;  /* 0x0003380001a27983 */ /* 0x000f620000100a00 */
[----:B---3--:R-:W-:-:S03]  /*ff70*/  IMAD.WIDE R42, R2, 0x2, R50 ;  /* 0x00000002022a7825 */ /* 0x008fc600078e0232 */
[----:B------:R-:W3:Y:S01]  /*ff80*/  LDL.64 R50, [R1+0x3d0] ;  /* 0x0003d00001327983 */ /* 0x000ee20000100a00 */
[----:B--2---:R-:W-:-:S03]  /*ff90*/  IMAD.WIDE R44, R2, 0x2, R52 ;  /* 0x00000002022c7825 */ /* 0x004fc600078e0234 */
[----:B------:R-:W2:Y:S04]  /*ffa0*/  LDL.64 R52, [R1+0x410] ;  /* 0x0004100001347983 */ /* 0x000ea80000100a00 */
[----:B0-----:R4:W2:Y:S04]  /*ffb0*/  LDG.E.U16 R17, desc[UR18][R44.64] ;  /* 0x000000122c117981 */ /* 0x0018a8000c1e1500 */
[----:B------:R0:W2:Y:S01]  /*ffc0*/  LDG.E.U16 R18, desc[UR18][R42.64] ;  /* 0x000000122a127981 */ /* 0x0000a2000c1e1500 */
[----:B----4-:R-:W-:-:S03]  /*ffd0*/  IMAD.WIDE R44, R2, 0x2, R60 ;  /* 0x00000002022c7825 */ /* 0x010fc600078e023c */
[----:B------:R-:W4:Y:S01]  /*ffe0*/  LDL.64 R60, [R1+0x310] ;  /* 0x00031000013c7983 */ /* 0x000f220000100a00 */
[----:B0-----:R-:W-:-:S03]  /*fff0*/  IMAD.WIDE R42, R2, 0x2, R46 ;  /* 0x00000002022a7825 */ /* 0x001fc600078e022e */
[----:B------:R-:W4:Y:S04]  /*10000*/  LDL.64 R46, [R1+0x350] ;  /* 0x00035000012e7983 */ /* 0x000f280000100a00 */
[----:B------:R0:W4:Y:S04]  /*10010*/  LDG.E.U16 R19, desc[UR18][R44.64] ;  /* 0x000000122c137981 */ /* 0x000128000c1e1500 */
[----:B------:R1:W4:Y:S01]  /*10020*/  LDG.E.U16 R20, desc[UR18][R42.64] ;  /* 0x000000122a147981 */ /* 0x000322000c1e1500 */
[----:B0-----:R-:W-:-:S03]  /*10030*/  IMAD.WIDE R44, R2, 0x2, R54 ;  /* 0x00000002022c7825 */ /* 0x001fc600078e0236 */
        /* <DEDUP_REMOVED lines=9> */
[----:B-1----:R3:W5:Y:S04]  /*100d0*/  LDG.E.U16 R24, desc[UR18][R42.64] ;  /* 0x000000122a187981 */ /* 0x002768000c1e1500 */
[----:B------:R0:W-:Y:S04]  /*100e0*/  STS.U16 [R58+UR7+0x9500], R23 ;  /* 0x009500173a007988 */ /* 0x0001e80008000407 */
[----:B------:R1:W-:Y:S04]  /*100f0*/  STS.U16 [R58+UR7+0x9900], R25 ;  /* 0x009900193a007988 */ /* 0x0003e80008000407 */
[----:B------:R-:W5:Y:S04]  /*10100*/  LDL.64 R64, [R1+0x4f8] ;  /* 0x0004f80001407983 */ /* 0x000f680000100a00 */
[----:B0-----:R2:W5:Y:S04]  /*10110*/  LDG.E.U16 R23, desc[UR18][R44.64] ;  /* 0x000000122c177981 */ /* 0x001568000c1e1500 */
[----:B------:R0:W-:Y:S04]  /*10120*/  STS.U16 [R58+UR7+0x9d00], R26 ;  /* 0x009d001a3a007988 */ /* 0x0001e80008000407 */
[----:B------:R-:W-:Y:S04]  /*10130*/  STS.U16 [R58+UR7+0xa500], R28 ;  /* 0x00a5001c3a007988 */ /* 0x000fe80008000407 */
[----:B------:R0:W-:Y:S04]  /*10140*/  STS.U16 [R58+UR7+0xa900], R27 ;  /* 0x00a9001b3a007988 */ /* 0x0001e80008000407 */
[----:B------:R-:W-:Y:S04]  /*10150*/  STS.U16 [R58+UR7+0xad00], R30 ;  /* 0x00ad001e3a007988 */ /* 0x000fe80008000407 */
[----:B------:R0:W-:Y:S01]  /*10160*/  STS.U16 [R58+UR7+0xb100], R29 ;  /* 0x00b1001d3a007988 */ /* 0x0001e20008000407 */
[----:B---3--:R-:W-:-:S03]  /*10170*/  IMAD.WIDE R42, R2, 0x2, R50 ;  /* 0x00000002022a7825 */ /* 0x008fc600078e0232 */
[----:B------:R-:W3:Y:S01]  /*10180*/  LDL.64 R50, [R1+0x5b0] ;  /* 0x0005b00001327983 */ /* 0x000ee20000100a00 */
[----:B--2---:R-:W-:-:S03]  /*10190*/  IMAD.WIDE R44, R2, 0x2, R52 ;  /* 0x00000002022c7825 */ /* 0x004fc600078e0234 */
[----:B------:R-:W2:Y:S04]  /*101a0*/  LDL.64 R52, [R1+0x570] ;  /* 0x0005700001347983 */ /* 0x000ea80000100a00 */
[----:B-1----:R1:W2:Y:S04]  /*101b0*/  LDG.E.U16 R25, desc[UR18][R44.64] ;  /* 0x000000122c197981 */ /* 0x0022a8000c1e1500 */
[----:B0-----:R4:W2:Y:S01]  /*101c0*/  LDG.E.U16 R26, desc[UR18][R42.64] ;  /* 0x000000122a1a7981 */ /* 0x0018a2000c1e1500 */
[----:B-1----:R-:W-:-:S03]  /*101d0*/  IMAD.WIDE R44, R2, 0x2, R62 ;  /* 0x00000002022c7825 */ /* 0x002fc600078e023e */
[----:B------:R-:W2:Y:S01]  /*101e0*/  LDL.64 R62, [R1+0x448] ;  /* 0x00044800013e7983 */ /* 0x000ea20000100a00 */
[----:B----4-:R-:W-:-:S03]  /*101f0*/  IMAD.WIDE R42, R2, 0x2, R46 ;  /* 0x00000002022a7825 */ /* 0x010fc600078e022e */
[----:B------:R-:W4:Y:S04]  /*10200*/  LDL.64 R46, [R1+0x538] ;  /* 0x00053800012e7983 */ /* 0x000f280000100a00 */
[----:B------:R0:W4:Y:S04]  /*10210*/  LDG.E.U16 R27, desc[UR18][R44.64] ;  /* 0x000000122c1b7981 */ /* 0x000128000c1e1500 */
[----:B------:R1:W4:Y:S01]  /*10220*/  LDG.E.U16 R28, desc[UR18][R42.64] ;  /* 0x000000122a1c7981 */ /* 0x000322000c1e1500 */
[----:B0-----:R-:W-:-:S03]  /*10230*/  IMAD.WIDE R44, R2, 0x2, R60 ;  /* 0x00000002022c7825 */ /* 0x001fc600078e023c */
[----:B------:R0:W-:Y:S01]  /*10240*/  STS.U16 [R58+UR7+0xb500], R31 ;  /* 0x00b5001f3a007988 */ /* 0x0001e20008000407 */
[----:B-1----:R-:W-:-:S03]  /*10250*/  IMAD.WIDE R42, R2, 0x2, R54 ;  /* 0x00000002022a7825 */ /* 0x002fc600078e0236 */
[----:B------:R1:W4:Y:S04]  /*10260*/  LDG.E.U16 R29, desc[UR18][R44.64] ;  /* 0x000000122c1d7981 */ /* 0x000328000c1e1500 */
[----:B------:R-:W4:Y:S04]  /*10270*/  LDL.64 R54, [R1+0x4b8] ;  /* 0x0004b80001367983 */ /* 0x000f280000100a00 */
[----:B------:R5:W4:Y:S01]  /*10280*/  LDG.E.U16 R30, desc[UR18][R42.64] ;  /* 0x000000122a1e7981 */ /* 0x000b22000c1e1500 */
[----:B-1----:R-:W-:-:S03]  /*10290*/  IMAD.WIDE R44, R2, 0x2, R48 ;  /* 0x00000002022c7825 */ /* 0x002fc600078e0230 */
[----:B------:R-:W4:Y:S04]  /*102a0*/  LDL.64 R60, [R1+0x388] ;  /* 0x00038800013c7983 */ /* 0x000f280000100a00 */
[----:B------:R-:W4:Y:S01]  /*102b0*/  LDL.64 R48, [R1+0x478] ;  /* 0x0004780001307983 */ /* 0x000f220000100a00 */
[----:B-----5:R-:W-:-:S03]  /*102c0*/  IMAD.WIDE R42, R2, 0x2, R56 ;  /* 0x00000002022a7825 */ /* 0x020fc600078e0238 */
[----:B------:R-:W5:Y:S04]  /*102d0*/  LDL.64 R56, [R1+0x408] ;  /* 0x0004080001387983 */ /* 0x000f680000100a00 */
[----:B0-----:R3:W5:Y:S04]  /*102e0*/  LDG.E.U16 R31, desc[UR18][R44.64] ;  /* 0x000000122c1f7981 */ /* 0x001768000c1e1500 */
[----:B------:R0:W-:Y:S04]  /*102f0*/  STS.U16 [R58+UR7+0xb900], R32 ;  /* 0x00b900203a007988 */ /* 0x0001e80008000407 */
[----:B------:R1:W-:Y:S04]  /*10300*/  STS.U16 [R58+UR7+0xbd00], R34 ;  /* 0x00bd00223a007988 */ /* 0x0003e80008000407 */
[----:B0-----:R2:W5:Y:S04]  /*10310*/  LDG.E.U16 R32, desc[UR18][R42.64] ;  /* 0x000000122a207981 */ /* 0x001568000c1e1500 */
[----:B------:R0:W-:Y:S04]  /*10320*/  STS.U16 [R41+UR7+0xa180], R33 ;  /* 0x00a1802129007988 */ /* 0x0001e80008000407 */
[----:B-1----:R-:W5:Y:S04]  /*10330*/  LDL.64 R58, [R1+0x308] ;  /* 0x00030800013a7983 */ /* 0x002f680000100a00 */
[----:B------:R-:W-:Y:S04]  /*10340*/  STS.U16 [R41+UR7+0x8180], R36 ;  /* 0x0081802429007988 */ /* 0x000fe80008000407 */
[----:B------:R1:W-:Y:S04]  /*10350*/  STS.U16 [R41+UR7+0x8580], R35 ;  /* 0x0085802329007988 */ /* 0x0003e80008000407 */
[----:B------:R0:W-:Y:S04]  /*10360*/  STS.U16 [R41+UR7+0x8980], R37 ;  /* 0x0089802529007988 */ /* 0x0001e80008000407 */
[----:B------:R-:W-:Y:S04]  /*10370*/  STS.U16 [R41+UR7+0x8d80], R38 ;  /* 0x008d802629007988 */ /* 0x000fe80008000407 */
[----:B------:R-:W-:Y:S04]  /*10380*/  STS.U16 [R41+UR7+0x9180], R40 ;  /* 0x0091802829007988 */ /* 0x000fe80008000407 */
[----:B------:R5:W-:Y:S01]  /*10390*/  STS.U16 [R41+UR7+0x9580], R39 ;  /* 0x0095802729007988 */ /* 0x000be20008000407 */
        /* <DEDUP_REMOVED lines=9> */
[----:B-1----:R0:W4:Y:S04]  /*10430*/  LDG.E.U16 R35, desc[UR18][R44.64] ;  /* 0x000000122c237981 */ /* 0x002128000c1e1500 */
[----:B------:R1:W4:Y:S04]  /*10440*/  LDG.E.U16 R36, desc[UR18][R42.64] ;  /* 0x000000122a247981 */ /* 0x000328000c1e1500 */
[----:B------:R-:W4:Y:S01]  /*10450*/  LDL.64 R64, [R1+0x400] ;  /* 0x0004000001407983 */ /* 0x000f220000100a00 */
[----:B0-----:R-:W-:-:S03]  /*10460*/  IMAD.WIDE R44, R2, 0x2, R54 ;  /* 0x00000002022c7825 */ /* 0x001fc600078e0236 */
[----:B------:R-:W4:Y:S04]  /*10470*/  LDL.64 R54, [R1+0x618] ;  /* 0x0006180001367983 */ /* 0x000f280000100a00 */
[----:B------:R-:W4:Y:S01]  /*10480*/  LDG.E.U16 R37, desc[UR18][R44.64] ;  /* 0x000000122c257981 */ /* 0x000f22000c1e1500 */
[----:B-1----:R-:W-:-:S03]  /*10490*/  IMAD.WIDE R42, R2, 0x2, R48 ;  /* 0x00000002022a7825 */ /* 0x002fc600078e0230 */
[----:B------:R-:W4:Y:S01]  /*104a0*/  LDL.64 R48, [R1+0x5e0] ;  /* 0x0005e00001307983 */ /* 0x000f220000100a00 */
[----:B-----5:R-:W-:-:S03]  /*104b0*/  IMAD.WIDE R40, R2, 0x2, R56 ;  /* 0x0000000202287825 */ /* 0x020fc600078e0238 */
[----:B------:R-:W5:Y:S04]  /*104c0*/  LDL.64 R56, [R1+0x5a8] ;  /* 0x0005a80001387983 */ /* 0x000f680000100a00 */
[----:B------:R0:W5:Y:S04]  /*104d0*/  LDG.E.U16 R38, desc[UR18][R42.64] ;  /* 0x000000122a267981 */ /* 0x000168000c1e1500 */
[----:B------:R-:W5:Y:S01]  /*104e0*/  LDG.E.U16 R40, desc[UR18][R40.64] ;  /* 0x0000001228287981 */ /* 0x000f62000c1e1500 */
[----:B0-----:R-:W-:-:S03]  /*104f0*/  IMAD.WIDE R42, R2, 0x2, R62 ;  /* 0x00000002022a7825 */ /* 0x001fc600078e023e */
[----:B------:R-:W5:Y:S04]  /*10500*/  LDL.64 R62, [R1+0x470] ;  /* 0x00047000013e7983 */ /* 0x000f680000100a00 */
[----:B------:R3:W5:Y:S02]  /*10510*/  LDG.E.U16 R39, desc[UR18][R42.64] ;  /* 0x000000122a277981 */ /* 0x000764000c1e1500 */
[C---:B---3--:R-:W-:Y:S02]  /*10520*/  IMAD.WIDE R42, R2.reuse, 0x2, R50 ;  /* 0x00000002022a7825 */ /* 0x048fe400078e0232 */
[----:B------:R-:W3:Y:S04]  /*10530*/  LDL.64 R50, [R1+0x568] ;  /* 0x0005680001327983 */ /* 0x000ee80000100a00 */
[----:B------:R0:W3:Y:S01]  /*10540*/  LDG.E.U16 R41, desc[UR18][R42.64] ;  /* 0x000000122a297981 */ /* 0x0000e2000c1e1500 */
[----:B--2---:R-:W-:-:S03]  /*10550*/  IMAD.WIDE R44, R2, 0x2, R52 ;  /* 0x00000002022c7825 */ /* 0x004fc600078e0234 */
[----:B------:R-:W2:Y:S01]  /*10560*/  LDL.64 R52, [R1+0x530] ;  /* 0x0005300001347983 */ /* 0x000ea20000100a00 */
[----:B0-----:R-:W-:-:S03]  /*10570*/  IMAD.WIDE R42, R2, 0x2, R60 ;  /* 0x00000002022a7825 */ /* 0x001fc600078e023c */
[----:B------:R-:W2:Y:S04]  /*10580*/  LDL.64 R60, [R1+0x4f0] ;  /* 0x0004f000013c7983 */ /* 0x000ea80000100a00 */
[----:B------:R-:W2:Y:S01]  /*10590*/  LDG.E.U16 R42, desc[UR18][R42.64] ;  /* 0x000000122a2a7981 */ /* 0x000ea2000c1e1500 */
[----:B----4-:R-:W-:-:S03]  /*105a0*/  IMAD.WIDE R46, R2, 0x2, R46 ;  /* 0x00000002022e7825 */ /* 0x010fc600078e022e */
[----:B------:R0:W4:Y:S02]  /*105b0*/  LDG.E.U16 R43, desc[UR18][R44.64] ;  /* 0x000000122c2b7981 */ /* 0x000124000c1e1500 */
[C---:B0-----:R-:W-:Y:S02]  /*105c0*/  IMAD.WIDE R44, R2.reuse, 0x2, R58 ;  /* 0x00000002022c7825 */ /* 0x041fe400078e023a */
[----:B------:R-:W4:Y:S04]  /*105d0*/  LDL.64 R58, [R1+0x3c0] ;  /* 0x0003c000013a7983 */ /* 0x000f280000100a00 */
[----:B------:R-:W4:Y:S04]  /*105e0*/  LDG.E.U16 R44, desc[UR18][R44.64] ;  /* 0x000000122c2c7981 */ /* 0x000f28000c1e1500 */
[----:B------:R0:W4:Y:S01]  /*105f0*/  LDG.E.U16 R45, desc[UR18][R46.64] ;  /* 0x000000122e2d7981 */ /* 0x000122000c1e1500 */
[----:B------:R-:W-:-:S04]  /*10600*/  IMAD.WIDE R48, R2, 0x2, R48 ;  /* 0x0000000202307825 */ /* 0x000fc800078e0230 */
[C---:B0-----:R-:W-:Y:S02]  /*10610*/  IMAD.WIDE R46, R2.reuse, 0x2, R54 ;  /* 0x00000002022e7825 */ /* 0x041fe400078e0236 */
[----:B------:R-:W4:Y:S04]  /*10620*/  LDL.64 R54, [R1+0x4b0] ;  /* 0x0004b00001367983 */ /* 0x000f280000100a00 */
[----:B------:R-:W4:Y:S04]  /*10630*/  LDG.E.U16 R46, desc[UR18][R46.64] ;  /* 0x000000122e2e7981 */ /* 0x000f28000c1e1500 */
[----:B------:R5:W4:Y:S02]  /*10640*/  LDG.E.U16 R47, desc[UR18][R48.64] ;  /* 0x00000012302f7981 */ /* 0x000b24000c1e1500 */
[----:B-----5:R-:W-:-:S02]  /*10650*/  IMAD.WIDE R48, R2, 0x2, R56 ;  /* 0x0000000202307825 */ /* 0x020fc400078e0238 */
[----:B------:R-:W5:Y:S04]  /*10660*/  LDL.64 R56, [R1+0x440] ;  /* 0x0004400001387983 */ /* 0x000f680000100a00 */
[----:B------:R-:W5:Y:S01]  /*10670*/  LDG.E.U16 R48, desc[UR18][R48.64] ;  /* 0x0000001230307981 */ /* 0x000f62000c1e1500 */
[----:B---3--:R-:W-:-:S05]  /*10680*/  IMAD.WIDE R50, R2, 0x2, R50 ;  /* 0x0000000202327825 */ /* 0x008fca00078e0232 */
[----:B------:R2:W3:Y:S02]  /*10690*/  LDG.E.U16 R49, desc[UR18][R50.64] ;  /* 0x0000001232317981 */ /* 0x0004e4000c1e1500 */
[----:B--2---:R-:W-:-:S05]  /*106a0*/  IMAD.WIDE R50, R2, 0x2, R52 ;  /* 0x0000000202327825 */ /* 0x004fca00078e0234 */
[----:B------:R0:W2:Y:S02]  /*106b0*/  LDG.E.U16 R52, desc[UR18][R50.64] ;  /* 0x0000001232347981 */ /* 0x0000a4000c1e1500 */
[C---:B0-----:R-:W-:Y:S02]  /*106c0*/  IMAD.WIDE R50, R2.reuse, 0x2, R60 ;  /* 0x0000000202327825 */ /* 0x041fe400078e023c */
[----:B------:R-:W2:Y:S04]  /*106d0*/  LDL.64 R60, [R1+0x340] ;  /* 0x00034000013c7983 */ /* 0x000ea80000100a00 */
[----:B------:R4:W3:Y:S02]  /*106e0*/  LDG.E.U16 R53, desc[UR18][R50.64] ;  /* 0x0000001232357981 */ /* 0x0008e4000c1e1500 */
[----:B----4-:R-:W-:-:S05]  /*106f0*/  IMAD.WIDE R50, R2, 0x2, R54 ;  /* 0x0000000202327825 */ /* 0x010fca00078e0236 */
[----:B------:R0:W4:Y:S02]  /*10700*/  LDG.E.U16 R54, desc[UR18][R50.64] ;  /* 0x0000001232367981 */ /* 0x000124000c1e1500 */
[C---:B0-----:R-:W-:Y:S02]  /*10710*/  IMAD.WIDE R50, R2.reuse, 0x2, R62 ;  /* 0x0000000202327825 */ /* 0x041fe400078e023e */
[----:B------:R-:W3:Y:S04]  /*10720*/  LDL.64 R62, [R1+0x2c0] ;  /* 0x0002c000013e7983 */ /* 0x000ee80000100a00 */
[----:B------:R5:W4:Y:S02]  /*10730*/  LDG.E.U16 R55, desc[UR18][R50.64] ;  /* 0x0000001232377981 */ /* 0x000b24000c1e1500 */
[----:B-----5:R-:W-:-:S05]  /*10740*/  IMAD.WIDE R50, R2, 0x2, R56 ;  /* 0x0000000202327825 */ /* 0x020fca00078e0238 */
[----:B------:R0:W5:Y:S02]  /*10750*/  LDG.E.U16 R56, desc[UR18][R50.64] ;  /* 0x0000001232387981 */ /* 0x000164000c1e1500 */
[C---:B0-----:R-:W-:Y:S02]  /*10760*/  IMAD.WIDE R50, R2.reuse, 0x2, R64 ;  /* 0x0000000202327825 */ /* 0x041fe400078e0240 */
[----:B------:R-:W4:Y:S04]  /*10770*/  LDL.64 R64, [R1+0x5d8] ;  /* 0x0005d80001407983 */ /* 0x000f280000100a00 */
[----:B------:R0:W5:Y:S02]  /*10780*/  LDG.E.U16 R57, desc[UR18][R50.64] ;  /* 0x0000001232397981 */ /* 0x000164000c1e1500 */
[----:B0-----:R-:W-:-:S05]  /*10790*/  IMAD.WIDE R50, R2, 0x2, R58 ;  /* 0x0000000202327825 */ /* 0x001fca00078e023a */
[----:B------:R0:W5:Y:S02]  /*107a0*/  LDG.E.U16 R58, desc[UR18][R50.64] ;  /* 0x00000012323a7981 */ /* 0x000164000c1e1500 */
[C---:B0-----:R-:W-:Y:S02]  /*107b0*/  IMAD.WIDE R50, R2.reuse, 0x2, R66 ;  /* 0x0000000202327825 */ /* 0x041fe400078e0242 */
[----:B------:R-:W5:Y:S04]  /*107c0*/  LDL.64 R66, [R1+0x560] ;  /* 0x0005600001427983 */ /* 0x000f680000100a00 */
[----:B------:R2:W5:Y:S02]  /*107d0*/  LDG.E.U16 R59, desc[UR18][R50.64] ;  /* 0x00000012323b7981 */ /* 0x000564000c1e1500 */
[----:B--2---:R-:W-:-:S05]  /*107e0*/  IMAD.WIDE R50, R2, 0x2, R60 ;  /* 0x0000000202327825 */ /* 0x004fca00078e023c */
[----:B------:R0:W2:Y:S02]  /*107f0*/  LDG.E.U16 R60, desc[UR18][R50.64] ;  /* 0x00000012323c7981 */ /* 0x0000a4000c1e1500 */
[C---:B0-----:R-:W-:Y:S02]  /*10800*/  IMAD.WIDE R50, R2.reuse, 0x2, R150 ;  /* 0x0000000202327825 */ /* 0x041fe400078e0296 */
[----:B------:R-:W2:Y:S04]  /*10810*/  LDL.64 R150, [R1+0x4a8] ;  /* 0x0004a80001967983 */ /* 0x000ea80000100a00 */
[----:B------:R3:W2:Y:S02]  /*10820*/  LDG.E.U16 R61, desc[UR18][R50.64] ;  /* 0x00000012323d7981 */ /* 0x0006a4000c1e1500 */
[----:B---3--:R-:W-:-:S05]  /*10830*/  IMAD.WIDE R50, R2, 0x2, R62 ;  /* 0x0000000202327825 */ /* 0x008fca00078e023e */
[----:B------:R0:W3:Y:S02]  /*10840*/  LDG.E.U16 R62, desc[UR18][R50.64] ;  /* 0x00000012323e7981 */ /* 0x0000e4000c1e1500 */
[C---:B0-----:R-:W-:Y:S02]  /*10850*/  IMAD.WIDE R50, R2.reuse, 0x2, R154 ;  /* 0x0000000202327825 */ /* 0x041fe400078e029a */
[----:B------:R-:W2:Y:S04]  /*10860*/  LDL.64 R154, [R1+0x438] ;  /* 0x00043800019a7983 */ /* 0x000ea80000100a00 */
[----:B------:R4:W2:Y:S02]  /*10870*/  LDG.E.U16 R63, desc[UR18][R50.64] ;  /* 0x00000012323f7981 */ /* 0x0008a4000c1e1500 */
[----:B----4-:R-:W-:-:S05]  /*10880*/  IMAD.WIDE R50, R2, 0x2, R64 ;  /* 0x0000000202327825 */ /* 0x010fca00078e0240 */
[----:B------:R0:W4:Y:S02]  /*10890*/  LDG.E.U16 R64, desc[UR18][R50.64] ;  /* 0x0000001232407981 */ /* 0x000124000c1e1500 */
[C---:B0-----:R-:W-:Y:S02]  /*108a0*/  IMAD.WIDE R50, R2.reuse, 0x2, R158 ;  /* 0x0000000202327825 */ /* 0x041fe400078e029e */
[----:B------:R-:W2:Y:S04]  /*108b0*/  LDL.64 R158, [R1+0x3b8] ;  /* 0x0003b800019e7983 */ /* 0x000ea80000100a00 */
[----:B------:R5:W2:Y:S02]  /*108c0*/  LDG.E.U16 R65, desc[UR18][R50.64] ;  /* 0x0000001232417981 */ /* 0x000aa4000c1e1500 */
[----:B-----5:R-:W-:-:S05]  /*108d0*/  IMAD.WIDE R50, R2, 0x2, R66 ;  /* 0x0000000202327825 */ /* 0x020fca00078e0242 */
[----:B------:R0:W5:Y:S04]  /*108e0*/  LDG.E.U16 R66, desc[UR18][R50.64] ;  /* 0x0000001232427981 */ /* 0x000168000c1e1500 */
[----:B------:R-:W0:Y:S02]  /*108f0*/  LDL.64 R50, [R1+0x528] ;  /* 0x0005280001327983 */ /* 0x000e240000100a00 */
[----:B0-----:R-:W-:-:S05]  /*10900*/  IMAD.WIDE R50, R2, 0x2, R50 ;  /* 0x0000000202327825 */ /* 0x001fca00078e0232 */
[----:B------:R0:W2:Y:S04]  /*10910*/  LDG.E.U16 R67, desc[UR18][R50.64] ;  /* 0x0000001232437981 */ /* 0x0000a8000c1e1500 */
[----:B------:R-:W0:Y:S02]  /*10920*/  LDL.64 R50, [R1+0x4e8] ;  /* 0x0004e80001327983 */ /* 0x000e240000100a00 */
[----:B0-----:R-:W-:-:S05]  /*10930*/  IMAD.WIDE R50, R2, 0x2, R50 ;  /* 0x0000000202327825 */ /* 0x001fca00078e0232 */
[----:B------:R2:W3:Y:S02]  /*10940*/  LDG.E.U16 R74, desc[UR18][R50.64] ;  /* 0x00000012324a7981 */ /* 0x0004e4000c1e1500 */
[----:B--2---:R-:W-:-:S05]  /*10950*/  IMAD.WIDE R50, R2, 0x2, R150 ;  /* 0x0000000202327825 */ /* 0x004fca00078e0296 */
[----:B------:R0:W2:Y:S04]  /*10960*/  LDG.E.U16 R150, desc[UR18][R50.64] ;  /* 0x0000001232967981 */ /* 0x0000a8000c1e1500 */
[----:B------:R-:W0:Y:S02]  /*10970*/  LDL.64 R50, [R1+0x468] ;  /* 0x0004680001327983 */ /* 0x000e240000100a00 */
[----:B0-----:R-:W-:-:S05]  /*10980*/  IMAD.WIDE R50, R2, 0x2, R50 ;  /* 0x0000000202327825 */ /* 0x001fca00078e0232 */
[----:B------:R0:W2:Y:S02]  /*10990*/  LDG.E.U16 R151, desc[UR18][R50.64] ;  /* 0x0000001232977981 */ /* 0x0000a4000c1e1500 */
[----:B0-----:R-:W-:-:S05]  /*109a0*/  IMAD.WIDE R50, R2, 0x2, R154 ;  /* 0x0000000202327825 */ /* 0x001fca00078e029a */
        /* <DEDUP_REMOVED lines=13> */
[----:B------:R0:W2:Y:S04]  /*10a80*/  LDG.E.U16 R163, desc[UR18][R50.64] ;  /* 0x0000001232a37981 */ /* 0x0000a8000c1e1500 */
[----:B------:R-:W0:Y:S01]  /*10a90*/  LDL.64 R50, [R1+0x2b8] ;  /* 0x0002b80001327983 */ /* 0x000e220000100a00 */
[----:B------:R-:W-:Y:S02]  /*10aa0*/  UMOV UR4, 0x1 ;  /* 0x0000000100047882 */ /* 0x000fe40000000000 */
[----:B------:R-:W-:-:S04]  /*10ab0*/  @!UP0 UIADD3 UR4, UPT, UPT, -UR4, 0x100000, URZ ;  /* 0x0010000004048890 */ /* 0x000fc8000fffe1ff */
[----:B------:R-:W-:Y:S02]  /*10ac0*/  @!UP0 USHF.L.U32 UR5, UR4, 0xb, URZ ;  /* 0x0000000b04058899 */ /* 0x000fe400080006ff */
[----:B------:R-:W-:Y:S01]  /*10ad0*/  @!UP0 USHF.L.U32 UR4, UR4, 0x1, URZ ;  /* 0x0000000104048899 */ /* 0x000fe200080006ff */
[----:B0-----:R-:W-:-:S06]  /*10ae0*/  IMAD.WIDE R50, R2, 0x2, R50 ;  /* 0x0000000202327825 */ /* 0x001fcc00078e0232 */
[----:B------:R0:W2:Y:S02]  /*10af0*/  LDG.E.U16 R50, desc[UR18][R50.64] ;  /* 0x0000001232327981 */ /* 0x0000a4000c1e1500 */
[----:B0-----:R-:W-:-:S05]  /*10b00*/  LOP3.LUT R51, R70, 0x30, RZ, 0x3c, !PT ;  /* 0x0000003046337812 */ /* 0x001fca00078e3cff */
[----:B------:R0:W-:Y:S04]  /*10b10*/  STS.U16 [R51+UR7+0x9980], R8 ;  /* 0x0099800833007988 */ /* 0x0001e80008000407 */
        /* <DEDUP_REMOVED lines=34> */
[----:B0-----:R-:W-:-:S03]  /*10d40*/  LOP3.LUT R8, R70, 0x60, RZ, 0x3c, !PT ;  /* 0x0000006046087812 */ /* 0x001fc600078e3cff */
        /* <DEDUP_REMOVED lines=18> */
[----:B------:R-:W-:-:S03]  /*10e70*/  VOTEU.ALL UP1, P1 ;  /* 0x0000000000ff7886 */ /* 0x000fc60000820000 */
[----:B------:R1:W-:Y:S04]  /*10e80*/  STS.U16 [R8+UR7+0xab00], R57 ;  /* 0x00ab003908007988 */ /* 0x0003e80008000407 */
[----:B------:R1:W-:Y:S04]  /*10e90*/  STS.U16 [R8+UR7+0xaf00], R58 ;  /* 0x00af003a08007988 */ /* 0x0003e80008000407 */
[----:B------:R1:W-:Y:S04]  /*10ea0*/  STS.U16 [R8+UR7+0xb300], R59 ;  /* 0x00b3003b08007988 */ /* 0x0003e80008000407 */
[----:B------:R1:W-:Y:S04]  /*10eb0*/  STS.U16 [R8+UR7+0xb700], R60 ;  /* 0x00b7003c08007988 */ /* 0x0003e80008000407 */
[----:B------:R1:W-:Y:S04]  /*10ec0*/  STS.U16 [R8+UR7+0xbb00], R61 ;  /* 0x00bb003d08007988 */ /* 0x0003e80008000407 */
[----:B---3--:R1:W-:Y:S04]  /*10ed0*/  STS.U16 [R8+UR7+0xbf00], R62 ;  /* 0x00bf003e08007988 */ /* 0x0083e80008000407 */
[----:B------:R1:W-:Y:S04]  /*10ee0*/  STS.U16 [R101+UR7+0xa380], R7 ;  /* 0x00a3800765007988 */ /* 0x0003e80008000407 */
[----:B------:R1:W-:Y:S04]  /*10ef0*/  STS.U16 [R101+UR7+0x8380], R63 ;  /* 0x0083803f65007988 */ /* 0x0003e80008000407 */
[----:B----4-:R1:W-:Y:S04]  /*10f00*/  STS.U16 [R101+UR7+0x8780], R64 ;  /* 0x0087804065007988 */ /* 0x0103e80008000407 */
[----:B------:R1:W-:Y:S04]  /*10f10*/  STS.U16 [R101+UR7+0x8b80], R65 ;  /* 0x008b804165007988 */ /* 0x0003e80008000407 */
[----:B-----5:R1:W-:Y:S04]  /*10f20*/  STS.U16 [R101+UR7+0x8f80], R66 ;  /* 0x008f804265007988 */ /* 0x0203e80008000407 */
[----:B------:R1:W-:Y:S04]  /*10f30*/  STS.U16 [R101+UR7+0x9380], R67 ;  /* 0x0093804365007988 */ /* 0x0003e80008000407 */
[----:B------:R1:W-:Y:S04]  /*10f40*/  STS.U16 [R101+UR7+0x9780], R74 ;  /* 0x0097804a65007988 */ /* 0x0003e80008000407 */
[----:B--2---:R1:W-:Y:S04]  /*10f50*/  STS.U16 [R101+UR7+0x9b80], R150 ;  /* 0x009b809665007988 */ /* 0x0043e80008000407 */
        /* <DEDUP_REMOVED lines=9> */
[----:B0-----:R-:W-:Y:S04]  /*10ff0*/  FENCE.VIEW.ASYNC.S ;  /* 0x00000000000073c6 */ /* 0x001fe80000000000 */
[----:B------:R-:W0:Y:S02]  /*11000*/  FENCE.VIEW.ASYNC.S ;  /* 0x00000000000073c6 */ /* 0x000e240000000000 */
[----:B0-----:R1:W0:Y:S02]  /*11010*/  @!UP1 SYNCS.EXCH.64 URZ, [UR7+0x1c010], UR4 ;  /* 0x01c0100407ff95b2 */ /* 0x0012240008000100 */
[----:B0-----:R-:W-:Y:S06]  /*11020*/  BAR.SYNC.DEFER_BLOCKING 0x0 ;  /* 0x0000000000007b1d */ /* 0x001fec0000010000 */
[----:B-1----:R-:W-:Y:S05]  /*11030*/  BRA.U UP2, `(.L_x_13) ;  /* 0x0000000102747547 */ /* 0x002fea000b800000 */
[----:B------:R-:W-:Y:S01]  /*11040*/  UMOV UR62, UR17 ;  /* 0x00000011003e7c82 */ /* 0x000fe20008000000 */
[----:B------:R-:W-:Y:S01]  /*11050*/  UMOV UR63, 0x40004040 ;  /* 0x40004040003f7882 */ /* 0x000fe20000000000 */
[----:B------:R-:W-:Y:S01]  /*11060*/  UMOV UR64, UR16 ;  /* 0x0000001000407c82 */ /* 0x000fe20008000000 */
[----:B------:R-:W-:Y:S01]  /*11070*/  UMOV UR65, 0x40004040 ;  /* 0x4000404000417882 */ /* 0x000fe20000000000 */
[----:B------:R-:W-:Y:S01]  /*11080*/  UMOV UR74, 0x0 ;  /* 0x00000000004a7882 */ /* 0x000fe20000000000 */
[----:B------:R-:W-:Y:S01]  /*11090*/  UMOV UR75, 0x4208010 ;  /* 0x04208010004b7882 */ /* 0x000fe20000000000 */
[----:B------:R-:W-:Y:S01]  /*110a0*/  UIADD3 UR4, UPT, UPT, UR7, 0x1c010, URZ ;  /* 0x0001c01007047890 */ /* 0x000fe2000fffe0ff */
[----:B------:R0:W-:Y:S01]  /*110b0*/  UTCHMMA gdesc[UR62], gdesc[UR64], tmem[UR11], tmem[UR74], idesc[UR75], !UPT ;  /* 0x00ff4a403e0075ea */ /* 0x0001e2000f80000b */
[----:B------:R1:W-:Y:S01]  /*110c0*/  UTCHMMA gdesc[UR22], gdesc[UR20], tmem[UR11], tmem[UR74], idesc[UR75], UPT ;  /* 0x00ff4a14160075ea */ /* 0x0003e2000b80000b */
[----:B------:R-:W-:Y:S01]  /*110d0*/  UMOV UR76, 0x0 ;  /* 0x00000000004c7882 */ /* 0x000fe20000000000 */
[----:B------:R-:W-:Y:S01]  /*110e0*/  UMOV UR77, 0x4208010 ;  /* 0x04208010004d7882 */ /* 0x000fe20000000000 */
[----:B------:R-:W-:Y:S01]  /*110f0*/  UMOV UR72, 0x0 ;  /* 0x0000000000487882 */ /* 0x000fe20000000000 */
[----:B------:R-:W-:Y:S01]  /*11100*/  UMOV UR73, 0x4208010 ;  /* 0x0420801000497882 */ /* 0x000fe20000000000 */
[----:B------:R-:W-:Y:S01]  /*11110*/  UMOV UR70, 0x0 ;  /* 0x0000000000467882 */ /* 0x000fe20000000000 */
[----:B------:R-:W-:Y:S01]  /*11120*/  UMOV UR71, 0x4208010 ;  /* 0x0420801000477882 */ /* 0x000fe20000000000 */
[----:B------:R-:W-:Y:S01]  /*11130*/  UMOV UR5, URZ ;  /* 0x000000ff00057c82 */ /* 0x000fe20008000000 */
[----:B------:R-:W-:Y:S01]  /*11140*/  UMOV UR68, 0x0 ;  /* 0x0000000000447882 */ /* 0x000fe20000000000 */
[----:B0-----:R-:W-:Y:S01]  /*11150*/  UMOV UR64, 0x0 ;  /* 0x0000000000407882 */ /* 0x001fe20000000000 */
[----:B------:R-:W-:Y:S01]  /*11160*/  UMOV UR65, 0x4208010 ;  /* 0x0420801000417882 */ /* 0x000fe20000000000 */
[----:B------:R-:W-:Y:S01]  /*11170*/  UMOV UR69, 0x4208010 ;  /* 0x0420801000457882 */ /* 0x000fe20000000000 */
[----:B------:R1:W-:Y:S01]  /*11180*/  UTCHMMA gdesc[UR26], gdesc[UR38], tmem[UR11], tmem[UR64], idesc[UR65], UPT ;  /* 0x00ff40261a0075ea */ /* 0x0003e2000b80000b */
[----:B------:R1:W-:Y:S01]  /*11190*/  UTCHMMA gdesc[UR28], gdesc[UR40], tmem[UR11], tmem[UR74], idesc[UR75], UPT ;  /* 0x00ff4a281c0075ea */ /* 0x0003e2000b80000b */
[----:B------:R1:W-:Y:S01]  /*111a0*/  UTCHMMA gdesc[UR30], gdesc[UR42], tmem[UR11], tmem[UR76], idesc[UR77], UPT ;  /* 0x00ff4c2a1e0075ea */ /* 0x0003e2000b80000b */
[----:B------:R1:W-:Y:S01]  /*111b0*/  UTCHMMA gdesc[UR32], gdesc[UR44], tmem[UR11], tmem[UR72], idesc[UR73], UPT ;  /* 0x00ff482c200075ea */ /* 0x0003e2000b80000b */
[----:B------:R-:W-:Y:S01]  /*111c0*/  UMOV UR4, UR4 ;  /* 0x0000000400047c82 */ /* 0x000fe20008000000 */
[----:B------:R1:W-:Y:S01]  /*111d0*/  UTCHMMA gdesc[UR34], gdesc[UR46], tmem[UR11], tmem[UR70], idesc[UR71], UPT ;  /* 0x00ff462e220075ea */ /* 0x0003e2000b80000b */
[----:B------:R1:W-:Y:S01]  /*111e0*/  UTCHMMA gdesc[UR36], gdesc[UR48], tmem[UR11], tmem[UR68], idesc[UR69], UPT ;  /* 0x00ff4430240075ea */ /* 0x0003e2000b80000b */
[----:B------:R1:W-:Y:S01]  /*111f0*/  UTCBAR [UR4], URZ ;  /* 0x000000ff040073e9 */ /* 0x0003e200080000ff */
[----:B------:R-:W-:Y:S01]  /*11200*/  NOP ;  /* 0x0000000000007918 */ /* 0x000fe20000000000 */
.L_x_13:
[----:B------:R-:W0:Y:S02]  /*11210*/  SYNCS.PHASECHK.TRANS64.TRYWAIT P2, [UR7+0x1c010], RZ ;  /* 0x01c010ffff0075a7 */ /* 0x000e240008041107 */
[----:B0-----:R-:W-:Y:S05]  /*11220*/  @!P2 BRA `(.L_x_14) ;  /* 0x0000006800a4a947 */ /* 0x001fea0003800000 */
.L_x_23:
[----:B------:R-:W-:Y:S06]  /*11230*/  BAR.SYNC.DEFER_BLOCKING 0x0 ;  /* 0x0000000000007b1d */ /* 0x000fec0000010000 */
[----:B------:R-:W-:Y:S01]  /*11240*/  LDTM.16dp32bit_t0_t15.x64 R4, tmem[UR9+0x100000] ;  /* 0x10000009000479ee */ /* 0x000fe20008b00000 */
[----:B------:R-:W0:Y:S01]  /*11250*/  LDTM.16dp32bit_t16_t31.x64 R4, tmem[UR9+0x100040] ;  /* 0x10004009000479ee */ /* 0x000e220008b20000 */
[----:B------:R-:W2:Y:S01]  /*11260*/  @!P1 SYNCS.CCTL.IV [UR7+0x1c010] ;  /* 0x01c01000ff0099b1 */ /* 0x000ea20008000007 */
[----:B------:R-:W-:Y:S01]  /*11270*/  NOP ;  /* 0x0000000000007918 */ /* 0x000fe20000000000 */
[----:B0-----:R-:W-:Y:S01]  /*11280*/  FMUL R3, R4, UR14 ;  /* 0x0000000e04037c20 */ /* 0x001fe20008400000 */
[----:B------:R-:W-:Y:S01]  /*11290*/  FMUL R74, R5, UR14 ;  /* 0x0000000e054a7c20 */ /* 0x000fe20008400000 */
[----:B------:R-:W-:-:S05]  /*112a0*/  FMUL R150, R6, UR14 ;  /* 0x0000000e06967c20 */ /* 0x000fca0008400000 */
[----:B------:R-:W-:Y:S01]  /*112b0*/  FMNMX3 R3, R3, R74, R150, !PT ;  /* 0x0000004a03037276 */ /* 0x000fe20007800096 */
        /* <DEDUP_REMOVED lines=90> */
[----:B------:R-:W-:-:S05]  /*11860*/  FMUL R74, R67, UR14 ;  /* 0x0000000e434a7c20 */ /* 0x000fca0008400000 */
[----:B------:R-:W-:-:S05]  /*11870*/  FMNMX R3, R74, R3, !PT ;  /* 0x000000034a037209 */ /* 0x000fca0007800000 */
[----:B------:R-:W0:Y:S02]  /*11880*/  SHFL.BFLY PT, R74, R3, 0x10, 0x1f ;  /* 0x0e001f00034a7f89 */ /* 0x000e2400000e0000 */
[----:B0-----:R-:W-:-:S05]  /*11890*/  FMNMX3 R3, R3, R74, R100, !PT ;  /* 0x0000004a03037276 */ /* 0x001fca0007800064 */
[--C-:B------:R-:W-:Y:S01]  /*118a0*/  FFMA R4, R4, UR14, -R3.reuse ;  /* 0x0000000e04047c23 */ /* 0x100fe20008000803 */
[--C-:B------:R-:W-:Y:S01]  /*118b0*/  FFMA R5, R5, UR14, -R3.reuse ;  /* 0x0000000e05057c23 */ /* 0x100fe20008000803 */
[--C-:B------:R-:W-:Y:S01]  /*118c0*/  FFMA R6, R6, UR14, -R3.reuse ;  /* 0x0000000e06067c23 */ /* 0x100fe20008000803 */
[--C-:B------:R-:W-:Y:S01]  /*118d0*/  FFMA R7, R7, UR14, -R3.reuse ;  /* 0x0000000e07077c23 */ /* 0x100fe20008000803 */
[----:B------:R-:W-:Y:S01]  /*118e0*/  FMUL R4, R4, 1.4426950216293334961 ;  /* 0x3fb8aa3b04047820 */ /* 0x000fe20000400000 */
[----:B------:R-:W-:Y:S01]  /*118f0*/  FMUL R5, R5, 1.4426950216293334961 ;  /* 0x3fb8aa3b05057820 */ /* 0x000fe20000400000 */
[----:B------:R-:W-:Y:S01]  /*11900*/  FMUL R6, R6, 1.4426950216293334961 ;  /* 0x3fb8aa3b06067820 */ /* 0x000fe20000400000 */
[----:B------:R-:W-:Y:S01]  /*11910*/  FMUL R7, R7, 1.4426950216293334961 ;  /* 0x3fb8aa3b07077820 */ /* 0x000fe20000400000 */
[--C-:B------:R-:W-:Y:S01]  /*11920*/  FFMA R8, R8, UR14, -R3.reuse ;  /* 0x0000000e08087c23 */ /* 0x100fe20008000803 */
[--C-:B------:R-:W-:Y:S01]  /*11930*/  FFMA R9, R9, UR14, -R3.reuse ;  /* 0x0000000e09097c23 */ /* 0x100fe20008000803 */
[----:B------:R-:W-:Y:S01]  /*11940*/  MUFU.EX2 R4, R4 ;  /* 0x0000000400047308 */ /* 0x000fe20000000800 */
[--C-:B------:R-:W-:Y:S01]  /*11950*/  FFMA R10, R10, UR14, -R3.reuse ;  /* 0x0000000e0a0a7c23 */ /* 0x100fe20008000803 */
[----:B------:R-:W-:Y:S01]  /*11960*/  FMUL R8, R8, 1.4426950216293334961 ;  /* 0x3fb8aa3b08087820 */ /* 0x000fe20000400000 */
[----:B------:R-:W-:Y:S01]  /*11970*/  FMUL R9, R9, 1.4426950216293334961 ;  /* 0x3fb8aa3b09097820 */ /* 0x000fe20000400000 */
[--C-:B------:R-:W-:Y:S01]  /*11980*/  FFMA R11, R11, UR14, -R3.reuse ;  /* 0x0000000e0b0b7c23 */ /* 0x100fe20008000803 */
[----:B------:R-:W-:Y:S01]  /*11990*/  FMUL R10, R10, 1.4426950216293334961 ;  /* 0x3fb8aa3b0a0a7820 */ /* 0x000fe20000400000 */
[--C-:B------:R-:W-:Y:S01]  /*119a0*/  FFMA R12, R12, UR14, -R3.reuse ;  /* 0x0000000e0c0c7c23 */ /* 0x100fe20008000803 */
[--C-:B------:R-:W-:Y:S01]  /*119b0*/  FFMA R13, R13, UR14, -R3.reuse ;  /* 0x0000000e0d0d7c23 */ /* 0x100fe20008000803 */
[----:B------:R-:W0:Y:S01]  /*119c0*/  MUFU.EX2 R5, R5 ;  /* 0x0000000500057308 */ /* 0x000e220000000800 */
[----:B------:R-:W-:Y:S01]  /*119d0*/  FMUL R11, R11, 1.4426950216293334961 ;  /* 0x3fb8aa3b0b0b7820 */ /* 0x000fe20000400000 */
[----:B------:R-:W-:Y:S01]  /*119e0*/  FMUL R12, R12, 1.4426950216293334961 ;  /* 0x3fb8aa3b0c0c7820 */ /* 0x000fe20000400000 */
[----:B------:R-:W-:Y:S01]  /*119f0*/  FMUL R13, R13, 1.4426950216293334961 ;  /* 0x3fb8aa3b0d0d7820 */ /* 0x000fe20000400000 */
[--C-:B------:R-:W-:Y:S01]  /*11a00*/  FFMA R14, R14, UR14, -R3.reuse ;  /* 0x0000000e0e0e7c23 */ /* 0x100fe20008000803 */
[--C-:B------:R-:W-:Y:S01]  /*11a10*/  FFMA R15, R15, UR14, -R3.reuse ;  /* 0x0000000e0f0f7c23 */ /* 0x100fe20008000803 */
[--C-:B------:R-:W-:Y:S01]  /*11a20*/  FFMA R16, R16, UR14, -R3.reuse ;  /* 0x0000000e10107c23 */ /* 0x100fe20008000803 */
[--C-:B------:R-:W-:Y:S01]  /*11a30*/  FFMA R17, R17, UR14, -R3.reuse ;  /* 0x0000000e11117c23 */ /* 0x100fe20008000803 */
[----:B------:R-:W3:Y:S01]  /*11a40*/  MUFU.EX2 R6, R6 ;  /* 0x0000000600067308 */ /* 0x000ee20000000800 */
[----:B------:R-:W-:Y:S01]  /*11a50*/  FMUL R14, R14, 1.4426950216293334961 ;  /* 0x3fb8aa3b0e0e7820 */ /* 0x000fe20000400000 */
[----:B------:R-:W-:Y:S01]  /*11a60*/  FMUL R15, R15, 1.4426950216293334961 ;  /* 0x3fb8aa3b0f0f7820 */ /* 0x000fe20000400000 */
[----:B------:R-:W-:Y:S01]  /*11a70*/  FMUL R16, R16, 1.4426950216293334961 ;  /* 0x3fb8aa3b10107820 */ /* 0x000fe20000400000 */
[----:B------:R-:W-:Y:S01]  /*11a80*/  FMUL R17, R17, 1.4426950216293334961 ;  /* 0x3fb8aa3b11117820 */ /* 0x000fe20000400000 */
[--C-:B------:R-:W-:Y:S01]  /*11a90*/  FFMA R18, R18, UR14, -R3.reuse ;  /* 0x0000000e12127c23 */ /* 0x100fe20008000803 */
[--C-:B------:R-:W-:Y:S01]  /*11aa0*/  FFMA R19, R19, UR14, -R3.reuse ;  /* 0x0000000e13137c23 */ /* 0x100fe20008000803 */
[----:B------:R-:W-:Y:S01]  /*11ab0*/  FFMA R20, R20, UR14, -R3 ;  /* 0x0000000e14147c23 */ /* 0x000fe20008000803 */
[----:B------:R-:W4:Y:S01]  /*11ac0*/  MUFU.EX2 R7, R7 ;  /* 0x0000000700077308 */ /* 0x000f220000000800 */
[----:B0-----:R-:W-:Y:S01]  /*11ad0*/  FADD R74, R4, R5 ;  /* 0x00000005044a7221 */ /* 0x001fe20000000000 */
[----:B------:R-:W-:Y:S01]  /*11ae0*/  FMUL R18, R18, 1.4426950216293334961 ;  /* 0x3fb8aa3b12127820 */ /* 0x000fe20000400000 */
[----:B------:R-:W-:Y:S01]  /*11af0*/  FMUL R19, R19, 1.4426950216293334961 ;  /* 0x3fb8aa3b13137820 */ /* 0x000fe20000400000 */
[----:B------:R-:W-:Y:S01]  /*11b00*/  FMUL R20, R20, 1.4426950216293334961 ;  /* 0x3fb8aa3b14147820 */ /* 0x000fe20000400000 */
[--C-:B------:R-:W-:Y:S01]  /*11b10*/  FFMA R21, R21, UR14, -R3.reuse ;  /* 0x0000000e15157c23 */ /* 0x100fe20008000803 */
[--C-:B------:R-:W-:Y:S01]  /*11b20*/  FFMA R22, R22, UR14, -R3.reuse ;  /* 0x0000000e16167c23 */ /* 0x100fe20008000803 */
[--C-:B------:R-:W-:Y:S01]  /*11b30*/  FFMA R23, R23, UR14, -R3.reuse ;  /* 0x0000000e17177c23 */ /* 0x100fe20008000803 */
[----:B------:R-:W0:Y:S01]  /*11b40*/  MUFU.EX2 R8, R8 ;  /* 0x0000000800087308 */ /* 0x000e220000000800 */
[----:B---3--:R-:W-:Y:S01]  /*11b50*/  FADD R74, R6, R74 ;  /* 0x0000004a064a7221 */ /* 0x008fe20000000000 */
[----:B------:R-:W-:Y:S01]  /*11b60*/  FMUL R21, R21, 1.4426950216293334961 ;  /* 0x3fb8aa3b15157820 */ /* 0x000fe20000400000 */
[----:B------:R-:W-:Y:S01]  /*11b70*/  FMUL R22, R22, 1.4426950216293334961 ;  /* 0x3fb8aa3b16167820 */ /* 0x000fe20000400000 */
[----:B------:R-:W-:Y:S01]  /*11b80*/  FMUL R23, R23, 1.4426950216293334961 ;  /* 0x3fb8aa3b17177820 */ /* 0x000fe20000400000 */
[--C-:B------:R-:W-:Y:S01]  /*11b90*/  FFMA R24, R24, UR14, -R3.reuse ;  /* 0x0000000e18187c23 */ /* 0x100fe20008000803 */
[--C-:B------:R-:W-:Y:S01]  /*11ba0*/  FFMA R25, R25, UR14, -R3.reuse ;  /* 0x0000000e19197c23 */ /* 0x100fe20008000803 */
[--C-:B------:R-:W-:Y:S01]  /*11bb0*/  FFMA R26, R26, UR14, -R3.reuse ;  /* 0x0000000e1a1a7c23 */ /* 0x100fe20008000803 */
[----:B------:R-:W3:Y:S01]  /*11bc0*/  MUFU.EX2 R9, R9 ;  /* 0x0000000900097308 */ /* 0x000ee20000000800 */
[----:B----4-:R-:W-:Y:S01]  /*11bd0*/  FADD R74, R7, R74 ;  /* 0x0000004a074a7221 */ /* 0x010fe20000000000 */
[----:B------:R-:W-:Y:S01]  /*11be0*/  FMUL R24, R24, 1.4426950216293334961 ;  /* 0x3fb8aa3b18187820 */ /* 0x000fe20000400000 */
[----:B------:R-:W-:Y:S01]  /*11bf0*/  FMUL R25, R25, 1.4426950216293334961 ;  /* 0x3fb8aa3b19197820 */ /* 0x000fe20000400000 */
[----:B------:R-:W-:Y:S01]  /*11c00*/  FMUL R26, R26, 1.4426950216293334961 ;  /* 0x3fb8aa3b1a1a7820 */ /* 0x000fe20000400000 */
[--C-:B------:R-:W-:Y:S01]  /*11c10*/  FFMA R27, R27, UR14, -R3.reuse ;  /* 0x0000000e1b1b7c23 */ /* 0x100fe20008000803 */
[--C-:B------:R-:W-:Y:S01]  /*11c20*/  FFMA R28, R28, UR14, -R3.reuse ;  /* 0x0000000e1c1c7c23 */ /* 0x100fe20008000803 */
[--C-:B------:R-:W-:Y:S01]  /*11c30*/  FFMA R29, R29, UR14, -R3.reuse ;  /* 0x0000000e1d1d7c23 */ /* 0x100fe20008000803 */
        /* <DEDUP_REMOVED lines=55> */
[----:B------:R-:W-:Y:S01]  /*11fb0*/  F2FP.F16.F32.PACK_AB R4, R5, R4 ;  /* 0x000000040504723e */ /* 0x000fe200000000ff */
[----:B------:R-:W0:Y:S01]  /*11fc0*/  MUFU.EX2 R17, R17 ;  /* 0x0000001100117308 */ /* 0x000e220000000800 */
[----:B---3--:R-:W-:Y:S01]  /*11fd0*/  FADD R74, R15, R74 ;  /* 0x0000004a0f4a7221 */ /* 0x008fe20000000000 */
[----:B------:R-:W-:Y:S01]  /*11fe0*/  FMUL R48, R48, 1.4426950216293334961 ;  /* 0x3fb8aa3b30307820 */ /* 0x000fe20000400000 */
[----:B------:R-:W-:Y:S01]  /*11ff0*/  F2FP.F16.F32.PACK_AB R5, R7, R6 ;  /* 0x000000060705723e */ /* 0x000fe200000000ff */
[----:B------:R-:W-:Y:S01]  /*12000*/  FMUL R49, R49, 1.4426950216293334961 ;  /* 0x3fb8aa3b31317820 */ /* 0x000fe20000400000 */
[--C-:B------:R-:W-:Y:S01]  /*12010*/  FFMA R50, R50, UR14, -R3.reuse ;  /* 0x0000000e32327c23 */ /* 0x100fe20008000803 */
[----:B------:R-:W-:Y:S01]  /*12020*/  F2FP.F16.F32.PACK_AB R6, R9, R8 ;  /* 0x000000080906723e */ /* 0x000fe200000000ff */
[--C-:B------:R-:W-:Y:S01]  /*12030*/  FFMA R51, R51, UR14, -R3.reuse ;  /* 0x0000000e33337c23 */ /* 0x100fe20008000803 */
[----:B------:R-:W3:Y:S01]  /*12040*/  MUFU.EX2 R18, R18 ;  /* 0x0000001200127308 */ /* 0x000ee20000000800 */
[----:B----4-:R-:W-:Y:S01]  /*12050*/  FADD R74, R16, R74 ;  /* 0x0000004a104a7221 */ /* 0x010fe20000000000 */
[----:B------:R-:W-:Y:S01]  /*12060*/  F2FP.F16.F32.PACK_AB R9, R15, R14 ;  /* 0x0000000e0f09723e */ /* 0x000fe200000000ff */
[--C-:B------:R-:W-:Y:S01]  /*12070*/  FFMA R52, R52, UR14, -R3.reuse ;  /* 0x0000000e34347c23 */ /* 0x100fe20008000803 */
[----:B------:R-:W-:Y:S01]  /*12080*/  F2FP.F16.F32.PACK_AB R7, R11, R10 ;  /* 0x0000000a0b07723e */ /* 0x000fe200000000ff */
[--C-:B------:R-:W-:Y:S01]  /*12090*/  FFMA R53, R53, UR14, -R3.reuse ;  /* 0x0000000e35357c23 */ /* 0x100fe20008000803 */
[--C-:B------:R-:W-:Y:S01]  /*120a0*/  FFMA R54, R54, UR14, -R3.reuse ;  /* 0x0000000e36367c23 */ /* 0x100fe20008000803 */
[--C-:B------:R-:W-:Y:S01]  /*120b0*/  FFMA R55, R55, UR14, -R3.reuse ;  /* 0x0000000e37377c23 */ /* 0x100fe20008000803 */
[----:B------:R-:W4:Y:S01]  /*120c0*/  MUFU.EX2 R19, R19 ;  /* 0x0000001300137308 */ /* 0x000f220000000800 */
[C---:B0-----:R-:W-:Y:S01]  /*120d0*/  FADD R74, R17.reuse, R74 ;  /* 0x0000004a114a7221 */ /* 0x041fe20000000000 */
[----:B------:R-:W-:Y:S01]  /*120e0*/  F2FP.F16.F32.PACK_AB R10, R17, R16 ;  /* 0x00000010110a723e */ /* 0x000fe200000000ff */
[--C-:B------:R-:W-:Y:S01]  /*120f0*/  FFMA R56, R56, UR14, -R3.reuse ;  /* 0x0000000e38387c23 */ /* 0x100fe20008000803 */
[--C-:B------:R-:W-:Y:S01]  /*12100*/  FFMA R57, R57, UR14, -R3.reuse ;  /* 0x0000000e39397c23 */ /* 0x100fe20008000803 */
[--C-:B------:R-:W-:Y:S01]  /*12110*/  FFMA R58, R58, UR14, -R3.reuse ;  /* 0x0000000e3a3a7c23 */ /* 0x100fe20008000803 */
[--C-:B------:R-:W-:Y:S01]  /*12120*/  FFMA R59, R59, UR14, -R3.reuse ;  /* 0x0000000e3b3b7c23 */ /* 0x100fe20008000803 */
[----:B------:R-:W-:Y:S01]  /*12130*/  F2FP.F16.F32.PACK_AB R8, R13, R12 ;  /* 0x0000000c0d08723e */ /* 0x000fe200000000ff */
[----:B------:R-:W0:Y:S01]  /*12140*/  MUFU.EX2 R20, R20 ;  /* 0x0000001400147308 */ /* 0x000e220000000800 */
[----:B---3--:R-:W-:Y:S01]  /*12150*/  FADD R74, R18, R74 ;  /* 0x0000004a124a7221 */ /* 0x008fe20000000000 */
[--C-:B------:R-:W-:Y:S01]  /*12160*/  FFMA R60, R60, UR14, -R3.reuse ;  /* 0x0000000e3c3c7c23 */ /* 0x100fe20008000803 */
[--C-:B------:R-:W-:Y:S01]  /*12170*/  FFMA R61, R61, UR14, -R3.reuse ;  /* 0x0000000e3d3d7c23 */ /* 0x100fe20008000803 */
[--C-:B------:R-:W-:Y:S01]  /*12180*/  FFMA R62, R62, UR14, -R3.reuse ;  /* 0x0000000e3e3e7c23 */ /* 0x100fe20008000803 */
[--C-:B------:R-:W-:Y:S01]  /*12190*/  FFMA R63, R63, UR14, -R3.reuse ;  /* 0x0000000e3f3f7c23 */ /* 0x100fe20008000803 */
[--C-:B------:R-:W-:Y:S01]  /*121a0*/  FFMA R64, R64, UR14, -R3.reuse ;  /* 0x0000000e40407c23 */ /* 0x100fe20008000803 */
[--C-:B------:R-:W-:Y:S01]  /*121b0*/  FFMA R65, R65, UR14, -R3.reuse ;  /* 0x0000000e41417c23 */ /* 0x100fe20008000803 */
[----:B------:R-:W3:Y:S01]  /*121c0*/  MUFU.EX2 R21, R21 ;  /* 0x0000001500157308 */ /* 0x000ee20000000800 */
[C---:B----4-:R-:W-:Y:S01]  /*121d0*/  FADD R74, R19.reuse, R74 ;  /* 0x0000004a134a7221 */ /* 0x050fe20000000000 */
[----:B------:R-:W-:Y:S01]  /*121e0*/  F2FP.F16.F32.PACK_AB R11, R19, R18 ;  /* 0x00000012130b723e */ /* 0x000fe200000000ff */
[--C-:B------:R-:W-:Y:S01]  /*121f0*/  FFMA R66, R66, UR14, -R3.reuse ;  /* 0x0000000e42427c23 */ /* 0x100fe20008000803 */
[----:B------:R-:W-:-:S04]  /*12200*/  FFMA R67, R67, UR14, -R3 ;  /* 0x0000000e43437c23 */ /* 0x000fc80008000803 */
[----:B------:R-:W4:Y:S01]  /*12210*/  MUFU.EX2 R22, R22 ;  /* 0x0000001600167308 */ /* 0x000f220000000800 */
[----:B0-----:R-:W-:-:S07]  /*12220*/  FADD R74, R20, R74 ;  /* 0x0000004a144a7221 */ /* 0x001fce0000000000 */
[----:B------:R-:W0:Y:S01]  /*12230*/  MUFU.EX2 R23, R23 ;  /* 0x0000001700177308 */ /* 0x000e220000000800 */
[C---:B---3--:R-:W-:Y:S01]  /*12240*/  FADD R74, R21.reuse, R74 ;  /* 0x0000004a154a7221 */ /* 0x048fe20000000000 */
[----:B------:R-:W-:-:S06]  /*12250*/  F2FP.F16.F32.PACK_AB R12, R21, R20 ;  /* 0x00000014150c723e */ /* 0x000fcc00000000ff */
[----:B------:R-:W3:Y:S01]  /*12260*/  MUFU.EX2 R24, R24 ;  /* 0x0000001800187308 */ /* 0x000ee20000000800 */
[----:B----4-:R-:W-:-:S07]  /*12270*/  FADD R74, R22, R74 ;  /* 0x0000004a164a7221 */ /* 0x010fce0000000000 */
[----:B------:R-:W4:Y:S01]  /*12280*/  MUFU.EX2 R25, R25 ;  /* 0x0000001900197308 */ /* 0x000f220000000800 */
[C---:B0-----:R-:W-:Y:S01]  /*12290*/  FADD R74, R23.reuse, R74 ;  /* 0x0000004a174a7221 */ /* 0x041fe20000000000 */
[----:B------:R-:W-:-:S06]  /*122a0*/  F2FP.F16.F32.PACK_AB R13, R23, R22 ;  /* 0x00000016170d723e */ /* 0x000fcc00000000ff */
[----:B------:R-:W0:Y:S01]  /*122b0*/  MUFU.EX2 R26, R26 ;  /* 0x0000001a001a7308 */ /* 0x000e220000000800 */
[----:B---3--:R-:W-:-:S07]  /*122c0*/  FADD R74, R24, R74 ;  /* 0x0000004a184a7221 */ /* 0x008fce0000000000 */
[----:B------:R-:W3:Y:S01]  /*122d0*/  MUFU.EX2 R27, R27 ;  /* 0x0000001b001b7308 */ /* 0x000ee20000000800 */
[C---:B----4-:R-:W-:Y:S01]  /*122e0*/  FADD R74, R25.reuse, R74 ;  /* 0x0000004a194a7221 */ /* 0x050fe20000000000 */
[----:B------:R-:W-:-:S06]  /*122f0*/  F2FP.F16.F32.PACK_AB R14, R25, R24 ;  /* 0x00000018190e723e */ /* 0x000fcc00000000ff */
[----:B------:R-:W4:Y:S01]  /*12300*/  MUFU.EX2 R28, R28 ;  /* 0x0000001c001c7308 */ /* 0x000f220000000800 */
[----:B0-----:R-:W-:-:S07]  /*12310*/  FADD R74, R26, R74 ;  /* 0x0000004a1a4a7221 */ /* 0x001fce0000000000 */
[----:B------:R-:W0:Y:S01]  /*12320*/  MUFU.EX2 R29, R29 ;  /* 0x0000001d001d7308 */ /* 0x000e220000000800 */
[C---:B---3--:R-:W-:Y:S01]  /*12330*/  FADD R74, R27.reuse, R74 ;  /* 0x0000004a1b4a7221 */ /* 0x048fe20000000000 */
[----:B------:R-:W-:Y:S01]  /*12340*/  F2FP.F16.F32.PACK_AB R15, R27, R26 ;  /* 0x0000001a1b0f723e */ /* 0x000fe200000000ff */
[----:B------:R-:W-:-:S05]  /*12350*/  FMUL R27, R50, 1.4426950216293334961 ;  /* 0x3fb8aa3b321b7820 */ /* 0x000fca0000400000 */
[----:B------:R-:W3:Y:S01]  /*12360*/  MUFU.EX2 R30, R30 ;  /* 0x0000001e001e7308 */ /* 0x000ee20000000800 */
[----:B----4-:R-:W-:-:S07]  /*12370*/  FADD R74, R28, R74 ;  /* 0x0000004a1c4a7221 */ /* 0x010fce0000000000 */
[----:B------:R-:W4:Y:S01]  /*12380*/  MUFU.EX2 R31, R31 ;  /* 0x0000001f001f7308 */ /* 0x000f220000000800 */
[C---:B0-----:R-:W-:Y:S01]  /*12390*/  FADD R74, R29.reuse, R74 ;  /* 0x0000004a1d4a7221 */ /* 0x041fe20000000000 */
[----:B------:R-:W-:Y:S01]  /*123a0*/  F2FP.F16.F32.PACK_AB R16, R29, R28 ;  /* 0x0000001c1d10723e */ /* 0x000fe200000000ff */
[----:B------:R-:W-:Y:S01]  /*123b0*/  FMUL R28, R51, 1.4426950216293334961 ;  /* 0x3fb8aa3b331c7820 */ /* 0x000fe20000400000 */
[----:B------:R-:W-:-:S04]  /*123c0*/  FMUL R29, R52, 1.4426950216293334961 ;  /* 0x3fb8aa3b341d7820 */ /* 0x000fc80000400000 */
[----:B------:R-:W0:Y:S01]  /*123d0*/  MUFU.EX2 R32, R32 ;  /* 0x0000002000207308 */ /* 0x000e220000000800 */
[----:B---3--:R-:W-:-:S07]  /*123e0*/  FADD R74, R30, R74 ;  /* 0x0000004a1e4a7221 */ /* 0x008fce0000000000 */
[----:B------:R-:W3:Y:S01]  /*123f0*/  MUFU.EX2 R33, R33 ;  /* 0x0000002100217308 */ /* 0x000ee20000000800 */
[C---:B----4-:R-:W-:Y:S01]  /*12400*/  FADD R74, R31.reuse, R74 ;  /* 0x0000004a1f4a7221 */ /* 0x050fe20000000000 */
[----:B------:R-:W-:Y:S01]  /*12410*/  F2FP.F16.F32.PACK_AB R17, R31, R30 ;  /* 0x0000001e1f11723e */ /* 0x000fe200000000ff */
[----:B------:R-:W-:Y:S01]  /*12420*/  FMUL R30, R53, 1.4426950216293334961 ;  /* 0x3fb8aa3b351e7820 */ /* 0x000fe20000400000 */
[----:B------:R-:W-:-:S04]  /*12430*/  FMUL R31, R54, 1.4426950216293334961 ;  /* 0x3fb8aa3b361f7820 */ /* 0x000fc80000400000 */
[----:B------:R-:W4:Y:S01]  /*12440*/  MUFU.EX2 R34, R34 ;  /* 0x0000002200227308 */ /* 0x000f220000000800 */
[----:B0-----:R-:W-:-:S07]  /*12450*/  FADD R74, R32, R74 ;  /* 0x0000004a204a7221 */ /* 0x001fce0000000000 */
[----:B------:R-:W0:Y:S01]  /*12460*/  MUFU.EX2 R35, R35 ;  /* 0x0000002300237308 */ /* 0x000e220000000800 */
[C---:B---3--:R-:W-:Y:S01]  /*12470*/  FADD R74, R33.reuse, R74 ;  /* 0x0000004a214a7221 */ /* 0x048fe20000000000 */
[----:B------:R-:W-:Y:S01]  /*12480*/  F2FP.F16.F32.PACK_AB R18, R33, R32 ;  /* 0x000000202112723e */ /* 0x000fe200000000ff */
[----:B------:R-:W-:Y:S01]  /*12490*/  FMUL R32, R55, 1.4426950216293334961 ;  /* 0x3fb8aa3b37207820 */ /* 0x000fe20000400000 */
[----:B------:R-:W-:-:S04]  /*124a0*/  FMUL R33, R56, 1.4426950216293334961 ;  /* 0x3fb8aa3b38217820 */ /* 0x000fc80000400000 */
        /* <DEDUP_REMOVED lines=27> */
[----:B------:R-:W-:-:S04]  /*12660*/  SHF.L.U32 R40, R71, 0x1f, RZ ;  /* 0x0000001f47287819 */ /* 0x000fc800000006ff */
[----:B------:R-:W0:Y:S01]  /*12670*/  MUFU.EX2 R44, R44 ;  /* 0x0000002c002c7308 */ /* 0x000e220000000800 */
[----:B---3--:R-:W-:Y:S01]  /*12680*/  FADD R74, R42, R74 ;  /* 0x0000004a2a4a7221 */ /* 0x008fe20000000000 */
[----:B--2---:R-:W2:Y:S06]  /*12690*/  SYNCS.PHASECHK.TRANS64.TRYWAIT P2, [UR10], R40 ;  /* 0x00000028ff0075a7 */ /* 0x004eac000804110a */
        /* <DEDUP_REMOVED lines=35> */
[----:B----4-:R-:W-:-:S07]  /*128d0*/  FADD R29, R32, R74 ;  /* 0x0000004a201d7221 */ /* 0x010fce0000000000 */
[----:B------:R-:W4:Y:S01]  /*128e0*/  MUFU.EX2 R35, R35 ;  /* 0x0000002300237308 */ /* 0x000f220000000800 */
[----:B0-----:R-:W-:-:S07]  /*128f0*/  FADD R29, R33, R29 ;  /* 0x0000001d211d7221 */ /* 0x001fce0000000000 */
        /* <DEDUP_REMOVED lines=13> */
[----:B---3--:R-:W-:Y:S01]  /*129d0*/  FADD R30, R42, R29 ;  /* 0x0000001d2a1e7221 */ /* 0x008fe20000000000 */
[----:B------:R-:W-:-:S06]  /*129e0*/  F2FP.F16.F32.PACK_AB R29, R32, R31 ;  /* 0x0000001f201d723e */ /* 0x000fcc00000000ff */
[----:B------:R-:W3:Y:S01]  /*129f0*/  MUFU.EX2 R44, R44 ;  /* 0x0000002c002c7308 */ /* 0x000ee20000000800 */
[----:B----4-:R-:W-:Y:S01]  /*12a00*/  FADD R31, R41, R30 ;  /* 0x0000001e291f7221 */ /* 0x010fe20000000000 */
[----:B------:R-:W-:Y:S02]  /*12a10*/  F2FP.F16.F32.PACK_AB R30, R34, R33 ;  /* 0x00000021221e723e */ /* 0x000fe400000000ff */
[----:B------:R-:W-:Y:S02]  /*12a20*/  F2FP.F16.F32.PACK_AB R33, R42, R39 ;  /* 0x000000272a21723e */ /* 0x000fe400000000ff */
[----:B------:R-:W-:Y:S02]  /*12a30*/  MOV R39, R73 ;  /* 0x0000004900277202 */ /* 0x000fe40000000f00 */
[----:B------:R-:W4:Y:S01]  /*12a40*/  MUFU.EX2 R45, R45 ;  /* 0x0000002d002d7308 */ /* 0x000f220000000800 */
[----:B0-----:R-:W-:Y:S01]  /*12a50*/  FADD R32, R43, R31 ;  /* 0x0000001f2b207221 */ /* 0x001fe20000000000 */
[----:B------:R-:W-:-:S02]  /*12a60*/  F2FP.F16.F32.PACK_AB R31, R36, R35 ;  /* 0x00000023241f723e */ /* 0x000fc400000000ff */
[----:B------:R-:W-:Y:S01]  /*12a70*/  F2FP.F16.F32.PACK_AB R34, R43, R41 ;  /* 0x000000292b22723e */ /* 0x000fe200000000ff */
[----:B---3--:R-:W-:Y:S01]  /*12a80*/  FADD R71, R44, R32 ;  /* 0x000000202c477221 */ /* 0x008fe20000000000 */
[----:B------:R-:W-:Y:S02]  /*12a90*/  F2FP.F16.F32.PACK_AB R32, R38, R37 ;  /* 0x000000252620723e */ /* 0x000fe400000000ff */
[----:B------:R-:W-:Y:S01]  /*12aa0*/  MOV R38, R72 ;  /* 0x0000004800267202 */ /* 0x000fe20000000f00 */
[C---:B----4-:R-:W-:Y:S01]  /*12ab0*/  FADD R71, R45.reuse, R71 ;  /* 0x000000472d477221 */ /* 0x050fe20000000000 */
[----:B------:R-:W-:-:S03]  /*12ac0*/  F2FP.F16.F32.PACK_AB R35, R45, R44 ;  /* 0x0000002c2d23723e */ /* 0x000fc600000000ff */
[----:B------:R-:W-:Y:S01]  /*12ad0*/  IMAD.WIDE R38, R0, 0x2, R38 ;  /* 0x0000000200267825 */ /* 0x000fe200078e0226 */
[----:B------:R0:W3:Y:S01]  /*12ae0*/  SHFL.BFLY PT, R74, R71, 0x10, 0x1f ;  /* 0x0e001f00474a7f89 */ /* 0x0000e200000e0000 */
[----:B--2---:R-:W-:Y:S05]  /*12af0*/  @!P2 BRA `(.L_x_15) ;  /* 0x00000050007ca947 */ /* 0x004fea0003800000 */
.L_x_24:
[----:B------:R-:W2:Y:S04]  /*12b00*/  LDL.64 R58, [R1+0x258] ;  /* 0x00025800013a7983 */ /* 0x000ea80000100a00 */
[----:B------:R-:W4:Y:S04]  /*12b10*/  LDL.64 R56, [R1+0x228] ;  /* 0x0002280001387983 */ /* 0x000f280000100a00 */
[----:B------:R-:W5:Y:S01]  /*12b20*/  LDL.64 R52, [R1+0x168] ;  /* 0x0001680001347983 */ /* 0x000f620000100a00 */
[----:B------:R-:W-:Y:S01]  /*12b30*/  STTM.16dp32bit_t0_t15.x32 tmem[UR9+0x80], R4 ;  /* 0x00008004000079ed */ /* 0x000fe20008a80009 */
[----:B------:R0:W-:Y:S02]  /*12b40*/  STTM.16dp32bit_t16_t31.x32 tmem[UR9+0xa0], R4 ;  /* 0x0000a004000079ed */ /* 0x0001e40008aa0009 */
[----:B---3--:R-:W3:Y:S04]  /*12b50*/  LDL.64 R54, [R1+0x1c8] ;  /* 0x0001c80001367983 */ /* 0x008ee80000100a00 */
[----:B------:R-:W3:Y:S04]  /*12b60*/  LDL.64 R42, [R1+0x1f8] ;  /* 0x0001f800012a7983 */ /* 0x000ee80000100a00 */
        /* <DEDUP_REMOVED lines=11> */
[----:B0-----:R-:W3:Y:S04]  /*12c20*/  LDL.64 R20, [R1+0x88] ;  /* 0x0000880001147983 */ /* 0x001ee80000100a00 */
[----:B------:R-:W3:Y:S04]  /*12c30*/  LDL.64 R22, [R1+0x38] ;  /* 0x0000380001167983 */ /* 0x000ee80000100a00 */
[----:B------:R-:W3:Y:S04]  /*12c40*/  LDL.64 R18, [R1+0x10] ;  /* 0x0000100001127983 */ /* 0x000ee80000100a00 */
[----:B------:R-:W3:Y:S04]  /*12c50*/  LDL.64 R24, [R1+0x220] ;  /* 0x0002200001187983 */ /* 0x000ee80000100a00 */
[----:B------:R-:W3:Y:S04]  /*12c60*/  LDG.E.U16 R4, desc[UR18][R38.64] ;  /* 0x0000001226047981 */ /* 0x000ee8000c1e1500 */
        /* <DEDUP_REMOVED lines=9> */
[----:B------:R-:W3:Y:S01]  /*12d00*/  LDL.64 R12, [R1+0x1c0] ;  /* 0x0001c000010c7983 */ /* 0x000ee20000100a00 */
[----:B--2---:R-:W-:-:S04]  /*12d10*/  IMAD.WIDE R40, R0, 0x2, R58 ;  /* 0x0000000200287825 */ /* 0x004fc800078e023a */
[C---:B----4-:R-:W-:Y:S02]  /*12d20*/  IMAD.WIDE R8, R0.reuse, 0x2, R56 ;  /* 0x0000000200087825 */ /* 0x050fe400078e0238 */
[----:B------:R-:W2:Y:S04]  /*12d30*/  LDG.E.U16 R40, desc[UR18][R40.64] ;  /* 0x0000001228287981 */ /* 0x000ea8000c1e1500 */
[----:B------:R5:W4:Y:S02]  /*12d40*/  LDG.E.U16 R41, desc[UR18][R8.64] ;  /* 0x0000001208297981 */ /* 0x000b24000c1e1500 */
[----:B-----5:R-:W-:-:S04]  /*12d50*/  IMAD.WIDE R8, R0, 0x2, R52 ;  /* 0x0000000200087825 */ /* 0x020fc800078e0234 */
[----:B---3--:R-:W-:-:S04]  /*12d60*/  IMAD.WIDE R6, R0, 0x2, R54 ;  /* 0x0000000200067825 */ /* 0x008fc800078e0236 */
[C---:B------:R-:W-:Y:S02]  /*12d70*/  IMAD.WIDE R52, R0.reuse, 0x2, R20 ;  /* 0x0000000200347825 */ /* 0x040fe400078e0214 */
[----:B------:R-:W3:Y:S02]  /*12d80*/  LDL.64 R20, [R1+0x100] ;  /* 0x0001000001147983 */ /* 0x000ee40000100a00 */
[C---:B------:R-:W-:Y:S02]  /*12d90*/  IMAD.WIDE R54, R0.reuse, 0x2, R22 ;  /* 0x0000000200367825 */ /* 0x040fe400078e0216 */
[----:B------:R-:W5:Y:S02]  /*12da0*/  LDL.64 R22, [R1+0xa8] ;  /* 0x0000a80001167983 */ /* 0x000f640000100a00 */
[C---:B------:R-:W-:Y:S02]  /*12db0*/  IMAD.WIDE R42, R0.reuse, 0x2, R42 ;  /* 0x00000002002a7825 */ /* 0x040fe400078e022a */
[----:B------:R-:W2:Y:S02]  /*12dc0*/  LDG.E.U16 R54, desc[UR18][R54.64] ;  /* 0x0000001236367981 */ /* 0x000ea4000c1e1500 */
[----:B------:R-:W-:-:S02]  /*12dd0*/  IMAD.WIDE R48, R0, 0x2, R48 ;  /* 0x0000000200307825 */ /* 0x000fc400078e0230 */
[----:B------:R-:W2:Y:S02]  /*12de0*/  LDG.E.U16 R42, desc[UR18][R42.64] ;  /* 0x000000122a2a7981 */ /* 0x000ea4000c1e1500 */
[C---:B------:R-:W-:Y:S02]  /*12df0*/  IMAD.WIDE R44, R0.reuse, 0x2, R44 ;  /* 0x00000002002c7825 */ /* 0x040fe400078e022c */
[----:B------:R-:W2:Y:S02]  /*12e00*/  LDG.E.U16 R48, desc[UR18][R48.64] ;  /* 0x0000001230307981 */ /* 0x000ea4000c1e1500 */
[C---:B------:R-:W-:Y:S02]  /*12e10*/  IMAD.WIDE R58, R0.reuse, 0x2, R32 ;  /* 0x00000002003a7825 */ /* 0x040fe400078e0220 */
[----:B------:R-:W2:Y:S04]  /*12e20*/  LDG.E.U16 R44, desc[UR18][R44.64] ;  /* 0x000000122c2c7981 */ /* 0x000ea8000c1e1500 */
[----:B------:R0:W2:Y:S01]  /*12e30*/  LDG.E.U16 R43, desc[UR18][R6.64] ;  /* 0x00000012062b7981 */ /* 0x0000a2000c1e1500 */
[----:B------:R-:W-:-:S03]  /*12e40*/  IMAD.WIDE R60, R0, 0x2, R14 ;  /* 0x00000002003c7825 */ /* 0x000fc600078e020e */
[----:B------:R-:W2:Y:S04]  /*12e50*/  LDL.64 R14, [R1+0x30] ;  /* 0x00003000010e7983 */ /* 0x000ea80000100a00 */
[----:B------:R1:W4:Y:S01]  /*12e60*/  LDG.E.U16 R45, desc[UR18][R8.64] ;  /* 0x00000012082d7981 */ /* 0x000322000c1e1500 */
[----:B0-----:R-:W-:-:S03]  /*12e70*/  IMAD.WIDE R6, R0, 0x2, R50 ;  /* 0x0000000200067825 */ /* 0x001fc600078e0232 */
[----:B------:R-:W4:Y:S04]  /*12e80*/  LDG.E.U16 R52, desc[UR18][R52.64] ;  /* 0x0000001234347981 */ /* 0x000f28000c1e1500 */
[----:B------:R0:W4:Y:S01]  /*12e90*/  LDG.E.U16 R49, desc[UR18][R6.64] ;  /* 0x0000001206317981 */ /* 0x000122000c1e1500 */
[----:B-1----:R-:W-:-:S03]  /*12ea0*/  IMAD.WIDE R8, R0, 0x2, R38 ;  /* 0x0000000200087825 */ /* 0x002fc600078e0226 */
[----:B------:R-:W4:Y:S04]  /*12eb0*/  LDG.E.U16 R58, desc[UR18][R58.64] ;  /* 0x000000123a3a7981 */ /* 0x000f28000c1e1500 */
[----:B------:R1:W4:Y:S01]  /*12ec0*/  LDG.E.U16 R53, desc[UR18][R8.64] ;  /* 0x0000001208357981 */ /* 0x000322000c1e1500 */
[----:B0-----:R-:W-:-:S03]  /*12ed0*/  IMAD.WIDE R6, R0, 0x2, R18 ;  /* 0x0000000200067825 */ /* 0x001fc600078e0212 */
[----:B------:R-:W4:Y:S04]  /*12ee0*/  LDL.64 R18, [R1+0xd0] ;  /* 0x0000d00001127983 */ /* 0x000f280000100a00 */
[----:B------:R0:W4:Y:S01]  /*12ef0*/  LDG.E.U16 R55, desc[UR18][R6.64] ;  /* 0x0000001206377981 */ /* 0x000122000c1e1500 */
[----:B-1----:R-:W-:-:S03]  /*12f00*/  IMAD.WIDE R8, R0, 0x2, R34 ;  /* 0x0000000200087825 */ /* 0x002fc600078e0222 */
[----:B------:R-:W4:Y:S01]  /*12f10*/  LDL.64 R34, [R1+0x8] ;  /* 0x0000080001227983 */ /* 0x000f220000100a00 */
[----:B------:R-:W-:-:S03]  /*12f20*/  IMAD.WIDE R56, R0, 0x2, R16 ;  /* 0x0000000200387825 */ /* 0x000fc600078e0210 */
[----:B------:R-:W4:Y:S01]  /*12f30*/  LDL.64 R16, [R1+0x80] ;  /* 0x0000800001107983 */ /* 0x000f220000100a00 */
[----:B0-----:R-:W-:-:S03]  /*12f40*/  IMAD.WIDE R6, R0, 0x2, R24 ;  /* 0x0000000200067825 */ /* 0x001fc600078e0218 */
[----:B------:R-:W4:Y:S04]  /*12f50*/  LDL.64 R24, [R1+0x58] ;  /* 0x0000580001187983 */ /* 0x000f280000100a00 */
[----:B------:R0:W4:Y:S01]  /*12f60*/  LDG.E.U16 R59, desc[UR18][R6.64] ;  /* 0x00000012063b7981 */ /* 0x000122000c1e1500 */
[----:B------:R-:W-:-:S03]  /*12f70*/  IMAD.WIDE R50, R0, 0x2, R46 ;  /* 0x0000000200327825 */ /* 0x000fc600078e022e */
[----:B------:R-:W4:Y:S01]  /*12f80*/  LDL.64 R32, [R1+0x278] ;  /* 0x0002780001207983 */ /* 0x000f220000100a00 */
[----:B------:R-:W-:-:S03]  /*12f90*/  IMAD.WIDE R10, R0, 0x2, R10 ;  /* 0x00000002000a7825 */ /* 0x000fc600078e020a */
[----:B------:R-:W4:Y:S01]  /*12fa0*/  LDG.E.U16 R56, desc[UR18][R56.64] ;  /* 0x0000001238387981 */ /* 0x000f22000c1e1500 */
[----:B0-----:R-:W-:-:S03]  /*12fb0*/  IMAD.WIDE R6, R0, 0x2, R26 ;  /* 0x0000000200067825 */ /* 0x001fc600078e021a */
[----:B------:R-:W4:Y:S04]  /*12fc0*/  LDL.64 R26, [R1+0x2a8] ;  /* 0x0002a800011a7983 */ /* 0x000f280000100a00 */
[----:B------:R-:W4:Y:S04]  /*12fd0*/  LDG.E.U16 R50, desc[UR18][R50.64] ;  /* 0x0000001232327981 */ /* 0x000f28000c1e1500 */
[----:B------:R-:W4:Y:S01]  /*12fe0*/  LDG.E.U16 R57, desc[UR18][R8.64] ;  /* 0x0000001208397981 */ /* 0x000f22000c1e1500 */
[----:B------:R-:W-:-:S03]  /*12ff0*/  IMAD.WIDE R36, R0, 0x2, R36 ;  /* 0x0000000200247825 */ /* 0x000fc600078e0224 */
[----:B------:R-:W4:Y:S04]  /*13000*/  LDL.64 R38, [R1+0x1e8] ;  /* 0x0001e80001267983 */ /* 0x000f280000100a00 */
[----:B------:R0:W4:Y:S04]  /*13010*/  LDG.E.U16 R51, desc[UR18][R10.64] ;  /* 0x000000120a337981 */ /* 0x000128000c1e1500 */
[----:B------:R-:W4:Y:S04]  /*13020*/  LDG.E.U16 R5, desc[UR18][R36.64] ;  /* 0x0000001224057981 */ /* 0x000f28000c1e1500 */
[----:B------:R-:W4:Y:S01]  /*13030*/  LDG.E.U16 R7, desc[UR18][R6.64] ;  /* 0x0000001206077981 */ /* 0x000f22000c1e1500 */
[----:B0-----:R-:W-:-:S03]  /*13040*/  IMAD.WIDE R10, R0, 0x2, R28 ;  /* 0x00000002000a7825 */ /* 0x001fc600078e021c */
[----:B------:R-:W4:Y:S04]  /*13050*/  LDL.64 R28, [R1+0x218] ;  /* 0x00021800011c7983 */ /* 0x000f280000100a00 */
[----:B------:R-:W4:Y:S04]  /*13060*/  LDL.64 R36, [R1+0x1b8] ;  /* 0x0001b80001247983 */ /* 0x000f280000100a00 */
[----:B------:R5:W4:Y:S01]  /*13070*/  LDG.E.U16 R6, desc[UR18][R10.64] ;  /* 0x000000120a067981 */ /* 0x000b22000c1e1500 */
[----:B------:R-:W-:-:S03]  /*13080*/  IMAD.WIDE R62, R0, 0x2, R30 ;  /* 0x00000002003e7825 */ /* 0x000fc600078e021e */
[----:B------:R-:W4:Y:S01]  /*13090*/  LDL.64 R30, [R1+0x158] ;  /* 0x00015800011e7983 */ /* 0x000f220000100a00 */
[----:B------:R-:W-:-:S03]  /*130a0*/  IMAD.WIDE R12, R0, 0x2, R12 ;  /* 0x00000002000c7825 */ /* 0x000fc600078e020c */
[----:B------:R-:W4:Y:S04]  /*130b0*/  LDG.E.U16 R60, desc[UR18][R60.64] ;  /* 0x000000123c3c7981 */ /* 0x000f28000c1e1500 */
[----:B------:R-:W4:Y:S04]  /*130c0*/  LDL.64 R46, [R1] ;  /* 0x00000000012e7983 */ /* 0x000f280000100a00 */
[----:B------:R-:W4:Y:S04]  /*130d0*/  LDG.E.U16 R62, desc[UR18][R62.64] ;  /* 0x000000123e3e7981 */ /* 0x000f28000c1e1500 */
[----:B------:R0:W4:Y:S01]  /*130e0*/  LDG.E.U16 R61, desc[UR18][R12.64] ;  /* 0x000000120c3d7981 */ /* 0x000122000c1e1500 */
[----:B---3--:R-:W-:-:S03]  /*130f0*/  IMAD.WIDE R8, R0, 0x2, R20 ;  /* 0x0000000200087825 */ /* 0x008fc600078e0214 */
[----:B------:R-:W3:Y:S01]  /*13100*/  LDL.64 R20, [R1+0x248] ;  /* 0x0002480001147983 */ /* 0x000ee20000100a00 */
[----:B-----5:R-:W-:-:S03]  /*13110*/  IMAD.WIDE R10, R0, 0x2, R22 ;  /* 0x00000002000a7825 */ /* 0x020fc600078e0216 */
[----:B------:R-:W5:Y:S04]  /*13120*/  LDL.64 R22, [R1+0x188] ;  /* 0x0001880001167983 */ /* 0x000f680000100a00 */
[----:B------:R-:W5:Y:S04]  /*13130*/  LDG.E.U16 R8, desc[UR18][R8.64] ;  /* 0x0000001208087981 */ /* 0x000f68000c1e1500 */
[----:B------:R-:W5:Y:S01]  /*13140*/  LDG.E.U16 R10, desc[UR18][R10.64] ;  /* 0x000000120a0a7981 */ /* 0x000f62000c1e1500 */
[----:B--2---:R-:W-:-:S04]  /*13150*/  IMAD.WIDE R14, R0, 0x2, R14 ;  /* 0x00000002000e7825 */ /* 0x004fc800078e020e */
[----:B----4-:R-:W-:-:S05]  /*13160*/  IMAD.WIDE R18, R0, 0x2, R18 ;  /* 0x0000000200127825 */ /* 0x010fca00078e0212 */
[----:B------:R1:W2:Y:S01]  /*13170*/  LDG.E.U16 R9, desc[UR18][R18.64] ;  /* 0x0000001212097981 */ /* 0x0002a2000c1e1500 */
[----:B0-----:R-:W-:-:S03]  /*13180*/  IMAD.WIDE R12, R0, 0x2, R24 ;  /* 0x00000002000c7825 */ /* 0x001fc600078e0218 */
[----:B------:R-:W4:Y:S04]  /*13190*/  LDL.64 R24, [R1+0x128] ;  /* 0x0001280001187983 */ /* 0x000f280000100a00 */
[----:B------:R-:W2:Y:S01]  /*131a0*/  LDG.E.U16 R13, desc[UR18][R12.64] ;  /* 0x000000120c0d7981 */ /* 0x000ea2000c1e1500 */
[----:B------:R-:W-:-:S05]  /*131b0*/  IMAD.WIDE R16, R0, 0x2, R16 ;  /* 0x0000000200107825 */ /* 0x000fca00078e0210 */
[----:B------:R-:W2:Y:S04]  /*131c0*/  LDG.E.U16 R11, desc[UR18][R16.64] ;  /* 0x00000012100b7981 */ /* 0x000ea8000c1e1500 */
[----:B------:R0:W2:Y:S01]  /*131d0*/  LDG.E.U16 R12, desc[UR18][R14.64] ;  /* 0x000000120e0c7981 */ /* 0x0000a2000c1e1500 */
[----:B-1----:R-:W-:-:S03]  /*131e0*/  IMAD.WIDE R18, R0, 0x2, R26 ;  /* 0x0000000200127825 */ /* 0x002fc600078e021a */
[----:B------:R-:W2:Y:S01]  /*131f0*/  LDL.64 R26, [R1+0xc8] ;  /* 0x0000c800011a7983 */ /* 0x000ea20000100a00 */
[----:B0-----:R-:W-:-:S03]  /*13200*/  IMAD.WIDE R14, R0, 0x2, R34 ;  /* 0x00000002000e7825 */ /* 0x001fc600078e0222 */
[----:B------:R-:W2:Y:S01]  /*13210*/  LDL.64 R34, [R1+0xf8] ;  /* 0x0000f80001227983 */ /* 0x000ea20000100a00 */
[----:B------:R-:W-:-:S03]  /*13220*/  IMAD.WIDE R16, R0, 0x2, R32 ;  /* 0x0000000200107825 */ /* 0x000fc600078e0220 */
[----:B------:R-:W2:Y:S04]  /*13230*/  LDL.64 R32, [R1+0xa0] ;  /* 0x0000a00001207983 */ /* 0x000ea80000100a00 */
[----:B------:R-:W2:Y:S04]  /*13240*/  LDG.E.U16 R14, desc[UR18][R14.64] ;  /* 0x000000120e0e7981 */ /* 0x000ea8000c1e1500 */
[----:B------:R-:W2:Y:S04]  /*13250*/  LDG.E.U16 R17, desc[UR18][R16.64] ;  /* 0x0000001210117981 */ /* 0x000ea8000c1e1500 */
[----:B------:R0:W2:Y:S02]  /*13260*/  LDG.E.U16 R15, desc[UR18][R18.64] ;  /* 0x00000012120f7981 */ /* 0x0000a4000c1e1500 */
[----:B0-----:R-:W-:-:S02]  /*13270*/  IMAD.WIDE R18, R0, 0x2, R28 ;  /* 0x0000000200127825 */ /* 0x001fc400078e021c */
[----:B------:R-:W2:Y:S04]  /*13280*/  LDL.64 R28, [R1+0x78] ;  /* 0x00007800011c7983 */ /* 0x000ea80000100a00 */
[----:B------:R-:W2:Y:S01]  /*13290*/  LDG.E.U16 R19, desc[UR18][R18.64] ;  /* 0x0000001212137981 */ /* 0x000ea2000c1e1500 */
[----:B---3--:R-:W-:-:S05]  /*132a0*/  IMAD.WIDE R20, R0, 0x2, R20 ;  /* 0x0000000200147825 */ /* 0x008fca00078e0214 */
[----:B------:R0:W3:Y:S02]  /*132b0*/  LDG.E.U16 R16, desc[UR18][R20.64] ;  /* 0x0000001214107981 */ /* 0x0000e4000c1e1500 */
[C---:B0-----:R-:W-:Y:S02]  /*132c0*/  IMAD.WIDE R20, R0.reuse, 0x2, R38 ;  /* 0x0000000200147825 */ /* 0x041fe400078e0226 */
[----:B------:R-:W3:Y:S04]  /*132d0*/  LDL.64 R38, [R1+0x180] ;  /* 0x0001800001267983 */ /* 0x000ee80000100a00 */
[----:B------:R0:W3:Y:S01]  /*132e0*/  LDG.E.U16 R18, desc[UR18][R20.64] ;  /* 0x0000001214127981 */ /* 0x0000e2000c1e1500 */
[----:B-----5:R-:W-:-:S04]  /*132f0*/  IMAD.WIDE R22, R0, 0x2, R22 ;  /* 0x0000000200167825 */ /* 0x020fc800078e0216 */
[C---:B0-----:R-:W-:Y:S02]  /*13300*/  IMAD.WIDE R20, R0.reuse, 0x2, R36 ;  /* 0x0000000200147825 */ /* 0x041fe400078e0224 */
[----:B------:R-:W5:Y:S04]  /*13310*/  LDL.64 R36, [R1+0x50] ;  /* 0x0000500001247983 */ /* 0x000f680000100a00 */
[----:B------:R-:W3:Y:S04]  /*13320*/  LDG.E.U16 R20, desc[UR18][R20.64] ;  /* 0x0000001214147981 */ /* 0x000ee8000c1e1500 */
[----:B------:R0:W3:Y:S02]  /*13330*/  LDG.E.U16 R21, desc[UR18][R22.64] ;  /* 0x0000001216157981 */ /* 0x0000e4000c1e1500 */
[----:B0-----:R-:W-:-:S02]  /*13340*/  IMAD.WIDE R22, R0, 0x2, R30 ;  /* 0x0000000200167825 */ /* 0x001fc400078e021e */
[----:B------:R-:W3:Y:S04]  /*13350*/  LDL.64 R30, [R1+0x28] ;  /* 0x00002800011e7983 */ /* 0x000ee80000100a00 */
[----:B------:R-:W3:Y:S01]  /*13360*/  LDG.E.U16 R23, desc[UR18][R22.64] ;  /* 0x0000001216177981 */ /* 0x000ee2000c1e1500 */
[----:B----4-:R-:W-:-:S05]  /*13370*/  IMAD.WIDE R24, R0, 0x2, R24 ;  /* 0x0000000200187825 */ /* 0x010fca00078e0218 */
[----:B------:R0:W4:Y:S01]  /*13380*/  LDG.E.U16 R22, desc[UR18][R24.64] ;  /* 0x0000001218167981 */ /* 0x000122000c1e1500 */
[----:B--2---:R-:W-:-:S04]  /*13390*/  IMAD.WIDE R26, R0, 0x2, R26 ;  /* 0x00000002001a7825 */ /* 0x004fc800078e021a */
[C---:B0-----:R-:W-:Y:S02]  /*133a0*/  IMAD.WIDE R24, R0.reuse, 0x2, R34 ;  /* 0x0000000200187825 */ /* 0x041fe400078e0222 */
[----:B------:R-:W2:Y:S04]  /*133b0*/  LDL.64 R34, [R1+0x240] ;  /* 0x0002400001227983 */ /* 0x000ea80000100a00 */
[----:B------:R-:W4:Y:S04]  /*133c0*/  LDG.E.U16 R25, desc[UR18][R24.64] ;  /* 0x0000001218197981 */ /* 0x000f28000c1e1500 */
[----:B------:R0:W4:Y:S02]  /*133d0*/  LDG.E.U16 R24, desc[UR18][R26.64] ;  /* 0x000000121a187981 */ /* 0x000124000c1e1500 */
[----:B0-----:R-:W-:-:S02]  /*133e0*/  IMAD.WIDE R26, R0, 0x2, R32 ;  /* 0x00000002001a7825 */ /* 0x001fc400078e0220 */
[----:B------:R-:W4:Y:S02]  /*133f0*/  LDL.64 R32, [R1+0x2a0] ;  /* 0x0002a00001207983 */ /* 0x000f240000100a00 */
[C---:B------:R-:W-:Y:S02]  /*13400*/  IMAD.WIDE R28, R0.reuse, 0x2, R28 ;  /* 0x00000002001c7825 */ /* 0x040fe400078e021c */
[----:B------:R-:W4:Y:S04]  /*13410*/  LDG.E.U16 R26, desc[UR18][R26.64] ;  /* 0x000000121a1a7981 */ /* 0x000f28000c1e1500 */
[----:B------:R5:W4:Y:S02]  /*13420*/  LDG.E.U16 R27, desc[UR18][R28.64] ;  /* 0x000000121c1b7981 */ /* 0x000b24000c1e1500 */
[----:B-----5:R-:W-:-:S02]  /*13430*/  IMAD.WIDE R28, R0, 0x2, R36 ;  /* 0x00000002001c7825 */ /* 0x020fc400078e0224 */
[----:B------:R-:W5:Y:S04]  /*13440*/  LDL.64 R36, [R1+0x1e0] ;  /* 0x0001e00001247983 */ /* 0x000f680000100a00 */
[----:B------:R-:W5:Y:S01]  /*13450*/  LDG.E.U16 R29, desc[UR18][R28.64] ;  /* 0x000000121c1d7981 */ /* 0x000f62000c1e1500 */
[----:B---3--:R-:W-:-:S05]  /*13460*/  IMAD.WIDE R30, R0, 0x2, R30 ;  /* 0x00000002001e7825 */ /* 0x008fca00078e021e */
[----:B------:R0:W3:Y:S02]  /*13470*/  LDG.E.U16 R28, desc[UR18][R30.64] ;  /* 0x000000121e1c7981 */ /* 0x0000e4000c1e1500 */
[C---:B0-----:R-:W-:Y:S02]  /*13480*/  IMAD.WIDE R30, R0.reuse, 0x2, R46 ;  /* 0x00000002001e7825 */ /* 0x041fe400078e022e */
[----:B------:R-:W3:Y:S04]  /*13490*/  LDL.64 R46, [R1+0x120] ;  /* 0x00012000012e7983 */ /* 0x000ee80000100a00 */
[----:B------:R-:W3:Y:S01]  /*134a0*/  LDG.E.U16 R30, desc[UR18][R30.64] ;  /* 0x000000121e1e7981 */ /* 0x000ee2000c1e1500 */
[----:B--2---:R-:W-:-:S04]  /*134b0*/  IMAD.WIDE R34, R0, 0x2, R34 ;  /* 0x0000000200227825 */ /* 0x004fc800078e0222 */
[----:B----4-:R-:W-:-:S05]  /*134c0*/  IMAD.WIDE R32, R0, 0x2, R32 ;  /* 0x0000000200207825 */ /* 0x010fca00078e0220 */
[----:B------:R0:W2:Y:S02]  /*134d0*/  LDG.E.U16 R31, desc[UR18][R32.64] ;  /* 0x00000012201f7981 */ /* 0x0000a4000c1e1500 */
[C---:B0-----:R-:W-:Y:S02]  /*134e0*/  IMAD.WIDE R32, R0.reuse, 0x2, R154 ;  /* 0x0000000200207825 */ /* 0x041fe400078e029a */
[----:B------:R-:W4:Y:S04]  /*134f0*/  LDL.64 R154, [R1+0x70] ;  /* 0x00007000019a7983 */ /* 0x000f280000100a00 */
[----:B------:R-:W2:Y:S04]  /*13500*/  LDG.E.U16 R32, desc[UR18][R32.64] ;  /* 0x0000001220207981 */ /* 0x000ea8000c1e1500 */
[----:B------:R0:W2:Y:S02]  /*13510*/  LDG.E.U16 R33, desc[UR18][R34.64] ;  /* 0x0000001222217981 */ /* 0x0000a4000c1e1500 */
[----:B0-----:R-:W-:-:S02]  /*13520*/  IMAD.WIDE R34, R0, 0x2, R150 ;  /* 0x0000000200227825 */ /* 0x001fc400078e0296 */
[----:B------:R-:W2:Y:S04]  /*13530*/  LDL.64 R150, [R1+0x48] ;  /* 0x0000480001967983 */ /* 0x000ea80000100a00 */
[----:B------:R-:W2:Y:S01]  /*13540*/  LDG.E.U16 R34, desc[UR18][R34.64] ;  /* 0x0000001222227981 */ /* 0x000ea2000c1e1500 */
[----:B------:R-:W-:-:S04]  /*13550*/  IMAD.WIDE R38, R0, 0x2, R38 ;  /* 0x0000000200267825 */ /* 0x000fc800078e0226 */
[----:B-----5:R-:W-:-:S05]  /*13560*/  IMAD.WIDE R36, R0, 0x2, R36 ;  /* 0x0000000200247825 */ /* 0x020fca00078e0224 */
[----:B------:R0:W5:Y:S02]  /*13570*/  LDG.E.U16 R35, desc[UR18][R36.64] ;  /* 0x0000001224237981 */ /* 0x000164000c1e1500 */
[C---:B0-----:R-:W-:Y:S02]  /*13580*/  IMAD.WIDE R36, R0.reuse, 0x2, R66 ;  /* 0x0000000200247825 */ /* 0x041fe400078e0242 */
[----:B------:R-:W2:Y:S04]  /*13590*/  LDL.64 R66, [R1+0x20] ;  /* 0x0000200001427983 */ /* 0x000ea80000100a00 */
[----:B------:R-:W2:Y:S04]  /*135a0*/  LDG.E.U16 R36, desc[UR18][R36.64] ;  /* 0x0000001224247981 */ /* 0x000ea8000c1e1500 */
[----:B------:R0:W2:Y:S02]  /*135b0*/  LDG.E.U16 R37, desc[UR18][R38.64] ;  /* 0x0000001226257981 */ /* 0x0000a4000c1e1500 */
[----:B0-----:R-:W-:-:S02]  /*135c0*/  IMAD.WIDE R38, R0, 0x2, R64 ;  /* 0x0000000200267825 */ /* 0x001fc400078e0240 */
[----:B------:R-:W2:Y:S02]  /*135d0*/  LDL.64 R64, [R1+0x298] ;  /* 0x0002980001407983 */ /* 0x000ea40000100a00 */
[----:B---3--:R-:W-:Y:S02]  /*135e0*/  IMAD.WIDE R46, R0, 0x2, R46 ;  /* 0x00000002002e7825 */ /* 0x008fe400078e022e */
[----:B------:R-:W3:Y:S04]  /*135f0*/  LDG.E.U16 R38, desc[UR18][R38.64] ;  /* 0x0000001226267981 */ /* 0x000ee8000c1e1500 */
[----:B------:R-:W2:Y:S04]  /*13600*/  LDG.E.U16 R39, desc[UR18][R46.64] ;  /* 0x000000122e277981 */ /* 0x000ea8000c1e1500 */
[----:B------:R-:W2:Y:S01]  /*13610*/  LDL.64 R46, [R1+0xf0] ;  /* 0x0000f000012e7983 */ /* 0x000ea20000100a00 */
[----:B------:R-:W-:-:S03]  /*13620*/  LOP3.LUT R63, R70, 0x10, RZ, 0x3c, !PT ;  /* 0x00000010463f7812 */ /* 0x000fc600078e3cff */
        /* <DEDUP_REMOVED lines=16> */
[----:B0-----:R-:W3:Y:S04]  /*13730*/  LDL.64 R42, [R1+0x238] ;  /* 0x00023800012a7983 */ /* 0x001ee80000100a00 */
[----:B------:R-:W-:Y:S04]  /*13740*/  STS.U16 [R63+UR7+0x10080], R56 ;  /* 0x010080383f007988 */ /* 0x000fe80008000407 */
[----:B-1----:R-:W3:Y:S04]  /*13750*/  LDL.64 R50, [R1+0x268] ;  /* 0x0002680001327983 */ /* 0x002ee80000100a00 */
[----:B------:R-:W-:Y:S04]  /*13760*/  STS.U16 [R63+UR7+0x10480], R57 ;  /* 0x010480393f007988 */ /* 0x000fe80008000407 */
[----:B------:R-:W-:Y:S04]  /*13770*/  STS.U16 [R63+UR7+0x10880], R58 ;  /* 0x0108803a3f007988 */ /* 0x000fe80008000407 */
[----:B------:R-:W-:Y:S04]  /*13780*/  STS.U16 [R63+UR7+0x10c80], R59 ;  /* 0x010c803b3f007988 */ /* 0x000fe80008000407 */
[----:B------:R-:W-:Y:S04]  /*13790*/  STS.U16 [R63+UR7+0x11080], R60 ;  /* 0x0110803c3f007988 */ /* 0x000fe80008000407 */
[----:B------:R0:W-:Y:S04]  /*137a0*/  STS.U16 [R63+UR7+0x11480], R61 ;  /* 0x0114803d3f007988 */ /* 0x0001e80008000407 */
[----:B------:R-:W3:Y:S04]  /*137b0*/  LDL.64 R48, [R1+0x1d8] ;  /* 0x0001d80001307983 */ /* 0x000ee80000100a00 */
[----:B------:R-:W3:Y:S04]  /*137c0*/  LDL.64 R44, [R1+0x178] ;  /* 0x00017800012c7983 */ /* 0x000ee80000100a00 */
[----:B0-----:R-:W3:Y:S01]  /*137d0*/  LDL.64 R60, [R1+0x208] ;  /* 0x00020800013c7983 */ /* 0x001ee20000100a00 */
[----:B--2---:R-:W-:-:S03]  /*137e0*/  IMAD.WIDE R4, R0, 0x2, R46 ;  /* 0x0000000200047825 */ /* 0x004fc600078e022e */
[----:B------:R-:W2:Y:S04]  /*137f0*/  LDL.64 R58, [R1+0x148] ;  /* 0x00014800013a7983 */ /* 0x000ea80000100a00 */
[----:B------:R-:W2:Y:S01]  /*13800*/  LDL.64 R46, [R1+0x1a8] ;  /* 0x0001a800012e7983 */ /* 0x000ea20000100a00 */
[----:B------:R-:W-:-:S03]  /*13810*/  IMAD.WIDE R40, R0, 0x2, R162 ;  /* 0x0000000200287825 */ /* 0x000fc600078e02a2 */
[----:B------:R-:W-:Y:S04]  /*13820*/  STS.U16 [R63+UR7+0x11880], R62 ;  /* 0x0118803e3f007988 */ /* 0x000fe80008000407 */
[----:B------:R-:W-:Y:S04]  /*13830*/  STS.U16 [R63+UR7+0x11c80], R7 ;  /* 0x011c80073f007988 */ /* 0x000fe80008000407 */
[----:B------:R0:W-:Y:S04]  /*13840*/  STS.U16 [R63+UR7+0x12080], R6 ;  /* 0x012080063f007988 */ /* 0x0001e80008000407 */
[----:B------:R-:W5:Y:S04]  /*13850*/  LDG.E.U16 R4, desc[UR18][R4.64] ;  /* 0x0000001204047981 */ /* 0x000f68000c1e1500 */
[----:B------:R-:W5:Y:S01]  /*13860*/  LDL.64 R56, [R1+0x118] ;  /* 0x0001180001387983 */ /* 0x000f620000100a00 */
[----:B0-----:R-:W-:-:S03]  /*13870*/  IMAD.WIDE R6, R0, 0x2, R158 ;  /* 0x0000000200067825 */ /* 0x001fc600078e029e */
[----:B------:R-:W5:Y:S04]  /*13880*/  LDL.64 R54, [R1+0xe8] ;  /* 0x0000e80001367983 */ /* 0x000f680000100a00 */
[----:B------:R4:W5:Y:S04]  /*13890*/  LDG.E.U16 R5, desc[UR18][R40.64] ;  /* 0x0000001228057981 */ /* 0x000968000c1e1500 */
[----:B------:R-:W-:Y:S04]  /*138a0*/  STS.U16 [R63+UR7+0x12480], R8 ;  /* 0x012480083f007988 */ /* 0x000fe80008000407 */
[----:B------:R-:W5:Y:S01]  /*138b0*/  LDG.E.U16 R6, desc[UR18][R6.64] ;  /* 0x0000001206067981 */ /* 0x000f62000c1e1500 */
[----:B----4-:R-:W-:-:S03]  /*138c0*/  IMAD.WIDE R40, R0, 0x2, R154 ;  /* 0x0000000200287825 */ /* 0x010fc600078e029a */
[----:B------:R0:W-:Y:S04]  /*138d0*/  STS.U16 [R63+UR7+0x12880], R9 ;  /* 0x012880093f007988 */ /* 0x0001e80008000407 */
[----:B------:R-:W4:Y:S04]  /*138e0*/  LDL.64 R52, [R1+0xb8] ;  /* 0x0000b80001347983 */ /* 0x000f280000100a00 */
[----:B------:R1:W4:Y:S01]  /*138f0*/  LDG.E.U16 R7, desc[UR18][R40.64] ;  /* 0x0000001228077981 */ /* 0x000322000c1e1500 */
[----:B0-----:R-:W-:-:S03]  /*13900*/  IMAD.WIDE R8, R0, 0x2, R150 ;  /* 0x0000000200087825 */ /* 0x001fc600078e0296 */
[----:B------:R-:W-:Y:S01]  /*13910*/  STS.U16 [R63+UR7+0x12c80], R10 ;  /* 0x012c800a3f007988 */ /* 0x000fe20008000407 */
[----:B-1----:R-:W-:-:S03]  /*13920*/  IMAD.WIDE R40, R0, 0x2, R66 ;  /* 0x0000000200287825 */ /* 0x002fc600078e0242 */
[----:B------:R0:W-:Y:S04]  /*13930*/  STS.U16 [R63+UR7+0x13080], R11 ;  /* 0x0130800b3f007988 */ /* 0x0001e80008000407 */
[----:B------:R-:W4:Y:S01]  /*13940*/  LDG.E.U16 R8, desc[UR18][R8.64] ;  /* 0x0000001208087981 */ /* 0x000f22000c1e1500 */
[----:B0-----:R-:W-:-:S03]  /*13950*/  IMAD.WIDE R10, R0, 0x2, R164 ;  /* 0x00000002000a7825 */ /* 0x001fc600078e02a4 */
[----:B------:R0:W4:Y:S04]  /*13960*/  LDG.E.U16 R9, desc[UR18][R40.64] ;  /* 0x0000001228097981 */ /* 0x000128000c1e1500 */
[----:B------:R-:W4:Y:S01]  /*13970*/  LDG.E.U16 R10, desc[UR18][R10.64] ;  /* 0x000000120a0a7981 */ /* 0x000f22000c1e1500 */
[----:B0-----:R-:W-:-:S03]  /*13980*/  IMAD.WIDE R40, R0, 0x2, R64 ;  /* 0x0000000200287825 */ /* 0x001fc600078e0240 */
[----:B------:R-:W-:Y:S04]  /*13990*/  STS.U16 [R63+UR7+0x13480], R13 ;  /* 0x0134800d3f007988 */ /* 0x000fe80008000407 */
[----:B------:R3:W4:Y:S04]  /*139a0*/  LDG.E.U16 R11, desc[UR18][R40.64] ;  /* 0x00000012280b7981 */ /* 0x000728000c1e1500 */
[----:B------:R0:W-:Y:S01]  /*139b0*/  STS.U16 [R63+UR7+0x13880], R12 ;  /* 0x0138800c3f007988 */ /* 0x0001e20008000407 */
[----:B---3--:R-:W-:Y:S01]  /*139c0*/  IMAD.WIDE R40, R0, 0x2, R42 ;  /* 0x0000000200287825 */ /* 0x008fe200078e022a */
[----:B------:R-:W-:-:S03]  /*139d0*/  LOP3.LUT R43, R70, 0x20, RZ, 0x3c, !PT ;  /* 0x00000020462b7812 */ /* 0x000fc600078e3cff */
[C---:B0-----:R-:W-:Y:S01]  /*139e0*/  IMAD.WIDE R12, R0.reuse, 0x2, R50 ;  /* 0x00000002000c7825 */ /* 0x041fe200078e0232 */
[----:B------:R-:W-:Y:S04]  /*139f0*/  STS.U16 [R63+UR7+0x13c80], R14 ;  /* 0x013c800e3f007988 */ /* 0x000fe80008000407 */
[----:B------:R-:W3:Y:S04]  /*13a00*/  LDL.64 R50, [R1+0x90] ;  /* 0x0000900001327983 */ /* 0x000ee80000100a00 */
[----:B------:R0:W-:Y:S04]  /*13a10*/  STS.U16 [R43+UR7+0x10100], R15 ;  /* 0x0101000f2b007988 */ /* 0x0001e80008000407 */
[----:B------:R-:W3:Y:S04]  /*13a20*/  LDG.E.U16 R12, desc[UR18][R12.64] ;  /* 0x000000120c0c7981 */ /* 0x000ee8000c1e1500 */
[----:B------:R-:W-:Y:S01]  /*13a30*/  STS.U16 [R43+UR7+0x10500], R17 ;  /* 0x010500112b007988 */ /* 0x000fe20008000407 */
[----:B0-----:R-:W-:-:S03]  /*13a40*/  IMAD.WIDE R14, R0, 0x2, R60 ;  /* 0x00000002000e7825 */ /* 0x001fc600078e023c */
[----:B------:R2:W-:Y:S04]  /*13a50*/  STS.U16 [R43+UR7+0x10900], R16 ;  /* 0x010900102b007988 */ /* 0x0005e80008000407 */
[----:B------:R0:W3:Y:S04]  /*13a60*/  LDG.E.U16 R13, desc[UR18][R40.64] ;  /* 0x00000012280d7981 */ /* 0x0000e8000c1e1500 */
[----:B------:R-:W3:Y:S04]  /*13a70*/  LDG.E.U16 R14, desc[UR18][R14.64] ;  /* 0x000000120e0e7981 */ /* 0x000ee8000c1e1500 */
[----:B------:R-:W3:Y:S01]  /*13a80*/  LDL.64 R62, [R1+0x290] ;  /* 0x00029000013e7983 */ /* 0x000ee20000100a00 */
[----:B0-----:R-:W-:-:S03]  /*13a90*/  IMAD.WIDE R40, R0, 0x2, R48 ;  /* 0x0000000200287825 */ /* 0x001fc600078e0230 */
[----:B------:R-:W3:Y:S04]  /*13aa0*/  LDL.64 R48, [R1+0x68] ;  /* 0x0000680001307983 */ /* 0x000ee80000100a00 */
[----:B------:R0:W3:Y:S04]  /*13ab0*/  LDG.E.U16 R15, desc[UR18][R40.64] ;  /* 0x00000012280f7981 */ /* 0x0000e8000c1e1500 */
[----:B------:R-:W3:Y:S01]  /*13ac0*/  LDL.64 R60, [R1+0x260] ;  /* 0x00026000013c7983 */ /* 0x000ee20000100a00 */
[----:B0-----:R-:W-:-:S03]  /*13ad0*/  IMAD.WIDE R40, R0, 0x2, R44 ;  /* 0x0000000200287825 */ /* 0x001fc600078e022c */
[----:B------:R-:W3:Y:S01]  /*13ae0*/  LDL.64 R44, [R1+0x18] ;  /* 0x00001800012c7983 */ /* 0x000ee20000100a00 */
[----:B--2---:R-:W-:-:S03]  /*13af0*/  IMAD.WIDE R16, R0, 0x2, R46 ;  /* 0x0000000200107825 */ /* 0x004fc600078e022e */
[----:B------:R-:W2:Y:S04]  /*13b00*/  LDL.64 R46, [R1+0x40] ;  /* 0x00004000012e7983 */ /* 0x000ea80000100a00 */
[----:B------:R-:W-:Y:S04]  /*13b10*/  STS.U16 [R43+UR7+0x10d00], R19 ;  /* 0x010d00132b007988 */ /* 0x000fe80008000407 */
[----:B------:R0:W-:Y:S04]  /*13b20*/  STS.U16 [R43+UR7+0x11100], R18 ;  /* 0x011100122b007988 */ /* 0x0001e80008000407 */
[----:B------:R-:W2:Y:S01]  /*13b30*/  LDG.E.U16 R16, desc[UR18][R16.64] ;  /* 0x0000001210107981 */ /* 0x000ea2000c1e1500 */
[----:B0-----:R-:W-:-:S03]  /*13b40*/  IMAD.WIDE R18, R0, 0x2, R58 ;  /* 0x0000000200127825 */ /* 0x001fc600078e023a */
[----:B------:R-:W2:Y:S04]  /*13b50*/  LDL.64 R58, [R1+0x230] ;  /* 0x00023000013a7983 */ /* 0x000ea80000100a00 */
[----:B------:R5:W2:Y:S04]  /*13b60*/  LDG.E.U16 R17, desc[UR18][R40.64] ;  /* 0x0000001228117981 */ /* 0x000aa8000c1e1500 */
[----:B------:R-:W-:Y:S04]  /*13b70*/  STS.U16 [R43+UR7+0x11500], R20 ;  /* 0x011500142b007988 */ /* 0x000fe80008000407 */
[----:B------:R0:W-:Y:S01]  /*13b80*/  STS.U16 [R43+UR7+0x11900], R21 ;  /* 0x011900152b007988 */ /* 0x0001e20008000407 */
[----:B-----5:R-:W-:-:S03]  /*13b90*/  IMAD.WIDE R40, R0, 0x2, R56 ;  /* 0x0000000200287825 */ /* 0x020fc600078e0238 */
[----:B------:R-:W5:Y:S04]  /*13ba0*/  LDL.64 R56, [R1+0x200] ;  /* 0x0002000001387983 */ /* 0x000f680000100a00 */
[----:B------:R-:W5:Y:S01]  /*13bb0*/  LDG.E.U16 R18, desc[UR18][R18.64] ;  /* 0x0000001212127981 */ /* 0x000f62000c1e1500 */
[----:B0-----:R-:W-:-:S03]  /*13bc0*/  IMAD.WIDE R20, R0, 0x2, R54 ;  /* 0x0000000200147825 */ /* 0x001fc600078e0236 */
[----:B------:R-:W5:Y:S04]  /*13bd0*/  LDL.64 R54, [R1+0x1d0] ;  /* 0x0001d00001367983 */ /* 0x000f680000100a00 */
[----:B------:R-:W-:Y:S04]  /*13be0*/  STS.U16 [R43+UR7+0x11d00], R23 ;  /* 0x011d00172b007988 */ /* 0x000fe80008000407 */
[----:B------:R4:W5:Y:S04]  /*13bf0*/  LDG.E.U16 R19, desc[UR18][R40.64] ;  /* 0x0000001228137981 */ /* 0x000968000c1e1500 */
[----:B------:R3:W-:Y:S04]  /*13c00*/  STS.U16 [R43+UR7+0x12100], R22 ;  /* 0x012100162b007988 */ /* 0x0007e80008000407 */
[----:B------:R-:W5:Y:S01]  /*13c10*/  LDG.E.U16 R20, desc[UR18][R20.64] ;  /* 0x0000001214147981 */ /* 0x000f62000c1e1500 */
[----:B----4-:R-:W-:-:S03]  /*13c20*/  IMAD.WIDE R40, R0, 0x2, R52 ;  /* 0x0000000200287825 */ /* 0x010fc600078e0234 */
[----:B------:R-:W4:Y:S04]  /*13c30*/  LDL.64 R52, [R1+0x1a0] ;  /* 0x0001a00001347983 */ /* 0x000f280000100a00 */
[----:B------:R-:W-:Y:S04]  /*13c40*/  STS.U16 [R43+UR7+0x12500], R25 ;  /* 0x012500192b007988 */ /* 0x000fe80008000407 */
[----:B------:R0:W4:Y:S04]  /*13c50*/  LDG.E.U16 R21, desc[UR18][R40.64] ;  /* 0x0000001228157981 */ /* 0x000128000c1e1500 */
[----:B------:R2:W-:Y:S01]  /*13c60*/  STS.U16 [R43+UR7+0x12900], R24 ;  /* 0x012900182b007988 */ /* 0x0005e20008000407 */
[----:B---3--:R-:W-:-:S03]  /*13c70*/  IMAD.WIDE R22, R0, 0x2, R50 ;  /* 0x0000000200167825 */ /* 0x008fc600078e0232 */
[----:B------:R-:W3:Y:S04]  /*13c80*/  LDL.64 R50, [R1+0x170] ;  /* 0x0001700001327983 */ /* 0x000ee80000100a00 */
[----:B------:R-:W3:Y:S01]  /*13c90*/  LDG.E.U16 R22, desc[UR18][R22.64] ;  /* 0x0000001216167981 */ /* 0x000ee2000c1e1500 */
[----:B0-----:R-:W-:-:S03]  /*13ca0*/  IMAD.WIDE R40, R0, 0x2, R48 ;  /* 0x0000000200287825 */ /* 0x001fc600078e0230 */
[----:B------:R-:W3:Y:S04]  /*13cb0*/  LDL.64 R48, [R1+0x140] ;  /* 0x0001400001307983 */ /* 0x000ee80000100a00 */
[----:B------:R0:W3:Y:S02]  /*13cc0*/  LDG.E.U16 R23, desc[UR18][R40.64] ;  /* 0x0000001228177981 */ /* 0x0000e4000c1e1500 */
[C---:B0-----:R-:W-:Y:S02]  /*13cd0*/  IMAD.WIDE R40, R0.reuse, 0x2, R44 ;  /* 0x0000000200287825 */ /* 0x041fe400078e022c */
[----:B------:R-:W3:Y:S02]  /*13ce0*/  LDL.64 R44, [R1+0xe0] ;  /* 0x0000e000012c7983 */ /* 0x000ee40000100a00 */
[----:B--2---:R-:W-:-:S02]  /*13cf0*/  IMAD.WIDE R24, R0, 0x2, R46 ;  /* 0x0000000200187825 */ /* 0x004fc400078e022e */
[----:B------:R-:W2:Y:S04]  /*13d00*/  LDL.64 R46, [R1+0x110] ;  /* 0x00011000012e7983 */ /* 0x000ea80000100a00 */
[----:B------:R-:W-:Y:S04]  /*13d10*/  STS.U16 [R43+UR7+0x12d00], R26 ;  /* 0x012d001a2b007988 */ /* 0x000fe80008000407 */
[----:B------:R0:W-:Y:S04]  /*13d20*/  STS.U16 [R43+UR7+0x13100], R27 ;  /* 0x0131001b2b007988 */ /* 0x0001e80008000407 */
[----:B------:R-:W2:Y:S01]  /*13d30*/  LDG.E.U16 R24, desc[UR18][R24.64] ;  /* 0x0000001218187981 */ /* 0x000ea2000c1e1500 */
[----:B0-----:R-:W-:-:S03]  /*13d40*/  IMAD.WIDE R26, R0, 0x2, R144 ;  /* 0x00000002001a7825 */ /* 0x001fc600078e0290 */
[----:B------:R-:W-:Y:S04]  /*13d50*/  STS.U16 [R43+UR7+0x13500], R29 ;  /* 0x0135001d2b007988 */ /* 0x000fe80008000407 */
[----:B------:R0:W2:Y:S01]  /*13d60*/  LDG.E.U16 R25, desc[UR18][R40.64] ;  /* 0x0000001228197981 */ /* 0x0000a2000c1e1500 */
[----:B------:R-:W-:-:S03]  /*13d70*/  LOP3.LUT R42, R70, 0x30, RZ, 0x3c, !PT ;  /* 0x00000030462a7812 */ /* 0x000fc600078e3cff */
[----:B------:R1:W-:Y:S04]  /*13d80*/  STS.U16 [R43+UR7+0x13900], R28 ;  /* 0x0139001c2b007988 */ /* 0x0003e80008000407 */
[----:B------:R-:W2:Y:S01]  /*13d90*/  LDG.E.U16 R26, desc[UR18][R26.64] ;  /* 0x000000121a1a7981 */ /* 0x000ea2000c1e1500 */
[----:B0-----:R-:W-:-:S04]  /*13da0*/  IMAD.WIDE R40, R0, 0x2, R62 ;  /* 0x0000000200287825 */ /* 0x001fc800078e023e */
[C---:B-1----:R-:W-:Y:S01]  /*13db0*/  IMAD.WIDE R28, R0.reuse, 0x2, R60 ;  /* 0x00000002001c7825 */ /* 0x042fe200078e023c */
[----:B------:R-:W-:Y:S04]  /*13dc0*/  STS.U16 [R43+UR7+0x13d00], R30 ;  /* 0x013d001e2b007988 */ /* 0x000fe80008000407 */
[----:B------:R0:W2:Y:S04]  /*13dd0*/  LDG.E.U16 R27, desc[UR18][R40.64] ;  /* 0x00000012281b7981 */ /* 0x0000a8000c1e1500 */
[----:B------:R5:W-:Y:S04]  /*13de0*/  STS.U16 [R42+UR7+0x10180], R31 ;  /* 0x0101801f2a007988 */ /* 0x000be80008000407 */
[----:B------:R-:W2:Y:S01]  /*13df0*/  LDG.E.U16 R28, desc[UR18][R28.64] ;  /* 0x000000121c1c7981 */ /* 0x000ea2000c1e1500 */
[----:B0-----:R-:W-:-:S04]  /*13e00*/  IMAD.WIDE R40, R0, 0x2, R58 ;  /* 0x0000000200287825 */ /* 0x001fc800078e023a */
[C---:B-----5:R-:W-:Y:S01]  /*13e10*/  IMAD.WIDE R30, R0.reuse, 0x2, R56 ;  /* 0x00000002001e7825 */ /* 0x060fe200078e0238 */
[----:B------:R-:W-:Y:S04]  /*13e20*/  STS.U16 [R42+UR7+0x10580], R32 ;  /* 0x010580202a007988 */ /* 0x000fe80008000407 */
[----:B------:R0:W5:Y:S04]  /*13e30*/  LDG.E.U16 R29, desc[UR18][R40.64] ;  /* 0x00000012281d7981 */ /* 0x000168000c1e1500 */
[----:B------:R4:W-:Y:S04]  /*13e40*/  STS.U16 [R42+UR7+0x10980], R33 ;  /* 0x010980212a007988 */ /* 0x0009e80008000407 */
[----:B------:R-:W5:Y:S01]  /*13e50*/  LDG.E.U16 R30, desc[UR18][R30.64] ;  /* 0x000000121e1e7981 */ /* 0x000f62000c1e1500 */
[----:B0-----:R-:W-:-:S04]  /*13e60*/  IMAD.WIDE R40, R0, 0x2, R54 ;  /* 0x0000000200287825 */ /* 0x001fc800078e0236 */
[C---:B----4-:R-:W-:Y:S01]  /*13e70*/  IMAD.WIDE R32, R0.reuse, 0x2, R52 ;  /* 0x0000000200207825 */ /* 0x050fe200078e0234 */
[----:B------:R-:W-:Y:S04]  /*13e80*/  STS.U16 [R42+UR7+0x10d80], R34 ;  /* 0x010d80222a007988 */ /* 0x000fe80008000407 */
[----:B------:R3:W4:Y:S04]  /*13e90*/  LDG.E.U16 R31, desc[UR18][R40.64] ;  /* 0x00000012281f7981 */ /* 0x000728000c1e1500 */
[----:B------:R0:W-:Y:S04]  /*13ea0*/  STS.U16 [R42+UR7+0x11180], R35 ;  /* 0x011180232a007988 */ /* 0x0001e80008000407 */
[----:B------:R-:W4:Y:S04]  /*13eb0*/  LDG.E.U16 R32, desc[UR18][R32.64] ;  /* 0x0000001220207981 */ /* 0x000f28000c1e1500 */
[----:B------:R-:W-:Y:S04]  /*13ec0*/  STS.U16 [R42+UR7+0x11580], R36 ;  /* 0x011580242a007988 */ /* 0x000fe80008000407 */
[----:B------:R-:W-:Y:S01]  /*13ed0*/  STS.U16 [R42+UR7+0x11980], R37 ;  /* 0x011980252a007988 */ /* 0x000fe20008000407 */
[----:B---3--:R-:W-:-:S05]  /*13ee0*/  IMAD.WIDE R40, R0, 0x2, R50 ;  /* 0x0000000200287825 */ /* 0x008fca00078e0232 */
[----:B------:R2:W3:Y:S04]  /*13ef0*/  LDG.E.U16 R33, desc[UR18][R40.64] ;  /* 0x0000001228217981 */ /* 0x0004e8000c1e1500 */
[----:B------:R-:W-:Y:S04]  /*13f00*/  STS.U16 [R42+UR7+0x11d80], R38 ;  /* 0x011d80262a007988 */ /* 0x000fe80008000407 */
[----:B------:R1:W-:Y:S01]  /*13f10*/  STS.U16 [R42+UR7+0x12180], R39 ;  /* 0x012180272a007988 */ /* 0x0003e20008000407 */
[----:B0-----:R-:W-:-:S06]  /*13f20*/  IMAD.WIDE R34, R0, 0x2, R48 ;  /* 0x0000000200227825 */ /* 0x001fcc00078e0230 */
[----:B------:R-:W3:Y:S01]  /*13f30*/  LDG.E.U16 R34, desc[UR18][R34.64] ;  /* 0x0000001222227981 */ /* 0x000ee2000c1e1500 */
[----:B-1----:R-:W-:-:S06]  /*13f40*/  IMAD.WIDE R38, R0, 0x2, R156 ;  /* 0x0000000200267825 */ /* 0x002fcc00078e029c */
[----:B------:R-:W3:Y:S01]  /*13f50*/  LDG.E.U16 R38, desc[UR18][R38.64] ;  /* 0x0000001226267981 */ /* 0x000ee2000c1e1500 */
[----:B------:R-:W-:-:S06]  /*13f60*/  IMAD.WIDE R36, R0, 0x2, R44 ;  /* 0x0000000200247825 */ /* 0x000fcc00078e022c */
[----:B------:R-:W3:Y:S01]  /*13f70*/  LDG.E.U16 R36, desc[UR18][R36.64] ;  /* 0x0000001224247981 */ /* 0x000ee2000c1e1500 */
[----:B------:R-:W-:-:S04]  /*13f80*/  IMAD.WIDE R42, R0, 0x2, R146 ;  /* 0x00000002002a7825 */ /* 0x000fc800078e0292 */
[----:B------:R-:W-:-:S04]  /*13f90*/  IMAD.WIDE R44, R0, 0x2, R142 ;  /* 0x00000002002c7825 */ /* 0x000fc800078e028e */
[----:B------:R-:W-:-:S04]  /*13fa0*/  IMAD.WIDE R48, R0, 0x2, R126 ;  /* 0x0000000200307825 */ /* 0x000fc800078e027e */
[----:B--2---:R-:W-:-:S05]  /*13fb0*/  IMAD.WIDE R40, R0, 0x2, R46 ;  /* 0x0000000200287825 */ /* 0x004fca00078e022e */
[----:B------:R0:W2:Y:S02]  /*13fc0*/  LDG.E.U16 R35, desc[UR18][R40.64] ;  /* 0x0000001228237981 */ /* 0x0000a4000c1e1500 */
[----:B0-----:R-:W-:-:S05]  /*13fd0*/  IMAD.WIDE R40, R0, 0x2, R160 ;  /* 0x0000000200287825 */ /* 0x001fca00078e02a0 */
[----:B------:R0:W2:Y:S02]  /*13fe0*/  LDG.E.U16 R37, desc[UR18][R40.64] ;  /* 0x0000001228257981 */ /* 0x0000a4000c1e1500 */
[----:B0-----:R-:W-:-:S05]  /*13ff0*/  IMAD.WIDE R40, R0, 0x2, R152 ;  /* 0x0000000200287825 */ /* 0x001fca00078e0298 */
[----:B------:R0:W2:Y:S02]  /*14000*/  LDG.E.U16 R39, desc[UR18][R40.64] ;  /* 0x0000001228277981 */ /* 0x0000a4000c1e1500 */
[----:B0-----:R-:W-:-:S06]  /*14010*/  IMAD.WIDE R40, R0, 0x2, R148 ;  /* 0x0000000200287825 */ /* 0x001fcc00078e0294 */
[----:B------:R-:W2:Y:S04]  /*14020*/  LDG.E.U16 R40, desc[UR18][R40.64] ;  /* 0x0000001228287981 */ /* 0x000ea8000c1e1500 */
[----:B------:R0:W2:Y:S02]  /*14030*/  LDG.E.U16 R41, desc[UR18][R42.64] ;  /* 0x000000122a297981 */ /* 0x0000a4000c1e1500 */
[----:B0-----:R-:W-:-:S06]  /*14040*/  IMAD.WIDE R42, R0, 0x2, R80 ;  /* 0x00000002002a7825 */ /* 0x001fcc00078e0250 */
[----:B------:R-:W2:Y:S01]  /*14050*/  LDG.E.U16 R42, desc[UR18][R42.64] ;  /* 0x000000122a2a7981 */ /* 0x000ea2000c1e1500 */
[----:B------:R-:W-:-:S03]  /*14060*/  IMAD.WIDE R46, R0, 0x2, R134 ;  /* 0x00000002002e7825 */ /* 0x000fc600078e0286 */
[----:B------:R0:W2:Y:S02]  /*14070*/  LDG.E.U16 R43, desc[UR18][R44.64] ;  /* 0x000000122c2b7981 */ /* 0x0000a4000c1e1500 */
[----:B0-----:R-:W-:-:S06]  /*14080*/  IMAD.WIDE R44, R0, 0x2, R138 ;  /* 0x00000002002c7825 */ /* 0x001fcc00078e028a */
[----:B------:R-:W2:Y:S04]  /*14090*/  LDG.E.U16 R44, desc[UR18][R44.64] ;  /* 0x000000122c2c7981 */ /* 0x000ea8000c1e1500 */
[----:B------:R0:W2:Y:S02]  /*140a0*/  LDG.E.U16 R45, desc[UR18][R46.64] ;  /* 0x000000122e2d7981 */ /* 0x0000a4000c1e1500 */
[----:B0-----:R-:W-:-:S06]  /*140b0*/  IMAD.WIDE R46, R0, 0x2, R130 ;  /* 0x00000002002e7825 */ /* 0x001fcc00078e0282 */
[----:B------:R-:W2:Y:S04]  /*140c0*/  LDG.E.U16 R46, desc[UR18][R46.64] ;  /* 0x000000122e2e7981 */ /* 0x000ea8000c1e1500 */
[----:B------:R0:W2:Y:S02]  /*140d0*/  LDG.E.U16 R47, desc[UR18][R48.64] ;  /* 0x00000012302f7981 */ /* 0x0000a4000c1e1500 */
[----:B0-----:R-:W-:-:S05]  /*140e0*/  IMAD.WIDE R48, R0, 0x2, R122 ;  /* 0x0000000200307825 */ /* 0x001fca00078e027a */
        /* <DEDUP_REMOVED lines=81> */
[----:B-----5:R-:W-:Y:S04]  /*14600*/  STS.U16 [R49+UR7+0x10a80], R29 ;  /* 0x010a801d31007988 */ /* 0x020fe80008000407 */
[----:B------:R-:W-:Y:S04]  /*14610*/  STS.U16 [R49+UR7+0x10e80], R30 ;  /* 0x010e801e31007988 */ /* 0x000fe80008000407 */
[----:B----4-:R-:W-:Y:S04]  /*14620*/  STS.U16 [R49+UR7+0x11280], R31 ;  /* 0x0112801f31007988 */ /* 0x010fe80008000407 */
[----:B------:R-:W-:Y:S04]  /*14630*/  STS.U16 [R49+UR7+0x11680], R32 ;  /* 0x0116802031007988 */ /* 0x000fe80008000407 */
[----:B---3--:R-:W-:Y:S04]  /*14640*/  STS.U16 [R49+UR7+0x11a80], R33 ;  /* 0x011a802131007988 */ /* 0x008fe80008000407 */
[----:B------:R-:W-:Y:S01]  /*14650*/  STS.U16 [R49+UR7+0x11e80], R34 ;  /* 0x011e802231007988 */ /* 0x000fe20008000407 */
[----:B0-----:R-:W-:-:S03]  /*14660*/  LOP3.LUT R4, R70, 0x60, RZ, 0x3c, !PT ;  /* 0x0000006046047812 */ /* 0x001fc600078e3cff */
[----:B--2---:R-:W-:Y:S04]  /*14670*/  STS.U16 [R49+UR7+0x12280], R35 ;  /* 0x0122802331007988 */ /* 0x004fe80008000407 */
        /* <DEDUP_REMOVED lines=22> */
[----:B------:R0:W-:Y:S02]  /*147e0*/  STS.U16 [R4+UR7+0x13f00], R60 ;  /* 0x013f003c04007988 */ /* 0x0001e40008000407 */
[----:B0-----:R-:W-:-:S02]  /*147f0*/  FADD R4, -R3, R100 ;  /* 0x0000006403047221 */ /* 0x001fc40000000100 */
[----:B------:R-:W-:Y:S02]  /*14800*/  STS.U16 [R101+UR7+0x10380], R61 ;  /* 0x0103803d65007988 */ /* 0x000fe40008000407 */
[----:B------:R-:W-:Y:S02]  /*14810*/  FMUL R4, R4, 1.4426950216293334961 ;  /* 0x3fb8aa3b04047820 */ /* 0x000fe40000400000 */
[----:B------:R-:W-:Y:S04]  /*14820*/  STS.U16 [R101+UR7+0x10780], R62 ;  /* 0x0107803e65007988 */ /* 0x000fe80008000407 */
[----:B------:R-:W-:Y:S01]  /*14830*/  STS.U16 [R101+UR7+0x10b80], R63 ;  /* 0x010b803f65007988 */ /* 0x000fe20008000407 */
[----:B------:R0:W1:Y:S03]  /*14840*/  MUFU.EX2 R100, R4 ;  /* 0x0000000400647308 */ /* 0x0000660000000800 */
        /* <DEDUP_REMOVED lines=13> */
[----:B------:R-:W2:Y:S02]  /*14920*/  FENCE.VIEW.ASYNC.T ;  /* 0x00000000000073c6 */ /* 0x000ea40000000200 */
[----:B--2---:R-:W-:Y:S06]  /*14930*/  BAR.SYNC.DEFER_BLOCKING 0x0 ;  /* 0x0000000000007b1d */ /* 0x004fec0000010000 */
[----:B0-----:R-:W-:Y:S01]  /*14940*/  LDTM.16dp32bit_t0_t15.x64 R4, tmem[UR9] ;  /* 0x00000009000479ee */ /* 0x001fe20008b00000 */
[----:B------:R-:W1:Y:S01]  /*14950*/  LDTM.16dp32bit_t16_t31.x64 R4, tmem[UR9+0x40] ;  /* 0x00004009000479ee */ /* 0x000e620008b20000 */
[----:B------:R-:W-:Y:S01]  /*14960*/  NOP ;  /* 0x0000000000007918 */ /* 0x000fe20000000000 */
[C---:B-1----:R-:W-:Y:S01]  /*14970*/  FMUL R4, R100.reuse, R4 ;  /* 0x0000000464047220 */ /* 0x042fe20000400000 */
        /* <DEDUP_REMOVED lines=64> */
[----:B------:R0:W-:Y:S01]  /*14d80*/  STTM.16dp32bit_t16_t31.x64 tmem[UR9+0x40], R4 ;  /* 0x00004004000079ed */ /* 0x0001e20008b20009 */
[----:B------:R-:W1:Y:S02]  /*14d90*/  FENCE.VIEW.ASYNC.T ;  /* 0x00000000000073c6 */ /* 0x000e640000000200 */
[----:B-1----:R-:W-:Y:S06]  /*14da0*/  BAR.SYNC.DEFER_BLOCKING 0x0 ;  /* 0x0000000000007b1d */ /* 0x002fec0000010000 */
[----:B------:R1:W-:Y:S06]  /*14db0*/  MEMBAR.ALL.CTA ;  /* 0x0000000000007992 */ /* 0x0003ec0000008000 */
[----:B-1----:R-:W1:Y:S01]  /*14dc0*/  FENCE.VIEW.ASYNC.S ;  /* 0x00000000000073c6 */ /* 0x002e620000000000 */
[----:B------:R-:W-:Y:S01]  /*14dd0*/  ULEA UR10, UR13, UR7, 0x3 ;  /* 0x000000070d0a7291 */ /* 0x000fe2000f8e18ff */
[----:B------:R-:W-:Y:S01]  /*14de0*/  FADD R74, R71, R74 ;  /* 0x0000004a474a7221 */ /* 0x000fe20000000000 */
[----:B------:R-:W-:-:S02]  /*14df0*/  UMOV UR72, UR67 ;  /* 0x0000004300487c82 */ /* 0x000fc40008000000 */
[----:B------:R-:W-:Y:S01]  /*14e00*/  UIADD3 UR10, UPT, UPT, UR10, 0x1c000, URZ ;  /* 0x0001c0000a0a7890 */ /* 0x000fe2000fffe0ff */
[----:B-1----:R-:W-:Y:S06]  /*14e10*/  BAR.SYNC.DEFER_BLOCKING 0x0 ;  /* 0x0000000000007b1d */ /* 0x002fec0000010000 */
[----:B------:R-:W-:Y:S05]  /*14e20*/  BRA.U UP2, `(.L_x_16) ;  /* 0x0000000102847547 */ /* 0x000fea000b800000 */
[----:B------:R-:W-:Y:S02]  /*14e30*/  UIADD3 UR63, UPT, UPT, UR8, 0x88, URZ ;  /* 0x00000088083f7890 */ /* 0x000fe4000fffe0ff */
[----:B------:R-:W-:Y:S01]  /*14e40*/  UIADD3 UR62, UPT, UPT, UR8, 0x90, URZ ;  /* 0x00000090083e7890 */ /* 0x000fe2000fffe0ff */
[----:B------:R-:W-:Y:S01]  /*14e50*/  UMOV UR70, 0x0 ;  /* 0x0000000000467882 */ /* 0x000fe20000000000 */
[----:B------:R-:W-:Y:S01]  /*14e60*/  UMOV UR71, 0x4200010 ;  /* 0x0420001000477882 */ /* 0x000fe20000000000 */
[----:B------:R-:W-:Y:S01]  /*14e70*/  UIADD3 UR76, UPT, UPT, UR8, 0x98, URZ ;  /* 0x00000098084c7890 */ /* 0x000fe2000fffe0ff */
[----:B------:R-:W-:Y:S01]  /*14e80*/  UMOV UR67, 0x40004040 ;  /* 0x4000404000437882 */ /* 0x000fe20000000000 */
[----:B------:R-:W-:Y:S01]  /*14e90*/  UMOV UR68, 0x0 ;  /* 0x0000000000447882 */ /* 0x000fe20000000000 */
[----:B------:R-:W-:Y:S01]  /*14ea0*/  UMOV UR69, 0x4200010 ;  /* 0x0420001000457882 */ /* 0x000fe20000000000 */
[----:B------:R-:W-:Y:S02]  /*14eb0*/  UIADD3 UR73, UPT, UPT, UR8, 0xa0, URZ ;  /* 0x000000a008497890 */ /* 0x000fe4000fffe0ff */
[----:B------:R1:W-:Y:S01]  /*14ec0*/  UTCHMMA tmem[UR12], gdesc[UR66], tmem[UR8], tmem[UR70], idesc[UR71], UPT ;  /* 0x00ff46420c0079ea */ /* 0x0003e2000b800008 */
[----:B------:R-:W-:-:S02]  /*14ed0*/  UIADD3 UR77, UPT, UPT, UR8, 0xa8, URZ ;  /* 0x000000a8084d7890 */ /* 0x000fc4000fffe0ff */
[----:B------:R2:W-:Y:S01]  /*14ee0*/  UTCHMMA tmem[UR63], gdesc[UR24], tmem[UR8], tmem[UR68], idesc[UR69], UPT ;  /* 0x00ff44183f0079ea */ /* 0x0005e2000b800008 */
[----:B------:R-:W-:Y:S01]  /*14ef0*/  UMOV UR4, 0x0 ;  /* 0x0000000000047882 */ /* 0x000fe20000000000 */
[----:B------:R-:W-:Y:S01]  /*14f00*/  UMOV UR5, 0x4200010 ;  /* 0x0420001000057882 */ /* 0x000fe20000000000 */
[----:B------:R-:W-:Y:S01]  /*14f10*/  UMOV UR74, 0x0 ;  /* 0x00000000004a7882 */ /* 0x000fe20000000000 */
[----:B------:R3:W-:Y:S01]  /*14f20*/  UTCHMMA tmem[UR62], gdesc[UR50], tmem[UR8], tmem[UR4], idesc[UR5], UPT ;  /* 0x00ff04323e0079ea */ /* 0x0007e2000b800008 */
[----:B------:R-:W-:Y:S01]  /*14f30*/  UMOV UR75, 0x4200010 ;  /* 0x04200010004b7882 */ /* 0x000fe20000000000 */
[----:B------:R4:W-:Y:S01]  /*14f40*/  UTCHMMA tmem[UR76], gdesc[UR52], tmem[UR8], tmem[UR4], idesc[UR5], UPT ;  /* 0x00ff04344c0079ea */ /* 0x0009e2000b800008 */
[----:B------:R0:W-:Y:S01]  /*14f50*/  UTCHMMA tmem[UR73], gdesc[UR54], tmem[UR8], tmem[UR70], idesc[UR71], UPT ;  /* 0x00ff4636490079ea */ /* 0x0001e2000b800008 */
[----:B-1----:R-:W-:Y:S02]  /*14f60*/  UIADD3 UR67, UPT, UPT, UR8, 0xb0, URZ ;  /* 0x000000b008437890 */ /* 0x002fe4000fffe0ff */
[----:B------:R0:W-:Y:S01]  /*14f70*/  UTCHMMA tmem[UR77], gdesc[UR56], tmem[UR8], tmem[UR74], idesc[UR75], UPT ;  /* 0x00ff4a384d0079ea */ /* 0x0001e2000b800008 */
[----:B--2---:R-:W-:Y:S01]  /*14f80*/  UIADD3 UR68, UPT, UPT, UR8, 0xb8, URZ ;  /* 0x000000b808447890 */ /* 0x004fe2000fffe0ff */
[----:B------:R-:W-:Y:S01]  /*14f90*/  UMOV UR63, 0x4200010 ;  /* 0x04200010003f7882 */ /* 0x000fe20000000000 */
[----:B------:R-:W-:Y:S01]  /*14fa0*/  UMOV UR64, 0x0 ;  /* 0x0000000000407882 */ /* 0x000fe20000000000 */
[----:B---3--:R-:W-:Y:S01]  /*14fb0*/  UMOV UR62, 0x0 ;  /* 0x00000000003e7882 */ /* 0x008fe20000000000 */
[----:B------:R-:W-:Y:S01]  /*14fc0*/  UMOV UR65, 0x4200010 ;  /* 0x0420001000417882 */ /* 0x000fe20000000000 */
[----:B----4-:R-:W-:Y:S01]  /*14fd0*/  UMOV UR4, UR10 ;  /* 0x0000000a00047c82 */ /* 0x010fe20008000000 */
[----:B------:R-:W-:Y:S01]  /*14fe0*/  UMOV UR5, URZ ;  /* 0x000000ff00057c82 */ /* 0x000fe20008000000 */
[----:B------:R0:W-:Y:S01]  /*14ff0*/  UTCHMMA tmem[UR67], gdesc[UR58], tmem[UR8], tmem[UR62], idesc[UR63], UPT ;  /* 0x00ff3e3a430079ea */ /* 0x0001e2000b800008 */
[----:B------:R-:W-:Y:S01]  /*15000*/  UMOV UR4, UR4 ;  /* 0x0000000400047c82 */ /* 0x000fe20008000000 */
[----:B------:R0:W-:Y:S01]  /*15010*/  UTCHMMA tmem[UR68], gdesc[UR60], tmem[UR8], tmem[UR64], idesc[UR65], UPT ;  /* 0x00ff403c440079ea */ /* 0x0001e2000b800008 */
[----:B------:R0:W-:Y:S01]  /*15020*/  UTCBAR [UR4], URZ ;  /* 0x000000ff040073e9 */ /* 0x0001e200080000ff */
[----:B------:R-:W-:-:S02]  /*15030*/  NOP ;  /* 0x0000000000007918 */ /* 0x000fc40000000000 */
.L_x_16:
[----:B0-----:R-:W0:Y:S01]  /*15040*/  LDC R4, c[0x0][0x3d4] ;  /* 0x0000f500ff047b82 */ /* 0x001e220000000800 */
[----:B------:R-:W-:Y:S01]  /*15050*/  UIADD3 UR13, UPT, UPT, UR13, 0x1, URZ ;  /* 0x000000010d0d7890 */ /* 0x000fe2000fffe0ff */
[----:B------:R-:W-:Y:S01]  /*15060*/  FFMA R75, R100, R75, R74 ;  /* 0x0000004b644b7223 */ /* 0x000fe2000000004a */
[----:B------:R-:W-:Y:S01]  /*15070*/  UIADD3 UR4, UPT, UPT, UR15, -0x80, URZ ;  /* 0xffffff800f047890 */ /* 0x000fe2000fffe0ff */
[----:B------:R-:W-:Y:S01]  /*15080*/  IMAD.U32 R71, RZ, RZ, UR72 ;  /* 0x00000048ff477e24 */ /* 0x000fe2000f8e00ff */
[----:B------:R-:W-:Y:S01]  /*15090*/  UISETP.GT.AND UP1, UPT, UR13, 0x1, UPT ;  /* 0x000000010d00788c */ /* 0x000fe2000bf24270 */
[----:B------:R-:W-:Y:S01]  /*150a0*/  MOV R100, R3 ;  /* 0x0000000300647202 */ /* 0x000fe20000000f00 */
[----:B------:R-:W-:Y:S01]  /*150b0*/  UIADD3 UR6, UPT, UPT, UR6, 0x80, URZ ;  /* 0x0000008006067890 */ /* 0x000fe2000fffe0ff */
[----:B------:R-:W1:Y:S01]  /*150c0*/  LDC R5, c[0x0][0x3c4] ;  /* 0x0000f100ff057b82 */ /* 0x000e620000000800 */
[----:B------:R-:W-:Y:S02]  /*150d0*/  USEL UR67, URZ, 0x1, !UP1 ;  /* 0x00000001ff437887 */ /* 0x000fe4000c800000 */
[----:B------:R-:W-:-:S02]  /*150e0*/  USEL UR13, UR13, URZ, !UP1 ;  /* 0x000000ff0d0d7287 */ /* 0x000fc4000c800000 */
[----:B------:R-:W-:Y:S02]  /*150f0*/  UISETP.GE.AND UP1, UPT, UR6, UR4, UPT ;  /* 0x000000040600728c */ /* 0x000fe4000bf26270 */
[----:B------:R-:W-:Y:S01]  /*15100*/  ULOP3.LUT UR67, UR72, UR67, URZ, 0x3c, !UPT ;  /* 0x0000004348437292 */ /* 0x000fe2000f8e3cff */
[----:B0-----:R-:W-:-:S04]  /*15110*/  SHF.L.U32 R4, R4, 0x7, RZ ;  /* 0x0000000704047819 */ /* 0x001fc800000006ff */
[----:B------:R-:W-:Y:S02]  /*15120*/  IADD3 R0, PT, PT, R4, R0, RZ ;  /* 0x0000000004007210 */ /* 0x000fe40007ffe0ff */
[----:B-1----:R-:W-:-:S04]  /*15130*/  SHF.L.U32 R4, R5, 0x7, RZ ;  /* 0x0000000705047819 */ /* 0x002fc800000006ff */
[----:B------:R-:W-:Y:S01]  /*15140*/  IADD3 R2, PT, PT, R4, R2, RZ ;  /* 0x0000000204027210 */ /* 0x000fe20007ffe0ff */
[----:B------:R-:W-:Y:S06]  /*15150*/  BRA.U !UP1, `(.L_x_17) ;  /* 0xffffff9909c87547 */ /* 0x000fec000b83ffff */
.L_x_12:
[----:B--23--:R-:W1:Y:S01]  /*15160*/  S2R R8, SR_TID.X ;  /* 0x0000000000087919 */ /* 0x00ce620000002100 */
[C---:B------:R-:W-:Y:S01]  /*15170*/  FMUL R68, R75.reuse, 8388608 ;  /* 0x4b0000004b447820 */ /* 0x040fe20000400000 */
[C---:B------:R-:W-:Y:S01]  /*15180*/  FSETP.GEU.AND P3, PT, R75.reuse, 1.175494350822287508e-38, PT ;  /* 0x008000004b00780b */ /* 0x040fe20003f6e000 */
[----:B------:R-:W-:Y:S01]  /*15190*/  HFMA2 R4, -RZ, RZ, 1.443359375, -0.2030029296875 ;  /* 0x3dc6b27fff047431 */ /* 0x000fe200000001ff */
[----:B0-----:R-:W0:Y:S01]  /*151a0*/  LDCU UR4, c[0x0][0x3f0] ;  /* 0x00007e00ff0477ac */ /* 0x001e220008000800 */
[----:B------:R-:W-:Y:S02]  /*151b0*/  FSETP.GT.AND P2, PT, |R75|, 8.50705917302346158658e+37, PT ;  /* 0x7e8000004b00780b */ /* 0x000fe40003f44200 */
[----:B------:R-:W-:Y:S02]  /*151c0*/  FSEL R68, R68, R75, !P3 ;  /* 0x0000004b44447208 */ /* 0x000fe40005800000 */
[----:B------:R-:W-:Y:S02]  /*151d0*/  FSEL R69, RZ, -23, P3 ;  /* 0xc1b80000ff457808 */ /* 0x000fe40001800000 */
[----:B------:R-:W-:-:S04]  /*151e0*/  IADD3 R0, PT, PT, R68, -0x3f3504f3, RZ ;  /* 0xc0cafb0d44007810 */ /* 0x000fc80007ffe0ff */
[----:B------:R-:W-:-:S04]  /*151f0*/  LOP3.LUT R5, R0, 0xff800000, RZ, 0xc0, !PT ;  /* 0xff80000000057812 */ /* 0x000fc800078ec0ff */
[----:B------:R-:W-:Y:S01]  /*15200*/  IADD3 R0, PT, PT, R68, -R5, RZ ;  /* 0x8000000544007210 */ /* 0x000fe20007ffe0ff */
[----:B0-----:R-:W-:-:S04]  /*15210*/  UISETP.GE.AND UP0, UPT, UR4, 0x1, UPT ;  /* 0x000000010400788c */ /* 0x001fc8000bf06270 */
[----:B------:R-:W-:-:S04]  /*15220*/  FADD R71, R0, -1 ;  /* 0xbf80000000477421 */ /* 0x000fc80000000000 */
[----:B------:R-:W-:Y:S01]  /*15230*/  FFMA.FTZ R0, R71, R4, -0.16845393180847167969 ;  /* 0xbe2c7f3047007423 */ /* 0x000fe20000010004 */
[----:B-1----:R-:W-:-:S03]  /*15240*/  SHF.L.U32 R2, R8, 0x7, RZ ;  /* 0x0000000708027819 */ /* 0x002fc600000006ff */
[----:B------:R-:W-:Y:S01]  /*15250*/  FFMA.FTZ R0, R71, R0, 0.1716887056827545166 ;  /* 0x3e2fcf2a47007423 */ /* 0x000fe20000010000 */
[----:B------:R-:W-:Y:S02]  /*15260*/  SHF.L.U32 R73, R8, 0x4, RZ ;  /* 0x0000000408497819 */ /* 0x000fe400000006ff */
[----:B------:R-:W-:Y:S02]  /*15270*/  LOP3.LUT R7, R2, 0x800, RZ, 0xc0, !PT ;  /* 0x0000080002077812 */ /* 0x000fe400078ec0ff */
[----:B------:R-:W0:Y:S01]  /*15280*/  LDC R2, c[0x0][0x3e8] ;  /* 0x0000fa00ff027b82 */ /* 0x000e220000000800 */
[----:B------:R-:W-:Y:S02]  /*15290*/  LOP3.LUT R4, R73, 0xf0, RZ, 0xc0, !PT ;  /* 0x000000f049047812 */ /* 0x000fe400078ec0ff */
[----:B------:R-:W-:Y:S02]  /*152a0*/  SHF.L.U32 R6, R8, 0x3, RZ ;  /* 0x0000000308067819 */ /* 0x000fe400000006ff */
[----:B------:R-:W-:Y:S01]  /*152b0*/  IADD3 R7, PT, PT, R4, UR7, R7 ;  /* 0x0000000704077c10 */ /* 0x000fe2000fffe007 */
[----:B------:R-:W-:Y:S01]  /*152c0*/  FFMA.FTZ R4, R71, R0, -0.17900948226451873779 ;  /* 0xbe374e4347047423 */ /* 0x000fe20000010000 */
[----:B------:R-:W-:-:S02]  /*152d0*/  LOP3.LUT R6, R6, 0x300, RZ, 0xc0, !PT ;  /* 0x0000030006067812 */ /* 0x000fc400078ec0ff */
[--C-:B------:R-:W-:Y:S01]  /*152e0*/  SHF.R.U32.HI R101, RZ, 0x6, R8.reuse ;  /* 0x00000006ff657819 */ /* 0x100fe20000011608 */
[----:B------:R-:W-:Y:S01]  /*152f0*/  FFMA.FTZ R4, R71, R4, 0.20512372255325317383 ;  /* 0x3e520bf447047423 */ /* 0x000fe20000010004 */
[----:B------:R-:W-:Y:S01]  /*15300*/  SHF.R.U32.HI R74, RZ, 0x2, R8 ;  /* 0x00000002ff4a7819 */ /* 0x000fe20000011608 */
[----:B------:R-:W-:Y:S01]  /*15310*/  IMAD.IADD R0, R6, 0x1, R7 ;  /* 0x0000000106007824 */ /* 0x000fe200078e0207 */
[----:B------:R-:W-:Y:S01]  /*15320*/  SGXT.U32 R101, R101, 0x1 ;  /* 0x000000016565781a */ /* 0x000fe20000000000 */
[----:B------:R-:W-:-:S04]  /*15330*/  FFMA.FTZ R4, R71, R4, -0.24046532809734344482 ;  /* 0xbe763c8b47047423 */ /* 0x000fc80000010004 */
[----:B------:R-:W-:Y:S01]  /*15340*/  FFMA.FTZ R4, R71, R4, 0.28857114911079406738 ;  /* 0x3e93bf9947047423 */ /* 0x000fe20000010004 */
[----:B------:R-:W-:Y:S06]  /*15350*/  BRA.U !UP0, `(.L_x_18) ;  /* 0x0000000108107547 */ /* 0x000fec000b800000 */
[----:B------:R-:W-:-:S06]  /*15360*/  USHF.L.U32 UR72, UR72, 0x1f, URZ ;  /* 0x0000001f48487899 */ /* 0x000fcc00080006ff */
[----:B------:R-:W-:-:S04]  /*15370*/  MOV R6, UR72 ;  /* 0x0000004800067c02 */ /* 0x000fc80008000f00 */
[----:B------:R-:W1:Y:S02]  /*15380*/  SYNCS.PHASECHK.TRANS64.TRYWAIT P3, [UR10], R6 ;  /* 0x00000006ff0075a7 */ /* 0x000e64000806110a */
[----:B-1----:R-:W-:Y:S05]  /*15390*/  @!P3 BRA `(.L_x_19) ;  /* 0x000000280060b947 */ /* 0x002fea0003800000 */
.L_x_18:
[----:B------:R-:W-:Y:S01]  /*153a0*/  BAR.SYNC.DEFER_BLOCKING 0x0 ;  /* 0x0000000000007b1d */ /* 0x000fe20000010000 */
[----:B------:R-:W-:Y:S01]  /*153b0*/  FSETP.GEU.AND P4, PT, |R75|, 1.175494350822287508e-38, PT ;  /* 0x008000004b00780b */ /* 0x000fe20003f8e200 */
[----:B------:R-:W-:Y:S01]  /*153c0*/  FFMA.FTZ R72, R71, R4, -0.36067417263984680176 ;  /* 0xbeb8aa4947487423 */ /* 0x000fe20000010004 */
[----:B------:R-:W-:Y:S01]  /*153d0*/  I2FP.F32.S32 R70, R5 ;  /* 0x0000000500467245 */ /* 0x000fe20000201400 */
[----:B------:R-:W-:Y:S01]  /*153e0*/  @P2 FMUL R75, R75, 0.25 ;  /* 0x3e8000004b4b2820 */ /* 0x000fe20000400000 */
[----:B------:R-:W-:Y:S01]  /*153f0*/  LOP3.LUT R74, R74, 0x18, RZ, 0xc0, !PT ;  /* 0x000000184a4a7812 */ /* 0x000fe200078ec0ff */
[----:B0-----:R-:W-:Y:S02]  /*15400*/  IMAD R101, R101, R2, RZ ;  /* 0x0000000265657224 */ /* 0x001fe400078e02ff */
[----:B------:R-:W-:Y:S01]  /*15410*/  FFMA.FTZ R72, R71, R72, 0.48089820146560668945 ;  /* 0x3ef6384a47487423 */ /* 0x000fe20000010048 */
[----:B------:R-:W0:Y:S01]  /*15420*/  S2R R76, SR_TID.X ;  /* 0x00000000004c7919 */ /* 0x000e220000002100 */
[----:B------:R-:W-:Y:S01]  /*15430*/  FFMA.FTZ R69, R70, 1.1920928955078125e-07, R69 ;  /* 0x3400000046457823 */ /* 0x000fe20000010045 */
[----:B------:R-:W-:Y:S01]  /*15440*/  LOP3.LUT R73, R73, 0x30, RZ, 0xc0, !PT ;  /* 0x0000003049497812 */ /* 0x000fe200078ec0ff */
[----:B------:R-:W-:Y:S01]  /*15450*/  FFMA.FTZ R72, R71, R72, -0.72134751081466674805 ;  /* 0xbf38aa3b47487423 */ /* 0x000fe20000010048 */
[C---:B------:R-:W-:Y:S01]  /*15460*/  LEA R105, R2.reuse, R101, 0x1 ;  /* 0x0000006502697211 */ /* 0x040fe200078e08ff */
[----:B------:R-:W1:Y:S01]  /*15470*/  LDCU.64 UR4, c[0x0][0x3e0] ;  /* 0x00007c00ff0477ac */ /* 0x000e620008000a00 */
[----:B------:R-:W-:Y:S01]  /*15480*/  @!P4 FMUL R75, R75, 16777216 ;  /* 0x4b8000004b4bc820 */ /* 0x000fe20000400000 */
[C---:B------:R-:W-:Y:S01]  /*15490*/  FMUL R72, R71.reuse, R72 ;  /* 0x0000004847487220 */ /* 0x040fe20000400000 */
[C---:B------:R-:W-:Y:S01]  /*154a0*/  LEA R107, R2.reuse, R105, 0x1 ;  /* 0x00000069026b7211 */ /* 0x040fe200078e08ff */
[----:B------:R-:W1:Y:S01]  /*154b0*/  S2UR UR10, SR_CTAID.Y ;  /* 0x00000000000a79c3 */ /* 0x000e620000002600 */
[----:B------:R-:W2:Y:S01]  /*154c0*/  MUFU.RCP R95, R75 ;  /* 0x0000004b005f7308 */ /* 0x000ea20000001000 */
[----:B------:R-:W-:Y:S01]  /*154d0*/  FMUL R72, R71, R72 ;  /* 0x0000004847487220 */ /* 0x000fe20000400000 */
[----:B------:R-:W-:-:S02]  /*154e0*/  LEA R99, R2, R107, 0x1 ;  /* 0x0000006b02637211 */ /* 0x000fc400078e08ff */
[----:B------:R-:W-:Y:S01]  /*154f0*/  ISETP.GE.U32.AND P3, PT, R68, 0x7f800000, PT ;  /* 0x7f8000004400780c */ /* 0x000fe20003f66070 */
[----:B------:R-:W-:Y:S01]  /*15500*/  FFMA.FTZ R72, R71, 1.4426950216293334961, R72 ;  /* 0x3fb8aa3b47487823 */ /* 0x000fe20000010048 */
[----:B------:R-:W-:Y:S01]  /*15510*/  LEA R103, R2, R99, 0x1 ;  /* 0x0000006302677211 */ /* 0x000fe200078e08ff */
[----:B------:R-:W3:Y:S02]  /*15520*/  @!P1 SYNCS.CCTL.IV [UR7+0x1c000] ;  /* 0x01c00000ff0099b1 */ /* 0x000ee40008000007 */
[----:B---3--:R-:W-:Y:S01]  /*15530*/  BAR.SYNC.DEFER_BLOCKING 0x0 ;  /* 0x0000000000007b1d */ /* 0x008fe20000010000 */
[----:B------:R-:W-:-:S07]  /*15540*/  FADD R69, R69, R72 ;  /* 0x0000004845457221 */ /* 0x000fce0000000000 */
[----:B------:R-:W3:Y:S01]  /*15550*/  LDC.64 R146, c[0x0][0x398] ;  /* 0x0000e600ff927b82 */ /* 0x000ee20000000a00 */
[----:B------:R-:W-:Y:S01]  /*15560*/  LDTM.16dp32bit_t0_t15.x64 R4, tmem[UR9] ;  /* 0x00000009000479ee */ /* 0x000fe20008b00000 */
[----:B------:R-:W4:Y:S01]  /*15570*/  LDTM.16dp32bit_t16_t31.x64 R4, tmem[UR9+0x40] ;  /* 0x00004009000479ee */ /* 0x000f220008b20000 */
[----:B------:R-:W-:Y:S02]  /*15580*/  @P3 MOV R123, 0x7f800000 ;  /* 0x7f800000007b3802 */ /* 0x000fe40000000f00 */
[----:B0-----:R-:W-:-:S03]  /*15590*/  LOP3.LUT R162, R74, 0x1f, R76, 0xf8, !PT ;  /* 0x0000001f4aa27812 */ /* 0x001fc600078ef84c */
[----:B------:R-:W-:Y:S01]  /*155a0*/  @P3 FFMA.FTZ R69, R68, R123, +INF ;  /* 0x7f80000044453423 */ /* 0x000fe2000001007b */
[----:B------:R-:W-:Y:S01]  /*155b0*/  LOP3.LUT R78, R76, 0x3f, RZ, 0xc0, !PT ;  /* 0x0000003f4c4e7812 */ /* 0x000fe200078ec0ff */
[----:B-1----:R-:W-:Y:S01]  /*155c0*/  UIMAD UR4, UR10, UR4, URZ ;  /* 0x000000040a0472a4 */ /* 0x002fe2000f8e02ff */
[----:B------:R-:W-:-:S03]  /*155d0*/  SHF.L.U32 R70, R162, 0x3, RZ ;  /* 0x00000003a2467819 */ /* 0x000fc600000006ff */
[----:B------:R-:W-:Y:S01]  /*155e0*/  USHF.L.U32 UR6, UR4, 0x1, URZ ;  /* 0x0000000104067899 */ /* 0x000fe200080006ff */
[----:B------:R-:W-:Y:S01]  /*155f0*/  LOP3.LUT R70, R70, 0xc0, RZ, 0xc0, !PT ;  /* 0x000000c046467812 */ /* 0x000fe200078ec0ff */
[----:B------:R-:W0:Y:S01]  /*15600*/  @!P1 SYNCS.CCTL.IV [UR7+0x1c008] ;  /* 0x01c00800ff0099b1 */ /* 0x000e220008000007 */
[----:B------:R-:W-:Y:S02]  /*15610*/  NOP ;  /* 0x0000000000007918 */ /* 0x000fe40000000000 */
[----:B------:R-:W-:-:S05]  /*15620*/  IADD3 R70, PT, PT, R70, UR7, R73 ;  /* 0x0000000746467c10 */ /* 0x000fca000fffe049 */
[----:B------:R2:W-:Y:S01]  /*15630*/  STL [R1+0x8], R70 ;  /* 0x0000084601007387 */ /* 0x0005e20000100800 */
[----:B----4-:R-:W-:Y:S01]  /*15640*/  @P2 FMUL R11, R11, 0.25 ;  /* 0x3e8000000b0b2820 */ /* 0x010fe20000400000 */
[----:B------:R-:W-:Y:S01]  /*15650*/  @P2 FMUL R14, R14, 0.25 ;  /* 0x3e8000000e0e2820 */ /* 0x000fe20000400000 */
[----:B------:R-:W-:Y:S01]  /*15660*/  @P2 FMUL R15, R15, 0.25 ;  /* 0x3e8000000f0f2820 */ /* 0x000fe20000400000 */
[----:B------:R-:W-:Y:S01]  /*15670*/  @P2 FMUL R18, R18, 0.25 ;  /* 0x3e80000012122820 */ /* 0x000fe20000400000 */
[----:B------:R-:W-:Y:S01]  /*15680*/  @P2 FMUL R19, R19, 0.25 ;  /* 0x3e80000013132820 */ /* 0x000fe20000400000 */
[----:B------:R-:W-:Y:S01]  /*15690*/  @!P4 FMUL R11, R11, 16777216 ;  /* 0x4b8000000b0bc820 */ /* 0x000fe20000400000 */
        /* <DEDUP_REMOVED lines=8> */
[----:B------:R-:W-:Y:S01]  /*15720*/  @P2 FMUL R12, R12, 0.25 ;  /* 0x3e8000000c0c2820 */ /* 0x000fe20000400000 */
[----:B------:R-:W-:Y:S01]  /*15730*/  @!P4 FMUL R18, R18, 16777216 ;  /* 0x4b8000001212c820 */ /* 0x000fe20000400000 */
[----:B------:R-:W-:Y:S01]  /*15740*/  @P2 FMUL R4, R4, 0.25 ;  /* 0x3e80000004042820 */ /* 0x000fe20000400000 */
[----:B------:R-:W-:Y:S01]  /*15750*/  @P2 FMUL R9, R9, 0.25 ;  /* 0x3e80000009092820 */ /* 0x000fe20000400000 */
[----:B------:R-:W-:Y:S01]  /*15760*/  @P2 FMUL R13, R13, 0.25 ;  /* 0x3e8000000d0d2820 */ /* 0x000fe20000400000 */
[----:B------:R-:W-:Y:S01]  /*15770*/  @P2 FMUL R16, R16, 0.25 ;  /* 0x3e80000010102820 */ /* 0x000fe20000400000 */
[----:B------:R-:W-:Y:S01]  /*15780*/  @P2 FMUL R17, R17, 0.25 ;  /* 0x3e80000011112820 */ /* 0x000fe20000400000 */
[----:B------:R-:W-:Y:S01]  /*15790*/  @!P4 FMUL R19, R19, 16777216 ;  /* 0x4b8000001313c820 */ /* 0x000fe20000400000 */
[----:B--2---:R-:W-:Y:S01]  /*157a0*/  FMUL R70, R95, R11 ;  /* 0x0000000b5f467220 */ /* 0x004fe20000400000 */
[----:B------:R-:W-:Y:S01]  /*157b0*/  @P2 FMUL R22, R22, 0.25 ;  /* 0x3e80000016162820 */ /* 0x000fe20000400000 */
[----:B------:R-:W-:Y:S01]  /*157c0*/  @!P4 FMUL R6, R6, 16777216 ;  /* 0x4b8000000606c820 */ /* 0x000fe20000400000 */
[----:B------:R-:W-:Y:S01]  /*157d0*/  @!P4 FMUL R21, R21, 16777216 ;  /* 0x4b8000001515c820 */ /* 0x000fe20000400000 */
[----:B------:R-:W-:Y:S01]  /*157e0*/  FMUL R11, R95, R14 ;  /* 0x0000000e5f0b7220 */ /* 0x000fe20000400000 */
[----:B------:R-:W-:Y:S01]  /*157f0*/  @P2 FMUL R23, R23, 0.25 ;  /* 0x3e80000017172820 */ /* 0x000fe20000400000 */
[----:B------:R-:W-:Y:S01]  /*15800*/  @!P4 FMUL R5, R5, 16777216 ;  /* 0x4b8000000505c820 */ /* 0x000fe20000400000 */
[----:B------:R-:W-:Y:S01]  /*15810*/  @!P4 FMUL R7, R7, 16777216 ;  /* 0x4b8000000707c820 */ /* 0x000fe20000400000 */
[C---:B------:R-:W-:Y:S01]  /*15820*/  FMUL R14, R95.reuse, R15 ;  /* 0x0000000f5f0e7220 */ /* 0x040fe20000400000 */
[----:B------:R-:W-:Y:S01]  /*15830*/  @!P4 FMUL R8, R8, 16777216 ;  /* 0x4b8000000808c820 */ /* 0x000fe20000400000 */
[----:B------:R-:W-:Y:S01]  /*15840*/  @!P4 FMUL R10, R10, 16777216 ;  /* 0x4b8000000a0ac820 */ /* 0x000fe20000400000 */
[----:B------:R-:W-:Y:S01]  /*15850*/  @!P4 FMUL R12, R12, 16777216 ;  /* 0x4b8000000c0cc820 */ /* 0x000fe20000400000 */
[----:B------:R-:W-:Y:S01]  /*15860*/  FMUL R15, R95, R18 ;  /* 0x000000125f0f7220 */ /* 0x000fe20000400000 */
[----:B------:R-:W-:Y:S01]  /*15870*/  @!P4 FMUL R4, R4, 16777216 ;  /* 0x4b8000000404c820 */ /* 0x000fe20000400000 */
[----:B------:R-:W-:Y:S01]  /*15880*/  @!P4 FMUL R9, R9, 16777216 ;  /* 0x4b8000000909c820 */ /* 0x000fe20000400000 */
[----:B------:R-:W-:Y:S01]  /*15890*/  @!P4 FMUL R13, R13, 16777216 ;  /* 0x4b8000000d0dc820 */ /* 0x000fe20000400000 */
[----:B------:R-:W-:Y:S01]  /*158a0*/  @!P4 FMUL R16, R16, 16777216 ;  /* 0x4b8000001010c820 */ /* 0x000fe20000400000 */
[----:B------:R-:W-:Y:S01]  /*158b0*/  @!P4 FMUL R17, R17, 16777216 ;  /* 0x4b8000001111c820 */ /* 0x000fe20000400000 */
[C---:B------:R-:W-:Y:S01]  /*158c0*/  FMUL R18, R95.reuse, R19 ;  /* 0x000000135f127220 */ /* 0x040fe20000400000 */
[----:B------:R-:W-:Y:S01]  /*158d0*/  @!P4 FMUL R22, R22, 16777216 ;  /* 0x4b8000001616c820 */ /* 0x000fe20000400000 */
[C---:B------:R-:W-:Y:S01]  /*158e0*/  FMUL R71, R95.reuse, R6 ;  /* 0x000000065f477220 */ /* 0x040fe20000400000 */
[----:B------:R-:W-:Y:S01]  /*158f0*/  FMUL R19, R95, R21 ;  /* 0x000000155f137220 */ /* 0x000fe20000400000 */
[----:B------:R-:W-:Y:S01]  /*15900*/  @P2 FMUL R25, R25, 0.25 ;  /* 0x3e80000019192820 */ /* 0x000fe20000400000 */
[----:B------:R-:W-:Y:S01]  /*15910*/  @!P4 FMUL R23, R23, 16777216 ;  /* 0x4b8000001717c820 */ /* 0x000fe20000400000 */
[C---:B------:R-:W-:Y:S01]  /*15920*/  FMUL R5, R95.reuse, R5 ;  /* 0x000000055f057220 */ /* 0x040fe20000400000 */
[----:B------:R-:W-:Y:S01]  /*15930*/  FMUL R6, R95, R7 ;  /* 0x000000075f067220 */ /* 0x000fe20000400000 */
[----:B------:R-:W-:-:S02]  /*15940*/  IMAD R21, R2, 0x2, R103 ;  /* 0x0000000202157824 */ /* 0x000fc400078e0267 */
        /* <DEDUP_REMOVED lines=8> */
[----:B------:R-:W-:Y:S01]  /*159d0*/  FMUL R73, R95, R22 ;  /* 0x000000165f497220 */ /* 0x000fe20000400000 */
[----:B------:R-:W-:Y:S01]  /*159e0*/  @P2 FMUL R27, R27, 0.25 ;  /* 0x3e8000001b1b2820 */ /* 0x000fe20000400000 */
[----:B------:R-:W-:Y:S01]  /*159f0*/  @!P4 FMUL R25, R25, 16777216 ;  /* 0x4b8000001919c820 */ /* 0x000fe20000400000 */
[----:B------:R-:W-:Y:S01]  /*15a00*/  FMUL R22, R95, R23 ;  /* 0x000000175f167220 */ /* 0x000fe20000400000 */
[----:B------:R-:W-:Y:S01]  /*15a10*/  F2FP.F16.F32.PACK_AB R8, R6, R5 ;  /* 0x000000050608723e */ /* 0x000fe200000000ff */
[----:B------:R-:W-:Y:S01]  /*15a20*/  @P2 FMUL R26, R26, 0.25 ;  /* 0x3e8000001a1a2820 */ /* 0x000fe20000400000 */
[----:B------:R-:W-:Y:S01]  /*15a30*/  LEA R23, R2, R21, 0x1 ;  /* 0x0000001502177211 */ /* 0x000fe200078e08ff */
[----:B------:R-:W-:Y:S01]  /*15a40*/  @P2 FMUL R29, R29, 0.25 ;  /* 0x3e8000001d1d2820 */ /* 0x000fe20000400000 */
[----:B------:R-:W-:Y:S01]  /*15a50*/  F2FP.F16.F32.PACK_AB R5, R10, R7 ;  /* 0x000000070a05723e */ /* 0x000fe200000000ff */
[----:B------:R-:W-:Y:S01]  /*15a60*/  @!P4 FMUL R27, R27, 16777216 ;  /* 0x4b8000001b1bc820 */ /* 0x000fe20000400000 */
[----:B------:R-:W-:Y:S01]  /*15a70*/  F2FP.F16.F32.PACK_AB R6, R11, R12 ;  /* 0x0000000c0b06723e */ /* 0x000fe200000000ff */
[----:B------:R-:W-:Y:S01]  /*15a80*/  FMUL R72, R95, R25 ;  /* 0x000000195f487220 */ /* 0x000fe20000400000 */
[----:B------:R-:W-:Y:S01]  /*15a90*/  F2FP.F16.F32.PACK_AB R4, R71, R4 ;  /* 0x000000044704723e */ /* 0x000fe200000000ff */
[----:B------:R-:W-:Y:S01]  /*15aa0*/  @!P4 FMUL R26, R26, 16777216 ;  /* 0x4b8000001a1ac820 */ /* 0x000fe20000400000 */
[----:B------:R-:W-:Y:S01]  /*15ab0*/  F2FP.F16.F32.PACK_AB R9, R70, R9 ;  /* 0x000000094609723e */ /* 0x000fe200000000ff */
[----:B------:R-:W-:Y:S01]  /*15ac0*/  @P2 FMUL R31, R31, 0.25 ;  /* 0x3e8000001f1f2820 */ /* 0x000fe20000400000 */
[----:B------:R-:W-:Y:S01]  /*15ad0*/  F2FP.F16.F32.PACK_AB R10, R14, R13 ;  /* 0x0000000d0e0a723e */ /* 0x000fe200000000ff */
[----:B------:R-:W-:Y:S01]  /*15ae0*/  @!P4 FMUL R29, R29, 16777216 ;  /* 0x4b8000001d1dc820 */ /* 0x000fe20000400000 */
[----:B------:R-:W-:Y:S01]  /*15af0*/  F2FP.F16.F32.PACK_AB R7, R15, R16 ;  /* 0x000000100f07723e */ /* 0x000fe200000000ff */
[C---:B------:R-:W-:Y:S01]  /*15b00*/  FMUL R77, R95.reuse, R27 ;  /* 0x0000001b5f4d7220 */ /* 0x040fe20000400000 */
[----:B------:R-:W-:Y:S01]  /*15b10*/  F2FP.F16.F32.PACK_AB R11, R18, R17 ;  /* 0x00000011120b723e */ /* 0x000fe200000000ff */
[----:B------:R-:W-:Y:S01]  /*15b20*/  @P2 FMUL R30, R30, 0.25 ;  /* 0x3e8000001e1e2820 */ /* 0x000fe20000400000 */
[C---:B------:R-:W-:Y:S01]  /*15b30*/  LEA R25, R2.reuse, R23, 0x1 ;  /* 0x0000001702197211 */ /* 0x040fe200078e08ff */
[----:B0-----:R0:W-:Y:S01]  /*15b40*/  STS.128 [R0], R4 ;  /* 0x0000000400007388 */ /* 0x0011e20000000c00 */
[----:B------:R-:W-:Y:S01]  /*15b50*/  FMUL R75, R95, R26 ;  /* 0x0000001a5f4b7220 */ /* 0x000fe20000400000 */
[----:B------:R-:W-:Y:S01]  /*15b60*/  @P2 FMUL R33, R33, 0.25 ;  /* 0x3e80000021212820 */ /* 0x000fe20000400000 */
[C---:B------:R-:W-:Y:S01]  /*15b70*/  LEA R27, R2.reuse, R25, 0x1 ;  /* 0x00000019021b7211 */ /* 0x040fe200078e08ff */
[----:B------:R-:W-:Y:S01]  /*15b80*/  STS.128 [R0+0x400], R8 ;  /* 0x0004000800007388 */ /* 0x000fe20000000c00 */
[----:B------:R-:W-:Y:S01]  /*15b90*/  @!P4 FMUL R31, R31, 16777216 ;  /* 0x4b8000001f1fc820 */ /* 0x000fe20000400000 */
[----:B------:R-:W-:Y:S01]  /*15ba0*/  FMUL R26, R95, R29 ;  /* 0x0000001d5f1a7220 */ /* 0x000fe20000400000 */
[----:B------:R-:W-:Y:S01]  /*15bb0*/  LEA R29, R2, R27, 0x1 ;  /* 0x0000001b021d7211 */ /* 0x000fe200078e08ff */
[----:B------:R-:W-:Y:S01]  /*15bc0*/  @P2 FMUL R20, R20, 0.25 ;  /* 0x3e80000014142820 */ /* 0x000fe20000400000 */
[----:B------:R-:W-:Y:S01]  /*15bd0*/  @!P4 FMUL R30, R30, 16777216 ;  /* 0x4b8000001e1ec820 */ /* 0x000fe20000400000 */
[----:B------:R-:W-:Y:S01]  /*15be0*/  @P2 FMUL R24, R24, 0.25 ;  /* 0x3e80000018182820 */ /* 0x000fe20000400000 */
        /* <DEDUP_REMOVED lines=36> */
[----:B------:R-:W-:Y:S01]  /*15e30*/  @!P4 FMUL R33, R33, 16777216 ;  /* 0x4b8000002121c820 */ /* 0x000fe20000400000 */
[C---:B------:R-:W-:Y:S01]  /*15e40*/  FMUL R81, R95.reuse, R31 ;  /* 0x0000001f5f517220 */ /* 0x040fe20000400000 */
[----:B------:R-:W-:Y:S01]  /*15e50*/  FSETP.NEU.AND P2, PT, R68, RZ, PT ;  /* 0x000000ff4400720b */ /* 0x000fe20003f4d000 */
[----:B------:R-:W-:Y:S01]  /*15e60*/  @!P4 FMUL R20, R20, 16777216 ;  /* 0x4b8000001414c820 */ /* 0x000fe20000400000 */
[C---:B------:R-:W-:Y:S01]  /*15e70*/  LEA R31, R2.reuse, R29, 0x1 ;  /* 0x0000001d021f7211 */ /* 0x040fe200078e08ff */
[----:B------:R-:W-:Y:S01]  /*15e80*/  FMUL R79, R95, R30 ;  /* 0x0000001e5f4f7220 */ /* 0x000fe20000400000 */
[----:B------:R-:W-:Y:S01]  /*15e90*/  @!P4 FMUL R35, R35, 16777216 ;  /* 0x4b8000002323c820 */ /* 0x000fe20000400000 */
[----:B------:R-:W-:Y:S01]  /*15ea0*/  FMUL R30, R95, R33 ;  /* 0x000000215f1e7220 */ /* 0x000fe20000400000 */
[----:B------:R-:W-:Y:S01]  /*15eb0*/  FSEL R12, R69, -INF , P2 ;  /* 0xff800000450c7808 */ /* 0x000fe20001000000 */
[C---:B------:R-:W-:Y:S01]  /*15ec0*/  FMUL R20, R95.reuse, R20 ;  /* 0x000000145f147220 */ /* 0x040fe20000400000 */
[----:B------:R-:W-:Y:S01]  /*15ed0*/  LEA R33, R2, R31, 0x1 ;  /* 0x0000001f02217211 */ /* 0x000fe200078e08ff */
[----:B------:R-:W-:Y:S01]  /*15ee0*/  @!P4 FMUL R24, R24, 16777216 ;  /* 0x4b8000001818c820 */ /* 0x000fe20000400000 */
[----:B------:R-:W-:Y:S01]  /*15ef0*/  @!P4 FMUL R32, R32, 16777216 ;  /* 0x4b8000002020c820 */ /* 0x000fe20000400000 */
[----:B------:R-:W-:Y:S01]  /*15f00*/  @!P4 FMUL R34, R34, 16777216 ;  /* 0x4b8000002222c820 */ /* 0x000fe20000400000 */
[----:B------:R-:W-:Y:S01]  /*15f10*/  FMUL R109, R95, R35 ;  /* 0x000000235f6d7220 */ /* 0x000fe20000400000 */
[----:B0-----:R-:W-:Y:S01]  /*15f20*/  LOP3.LUT R4, R76, 0x7f, RZ, 0xc0, !PT ;  /* 0x0000007f4c047812 */ /* 0x001fe200078ec0ff */
[----:B------:R-:W-:Y:S01]  /*15f30*/  @!P4 FMUL R37, R37, 16777216 ;  /* 0x4b8000002525c820 */ /* 0x000fe20000400000 */
[----:B------:R-:W-:Y:S01]  /*15f40*/  LEA R35, R2, R33, 0x1 ;  /* 0x0000002102237211 */ /* 0x000fe200078e08ff */
[----:B------:R-:W0:Y:S01]  /*15f50*/  S2R R76, SR_CTAID.X ;  /* 0x00000000004c7919 */ /* 0x000e220000002500 */
[----:B------:R-:W-:Y:S01]  /*15f60*/  FFMA R3, R12, 0.69314718246459960938, R3 ;  /* 0x3f3172180c037823 */ /* 0x000fe20000000003 */
[C---:B------:R-:W-:Y:S01]  /*15f70*/  FMUL R24, R95.reuse, R24 ;  /* 0x000000185f187220 */ /* 0x040fe20000400000 */
[C---:B------:R-:W-:Y:S01]  /*15f80*/  FMUL R32, R95.reuse, R32 ;  /* 0x000000205f207220 */ /* 0x040fe20000400000 */
[----:B------:R-:W-:Y:S01]  /*15f90*/  FMUL R83, R95, R34 ;  /* 0x000000225f537220 */ /* 0x000fe20000400000 */
[----:B------:R-:W-:Y:S01]  /*15fa0*/  F2FP.F16.F32.PACK_AB R12, R73, R20 ;  /* 0x00000014490c723e */ /* 0x000fe200000000ff */
[----:B------:R-:W-:Y:S01]  /*15fb0*/  FMUL R34, R95, R37 ;  /* 0x000000255f227220 */ /* 0x000fe20000400000 */
[----:B------:R-:W-:Y:S01]  /*15fc0*/  LEA R20, R4, UR7, 0x4 ;  /* 0x0000000704147c11 */ /* 0x000fe2000f8e20ff */
[----:B------:R-:W-:Y:S01]  /*15fd0*/  BAR.SYNC.DEFER_BLOCKING 0x0 ;  /* 0x0000000000007b1d */ /* 0x000fe20000010000 */
[----:B------:R-:W-:Y:S01]  /*15fe0*/  @!P4 FMUL R39, R39, 16777216 ;  /* 0x4b8000002727c820 */ /* 0x000fe20000400000 */
[----:B------:R-:W-:Y:S01]  /*15ff0*/  IMAD R37, R2, 0x2, R35 ;  /* 0x0000000202257824 */ /* 0x000fe200078e0223 */
[----:B------:R-:W-:Y:S01]  /*16000*/  F2FP.F16.F32.PACK_AB R13, R75, R24 ;  /* 0x000000184b0d723e */ /* 0x000fe200000000ff */
[----:B------:R-:W-:Y:S01]  /*16010*/  @!P4 FMUL R38, R38, 16777216 ;  /* 0x4b8000002626c820 */ /* 0x000fe20000400000 */
[----:B------:R-:W-:Y:S01]  /*16020*/  F2FP.F16.F32.PACK_AB R17, R77, R72 ;  /* 0x000000484d11723e */ /* 0x000fe200000000ff */
[----:B------:R-:W-:Y:S01]  /*16030*/  @!P4 FMUL R41, R41, 16777216 ;  /* 0x4b8000002929c820 */ /* 0x000fe20000400000 */
[----:B------:R-:W-:Y:S01]  /*16040*/  F2FP.F16.F32.PACK_AB R18, R81, R26 ;  /* 0x0000001a5112723e */ /* 0x000fe200000000ff */
[----:B------:R-:W-:Y:S01]  /*16050*/  FMUL R113, R95, R39 ;  /* 0x000000275f717220 */ /* 0x000fe20000400000 */
[----:B------:R-:W-:Y:S01]  /*16060*/  F2FP.F16.F32.PACK_AB R15, R83, R32 ;  /* 0x00000020530f723e */ /* 0x000fe200000000ff */
[----:B------:R-:W-:Y:S01]  /*16070*/  FMUL R111, R95, R38 ;  /* 0x000000265f6f7220 */ /* 0x000fe20000400000 */
[----:B------:R-:W-:Y:S01]  /*16080*/  LEA R39, R2, R37, 0x1 ;  /* 0x0000002502277211 */ /* 0x000fe200078e08ff */
[----:B------:R-:W-:Y:S01]  /*16090*/  @!P4 FMUL R43, R43, 16777216 ;  /* 0x4b8000002b2bc820 */ /* 0x000fe20000400000 */
[----:B------:R-:W-:Y:S01]  /*160a0*/  FMUL R38, R95, R41 ;  /* 0x000000295f267220 */ /* 0x000fe20000400000 */
[----:B------:R-:W-:Y:S01]  /*160b0*/  @!P4 FMUL R42, R42, 16777216 ;  /* 0x4b8000002a2ac820 */ /* 0x000fe20000400000 */
[C---:B------:R-:W-:Y:S01]  /*160c0*/  LEA R41, R2.reuse, R39, 0x1 ;  /* 0x0000002702297211 */ /* 0x040fe200078e08ff */
[----:B------:R-:W-:Y:S01]  /*160d0*/  @!P4 FMUL R45, R45, 16777216 ;  /* 0x4b8000002d2dc820 */ /* 0x000fe20000400000 */
[----:B------:R-:W-:Y:S01]  /*160e0*/  @!P4 FMUL R47, R47, 16777216 ;  /* 0x4b8000002f2fc820 */ /* 0x000fe20000400000 */
[C---:B------:R-:W-:Y:S01]  /*160f0*/  FMUL R117, R95.reuse, R43 ;  /* 0x0000002b5f757220 */ /* 0x040fe20000400000 */
[----:B------:R-:W-:Y:S01]  /*16100*/  LEA R43, R2, R41, 0x1 ;  /* 0x00000029022b7211 */ /* 0x000fe200078e08ff */
[----:B------:R-:W-:Y:S01]  /*16110*/  @!P4 FMUL R28, R28, 16777216 ;  /* 0x4b8000001c1cc820 */ /* 0x000fe20000400000 */
[----:B------:R-:W-:Y:S01]  /*16120*/  @!P4 FMUL R46, R46, 16777216 ;  /* 0x4b8000002e2ec820 */ /* 0x000fe20000400000 */
[----:B------:R-:W-:Y:S01]  /*16130*/  FMUL R115, R95, R42 ;  /* 0x0000002a5f737220 */ /* 0x000fe20000400000 */
[----:B------:R-:W-:Y:S01]  /*16140*/  @!P4 FMUL R49, R49, 16777216 ;  /* 0x4b8000003131c820 */ /* 0x000fe20000400000 */
[----:B------:R-:W1:Y:S01]  /*16150*/  LDS.128 R80, [R20] ;  /* 0x0000000014507984 */ /* 0x000e620000000c00 */
[----:B------:R-:W-:Y:S01]  /*16160*/  @!P4 FMUL R51, R51, 16777216 ;  /* 0x4b8000003333c820 */ /* 0x000fe20000400000 */
[C---:B------:R-:W-:Y:S01]  /*16170*/  FMUL R42, R95.reuse, R45 ;  /* 0x0000002d5f2a7220 */ /* 0x040fe20000400000 */
[C---:B------:R-:W-:Y:S01]  /*16180*/  FMUL R47, R95.reuse, R47 ;  /* 0x0000002f5f2f7220 */ /* 0x040fe20000400000 */
[----:B------:R-:W-:Y:S01]  /*16190*/  LDS.128 R72, [R20+0x800] ;  /* 0x0008000014487984 */ /* 0x000fe20000000c00 */
[C---:B------:R-:W-:Y:S01]  /*161a0*/  LEA R45, R2.reuse, R43, 0x1 ;  /* 0x0000002b022d7211 */ /* 0x040fe200078e08ff */
[C---:B------:R-:W-:Y:S01]  /*161b0*/  FMUL R28, R95.reuse, R28 ;  /* 0x0000001c5f1c7220 */ /* 0x040fe20000400000 */
[C---:B------:R-:W-:Y:S01]  /*161c0*/  FMUL R119, R95.reuse, R46 ;  /* 0x0000002e5f777220 */ /* 0x040fe20000400000 */
[C---:B------:R-:W-:Y:S01]  /*161d0*/  FMUL R49, R95.reuse, R49 ;  /* 0x000000315f317220 */ /* 0x040fe20000400000 */
[----:B------:R-:W-:Y:S01]  /*161e0*/  FMUL R46, R95, R51 ;  /* 0x000000335f2e7220 */ /* 0x000fe20000400000 */
[----:B------:R-:W-:Y:S01]  /*161f0*/  F2FP.F16.F32.PACK_AB R6, R47, R42 ;  /* 0x0000002a2f06723e */ /* 0x000fe200000000ff */
[----:B------:R-:W-:Y:S01]  /*16200*/  @!P4 FMUL R53, R53, 16777216 ;  /* 0x4b8000003535c820 */ /* 0x000fe20000400000 */
[----:B------:R-:W-:Y:S01]  /*16210*/  LEA R47, R2, R45, 0x1 ;  /* 0x0000002d022f7211 */ /* 0x000fe200078e08ff */
[----:B------:R2:W-:Y:S01]  /*16220*/  STL [R1], R3 ;  /* 0x0000000301007387 */ /* 0x0005e20000100800 */
[----:B------:R-:W-:Y:S01]  /*16230*/  F2FP.F16.F32.PACK_AB R16, R22, R19 ;  /* 0x000000131610723e */ /* 0x000fe200000000ff */
[----:B------:R-:W-:Y:S01]  /*16240*/  FMUL R164, R95, R53 ;  /* 0x000000355fa47220 */ /* 0x000fe20000400000 */
[----:B------:R-:W-:Y:S01]  /*16250*/  F2FP.F16.F32.PACK_AB R14, R79, R28 ;  /* 0x0000001c4f0e723e */ /* 0x000fe200000000ff */
[----:B------:R-:W-:Y:S01]  /*16260*/  BAR.SYNC.DEFER_BLOCKING 0x0 ;  /* 0x0000000000007b1d */ /* 0x000fe20000010000 */
[----:B------:R-:W-:Y:S01]  /*16270*/  F2FP.F16.F32.PACK_AB R19, R109, R30 ;  /* 0x0000001e6d13723e */ /* 0x000fe200000000ff */
[----:B------:R-:W-:Y:S01]  /*16280*/  @!P4 FMUL R55, R55, 16777216 ;  /* 0x4b8000003737c820 */ /* 0x000fe20000400000 */
[----:B------:R-:W-:Y:S01]  /*16290*/  F2FP.F16.F32.PACK_AB R7, R46, R49 ;  /* 0x000000312e07723e */ /* 0x000fe200000000ff */
[----:B------:R-:W-:Y:S01]  /*162a0*/  @!P4 FMUL R57, R57, 16777216 ;  /* 0x4b8000003939c820 */ /* 0x000fe20000400000 */
[----:B------:R-:W-:Y:S01]  /*162b0*/  LEA R49, R2, R47, 0x1 ;  /* 0x0000002f02317211 */ /* 0x000fe200078e08ff */
[----:B------:R-:W-:Y:S01]  /*162c0*/  FMUL R88, R95, R55 ;  /* 0x000000375f587220 */ /* 0x000fe20000400000 */
[----:B0-----:R-:W-:Y:S01]  /*162d0*/  LEA R76, R76, R78, 0x6 ;  /* 0x0000004e4c4c7211 */ /* 0x001fe200078e30ff */
[----:B------:R-:W-:Y:S01]  /*162e0*/  @!P4 FMUL R59, R59, 16777216 ;  /* 0x4b8000003b3bc820 */ /* 0x000fe20000400000 */
[----:B------:R-:W-:Y:S01]  /*162f0*/  LEA R51, R2, R49, 0x1 ;  /* 0x0000003102337211 */ /* 0x000fe200078e08ff */
[----:B------:R-:W-:Y:S01]  /*16300*/  FMUL R96, R95, R57 ;  /* 0x000000395f607220 */ /* 0x000fe20000400000 */
[----:B------:R-:W-:Y:S01]  /*16310*/  @!P4 FMUL R61, R61, 16777216 ;  /* 0x4b8000003d3dc820 */ /* 0x000fe20000400000 */
[----:B--2---:R-:W-:Y:S01]  /*16320*/  IMAD R3, R76, UR5, RZ ;  /* 0x000000054c037c24 */ /* 0x004fe2000f8e02ff */
[----:B------:R-:W-:Y:S01]  /*16330*/  LEA R53, R2, R51, 0x1 ;  /* 0x0000003302357211 */ /* 0x000fe200078e08ff */
[C---:B------:R-:W-:Y:S01]  /*16340*/  FMUL R89, R95.reuse, R59 ;  /* 0x0000003b5f597220 */ /* 0x040fe20000400000 */
[----:B------:R-:W-:Y:S01]  /*16350*/  FMUL R90, R95, R61 ;  /* 0x0000003d5f5a7220 */ /* 0x000fe20000400000 */
[----:B------:R-:W-:Y:S01]  /*16360*/  @!P4 FMUL R63, R63, 16777216 ;  /* 0x4b8000003f3fc820 */ /* 0x000fe20000400000 */
[----:B------:R-:W-:Y:S01]  /*16370*/  UIMAD.WIDE UR4, UR4, 0x2, URZ ;  /* 0x00000002040478a5 */ /* 0x000fe2000f8e02ff */
[----:B------:R-:W-:Y:S01]  /*16380*/  @!P4 FMUL R65, R65, 16777216 ;  /* 0x4b8000004141c820 */ /* 0x000fe20000400000 */
[----:B------:R-:W-:Y:S01]  /*16390*/  @!P4 FMUL R36, R36, 16777216 ;  /* 0x4b8000002424c820 */ /* 0x000fe20000400000 */
[----:B------:R-:W-:Y:S01]  /*163a0*/  FMUL R92, R95, R63 ;  /* 0x0000003f5f5c7220 */ /* 0x000fe20000400000 */
[----:B------:R-:W-:Y:S01]  /*163b0*/  @!P4 FMUL R40, R40, 16777216 ;  /* 0x4b8000002828c820 */ /* 0x000fe20000400000 */
[----:B------:R-:W-:Y:S01]  /*163c0*/  @!P4 FMUL R44, R44, 16777216 ;  /* 0x4b8000002c2cc820 */ /* 0x000fe20000400000 */
[----:B------:R-:W-:Y:S01]  /*163d0*/  @!P4 FMUL R48, R48, 16777216 ;  /* 0x4b8000003030c820 */ /* 0x000fe20000400000 */
[----:B------:R0:W-:Y:S01]  /*163e0*/  STS.128 [R0], R12 ;  /* 0x0000000c00007388 */ /* 0x0001e20000000c00 */
[----:B------:R-:W-:Y:S01]  /*163f0*/  @!P4 FMUL R50, R50, 16777216 ;  /* 0x4b8000003232c820 */ /* 0x000fe20000400000 */
[----:B------:R-:W-:Y:S01]  /*16400*/  @!P4 FMUL R52, R52, 16777216 ;  /* 0x4b8000003434c820 */ /* 0x000fe20000400000 */
[----:B------:R-:W-:Y:S01]  /*16410*/  @!P4 FMUL R54, R54, 16777216 ;  /* 0x4b8000003636c820 */ /* 0x000fe20000400000 */
[----:B------:R-:W-:Y:S01]  /*16420*/  STS.128 [R0+0x400], R16 ;  /* 0x0004001000007388 */ /* 0x000fe20000000c00 */
[----:B------:R-:W-:Y:S01]  /*16430*/  @!P4 FMUL R56, R56, 16777216 ;  /* 0x4b8000003838c820 */ /* 0x000fe20000400000 */
[----:B------:R-:W-:Y:S01]  /*16440*/  @!P4 FMUL R58, R58, 16777216 ;  /* 0x4b8000003a3ac820 */ /* 0x000fe20000400000 */
[----:B------:R-:W-:Y:S01]  /*16450*/  @!P4 FMUL R60, R60, 16777216 ;  /* 0x4b8000003c3cc820 */ /* 0x000fe20000400000 */
[----:B------:R-:W-:Y:S01]  /*16460*/  BAR.SYNC.DEFER_BLOCKING 0x0 ;  /* 0x0000000000007b1d */ /* 0x000fe20000010000 */
[----:B------:R-:W-:Y:S01]  /*16470*/  @!P4 FMUL R62, R62, 16777216 ;  /* 0x4b8000003e3ec820 */ /* 0x000fe20000400000 */
[----:B------:R-:W-:Y:S01]  /*16480*/  @!P4 FMUL R64, R64, 16777216 ;  /* 0x4b8000004040c820 */ /* 0x000fe20000400000 */
[----:B------:R-:W-:Y:S01]  /*16490*/  @!P4 FMUL R66, R66, 16777216 ;  /* 0x4b8000004242c820 */ /* 0x000fe20000400000 */
[----:B------:R-:W-:Y:S01]  /*164a0*/  @!P4 FMUL R67, R67, 16777216 ;  /* 0x4b8000004343c820 */ /* 0x000fe20000400000 */
[C---:B------:R-:W-:Y:S01]  /*164b0*/  FMUL R93, R95.reuse, R65 ;  /* 0x000000415f5d7220 */ /* 0x040fe20000400000 */
[C---:B------:R-:W-:Y:S01]  /*164c0*/  FMUL R36, R95.reuse, R36 ;  /* 0x000000245f247220 */ /* 0x040fe20000400000 */
[----:B------:R-:W-:Y:S01]  /*164d0*/  FMUL R40, R95, R40 ;  /* 0x000000285f287220 */ /* 0x000fe20000400000 */
[----:B0-----:R-:W-:-:S02]  /*164e0*/  IMAD.SHL.U32 R13, R3, 0x2, RZ ;  /* 0x00000002030d7824 */ /* 0x001fc400078e00ff */
[----:B------:R-:W-:Y:S01]  /*164f0*/  FMUL R44, R95, R44 ;  /* 0x0000002c5f2c7220 */ /* 0x000fe20000400000 */
[----:B------:R-:W-:Y:S01]  /*16500*/  IMAD.HI R12, R3, 0x2, RZ ;  /* 0x00000002030c7827 */ /* 0x000fe200078e02ff */
[----:B------:R-:W-:-:S03]  /*16510*/  LEA R3, R2, R53, 0x1 ;  /* 0x0000003502037211 */ /* 0x000fc600078e08ff */
[----:B------:R-:W-:Y:S01]  /*16520*/  FMUL R48, R95, R48 ;  /* 0x000000305f307220 */ /* 0x000fe20000400000 */
[----:B---3--:R-:W-:Y:S01]  /*16530*/  IADD3 R146, P1, P2, R13, UR6, R146 ;  /* 0x000000060d927c10 */ /* 0x008fe2000fa3e092 */
[C---:B------:R-:W-:Y:S01]  /*16540*/  FMUL R121, R95.reuse, R50 ;  /* 0x000000325f797220 */ /* 0x040fe20000400000 */
[----:B------:R-:W-:Y:S01]  /*16550*/  LEA R55, R2, R3, 0x1 ;  /* 0x0000000302377211 */ /* 0x000fe200078e08ff */
[C---:B------:R-:W-:Y:S01]  /*16560*/  FMUL R165, R95.reuse, R52 ;  /* 0x000000345fa57220 */ /* 0x040fe20000400000 */
[----:B------:R-:W-:Y:S01]  /*16570*/  IADD3.X R147, PT, PT, R12, UR5, R147, P1, P2 ;  /* 0x000000050c937c10 */ /* 0x000fe20008fe4493 */
[C---:B------:R-:W-:Y:S01]  /*16580*/  FMUL R84, R95.reuse, R54 ;  /* 0x000000365f547220 */ /* 0x040fe20000400000 */
[C---:B------:R-:W-:Y:S01]  /*16590*/  LEA R57, R2.reuse, R55, 0x1 ;  /* 0x0000003702397211 */ /* 0x040fe200078e08ff */
[----:B------:R-:W-:Y:S01]  /*165a0*/  FMUL R97, R95, R56 ;  /* 0x000000385f617220 */ /* 0x000fe20000400000 */
[----:B------:R-:W-:Y:S01]  /*165b0*/  LEA R148, P1, R101, R146, 0x1 ;  /* 0x0000009265947211 */ /* 0x000fe200078208ff */
[C---:B------:R-:W-:Y:S01]  /*165c0*/  FMUL R85, R95.reuse, R58 ;  /* 0x0000003a5f557220 */ /* 0x040fe20000400000 */
[C---:B------:R-:W-:Y:S01]  /*165d0*/  LEA R59, R2.reuse, R57, 0x1 ;  /* 0x00000039023b7211 */ /* 0x040fe200078e08ff */
[----:B------:R-:W0:Y:S01]  /*165e0*/  LDS.128 R76, [R20] ;  /* 0x00000000144c7984 */ /* 0x000e220000000c00 */
[C---:B------:R-:W-:Y:S01]  /*165f0*/  FMUL R86, R95.reuse, R60 ;  /* 0x0000003c5f567220 */ /* 0x040fe20000400000 */
[C---:B------:R-:W-:Y:S01]  /*16600*/  FMUL R87, R95.reuse, R62 ;  /* 0x0000003e5f577220 */ /* 0x040fe20000400000 */
[C---:B------:R-:W-:Y:S01]  /*16610*/  LEA R61, R2.reuse, R59, 0x1 ;  /* 0x0000003b023d7211 */ /* 0x040fe200078e08ff */
[----:B------:R-:W-:Y:S01]  /*16620*/  LDS.128 R68, [R20+0x800] ;  /* 0x0008000014447984 */ /* 0x000fe20000000c00 */
[C---:B------:R-:W-:Y:S01]  /*16630*/  FMUL R91, R95.reuse, R64 ;  /* 0x000000405f5b7220 */ /* 0x040fe20000400000 */
[----:B------:R-:W-:Y:S01]  /*16640*/  FMUL R94, R95, R66 ;  /* 0x000000425f5e7220 */ /* 0x000fe20000400000 */
[----:B------:R-:W-:Y:S01]  /*16650*/  LEA.HI.X.SX32 R149, R101, R147, 0x1, P1 ;  /* 0x0000009365957211 */ /* 0x000fe200008f0eff */
[----:B------:R-:W-:Y:S01]  /*16660*/  BAR.SYNC.DEFER_BLOCKING 0x0 ;  /* 0x0000000000007b1d */ /* 0x000fe20000010000 */
[----:B------:R-:W-:-:S02]  /*16670*/  IMAD R63, R2, 0x2, R61 ;  /* 0x00000002023f7824 */ /* 0x000fc400078e023d */
[----:B------:R-:W-:Y:S01]  /*16680*/  FMUL R95, R95, R67 ;  /* 0x000000435f5f7220 */ /* 0x000fe20000400000 */
[-C--:B------:R-:W-:Y:S02]  /*16690*/  LEA R154, P1, R99, R146.reuse, 0x1 ;  /* 0x00000092639a7211 */ /* 0x080fe400078208ff */
[----:B------:R-:W-:Y:S01]  /*166a0*/  LEA R150, P2, R105, R146, 0x1 ;  /* 0x0000009269967211 */ /* 0x000fe200078408ff */
[----:B------:R-:W2:Y:S01]  /*166b0*/  LDCU UR4, c[0x0][0x3ec] ;  /* 0x00007d80ff0477ac */ /* 0x000ea20008000800 */
[C---:B------:R-:W-:Y:S02]  /*166c0*/  LEA R65, R2.reuse, R63, 0x1 ;  /* 0x0000003f02417211 */ /* 0x040fe400078e08ff */
[----:B------:R-:W-:Y:S02]  /*166d0*/  LEA.HI.X.SX32 R155, R99, R147, 0x1, P1 ;  /* 0x00000093639b7211 */ /* 0x000fe400008f0eff */
[----:B------:R-:W-:Y:S02]  /*166e0*/  LEA R67, R2, R65, 0x1 ;  /* 0x0000004102437211 */ /* 0x000fe400078e08ff */
[----:B------:R-:W-:-:S02]  /*166f0*/  F2FP.F16.F32.PACK_AB R4, R113, R34 ;  /* 0x000000227104723e */ /* 0x000fc400000000ff */
[C---:B------:R-:W-:Y:S02]  /*16700*/  LEA R99, R2.reuse, R67, 0x1 ;  /* 0x0000004302637211 */ /* 0x040fe400078e08ff */
[----:B------:R-:W-:Y:S02]  /*16710*/  F2FP.F16.F32.PACK_AB R5, R117, R38 ;  /* 0x000000267505723e */ /* 0x000fe400000000ff */
[----:B------:R-:W-:Y:S02]  /*16720*/  LEA.HI.X.SX32 R151, R105, R147, 0x1, P2 ;  /* 0x0000009369977211 */ /* 0x000fe400010f0eff */
[----:B------:R-:W-:Y:S02]  /*16730*/  LEA R156, P2, R103, R146, 0x1 ;  /* 0x00000092679c7211 */ /* 0x000fe400078408ff */
[----:B------:R-:W-:Y:S01]  /*16740*/  LEA R101, R2, R99, 0x1 ;  /* 0x0000006302657211 */ /* 0x000fe200078e08ff */
[----:B------:R3:W-:Y:S01]  /*16750*/  STS.128 [R0+0x400], R4 ;  /* 0x0004000400007388 */ /* 0x0007e20000000c00 */
[----:B------:R-:W-:-:S02]  /*16760*/  F2FP.F16.F32.PACK_AB R8, R111, R36 ;  /* 0x000000246f08723e */ /* 0x000fc400000000ff */
[----:B------:R-:W-:Y:S02]  /*16770*/  F2FP.F16.F32.PACK_AB R9, R115, R40 ;  /* 0x000000287309723e */ /* 0x000fe400000000ff */
[----:B------:R-:W-:Y:S02]  /*16780*/  F2FP.F16.F32.PACK_AB R10, R119, R44 ;  /* 0x0000002c770a723e */ /* 0x000fe400000000ff */
[----:B------:R-:W-:Y:S02]  /*16790*/  F2FP.F16.F32.PACK_AB R11, R121, R48 ;  /* 0x00000030790b723e */ /* 0x000fe400000000ff */
[----:B------:R-:W-:Y:S02]  /*167a0*/  LEA.HI.X.SX32 R157, R103, R147, 0x1, P2 ;  /* 0x00000093679d7211 */ /* 0x000fe400010f0eff */
[----:B------:R-:W-:Y:S01]  /*167b0*/  LEA R103, R2, R101, 0x1 ;  /* 0x0000006502677211 */ /* 0x000fe200078e08ff */
[----:B------:R4:W-:Y:S01]  /*167c0*/  STS.128 [R0], R8 ;  /* 0x0000000800007388 */ /* 0x0009e20000000c00 */
[----:B------:R-:W-:-:S02]  /*167d0*/  LEA R152, P3, R107, R146, 0x1 ;  /* 0x000000926b987211 */ /* 0x000fc400078608ff */
[C---:B------:R-:W-:Y:S02]  /*167e0*/  LEA R105, R2.reuse, R103, 0x1 ;  /* 0x0000006702697211 */ /* 0x040fe400078e08ff */
[-C--:B---3--:R-:W-:Y:S02]  /*167f0*/  LEA R4, P2, R25, R146.reuse, 0x1 ;  /* 0x0000009219047211 */ /* 0x088fe400078408ff */
[-C--:B------:R-:W-:Y:S02]  /*16800*/  LEA.HI.X.SX32 R153, R107, R147.reuse, 0x1, P3 ;  /* 0x000000936b997211 */ /* 0x080fe400018f0eff */
[----:B------:R-:W-:Y:S02]  /*16810*/  LEA.HI.X.SX32 R5, R25, R147, 0x1, P2 ;  /* 0x0000009319057211 */ /* 0x000fe400010f0eff */
[----:B------:R-:W-:Y:S02]  /*16820*/  LEA R107, R2, R105, 0x1 ;  /* 0x00000069026b7211 */ /* 0x000fe400078e08ff */
[----:B------:R-:W-:-:S02]  /*16830*/  LEA R160, P1, R23, R146, 0x1 ;  /* 0x0000009217a07211 */ /* 0x000fc400078208ff */
[-C--:B------:R-:W-:Y:S01]  /*16840*/  LEA R158, P3, R21, R146.reuse, 0x1 ;  /* 0x00000092159e7211 */ /* 0x080fe200078608ff */
[C---:B------:R-:W-:Y:S01]  /*16850*/  IMAD R109, R2.reuse, 0x2, R107 ;  /* 0x00000002026d7824 */ /* 0x040fe200078e026b */
[-C--:B----4-:R-:W-:Y:S02]  /*16860*/  LEA R10, P2, R31, R146.reuse, 0x1 ;  /* 0x000000921f0a7211 */ /* 0x090fe400078408ff */
[-C--:B------:R-:W-:Y:S02]  /*16870*/  LEA.HI.X.SX32 R161, R23, R147.reuse, 0x1, P1 ;  /* 0x0000009317a17211 */ /* 0x080fe400008f0eff */
[----:B------:R-:W-:Y:S02]  /*16880*/  LEA.HI.X.SX32 R11, R31, R147, 0x1, P2 ;  /* 0x000000931f0b7211 */ /* 0x000fe400010f0eff */
[----:B------:R-:W-:Y:S02]  /*16890*/  LEA R16, P2, R37, R146, 0x1 ;  /* 0x0000009225107211 */ /* 0x000fe400078408ff */
[----:B------:R-:W-:-:S02]  /*168a0*/  LEA R111, R2, R109, 0x1 ;  /* 0x0000006d026f7211 */ /* 0x000fc400078e08ff */
[-C--:B------:R-:W-:Y:S02]  /*168b0*/  LEA.HI.X.SX32 R17, R37, R147.reuse, 0x1, P2 ;  /* 0x0000009325117211 */ /* 0x080fe400010f0eff */
[-C--:B------:R-:W-:Y:S02]  /*168c0*/  LEA R22, P2, R43, R146.reuse, 0x1 ;  /* 0x000000922b167211 */ /* 0x080fe400078408ff */
[-C--:B------:R-:W-:Y:S02]  /*168d0*/  LEA R8, P1, R29, R146.reuse, 0x1 ;  /* 0x000000921d087211 */ /* 0x080fe400078208ff */
[----:B------:R-:W-:Y:S02]  /*168e0*/  LEA.HI.X.SX32 R23, R43, R147, 0x1, P2 ;  /* 0x000000932b177211 */ /* 0x000fe400010f0eff */
[----:B------:R-:W-:Y:S02]  /*168f0*/  LEA R28, P2, R49, R146, 0x1 ;  /* 0x00000092311c7211 */ /* 0x000fe400078408ff */
[----:B------:R-:W-:-:S02]  /*16900*/  LEA R113, R2, R111, 0x1 ;  /* 0x0000006f02717211 */ /* 0x000fc400078e08ff */
[-C--:B------:R-:W-:Y:S02]  /*16910*/  LEA.HI.X.SX32 R9, R29, R147.reuse, 0x1, P1 ;  /* 0x000000931d097211 */ /* 0x080fe400008f0eff */
[-C--:B------:R-:W-:Y:S02]  /*16920*/  LEA R14, P1, R35, R146.reuse, 0x1 ;  /* 0x00000092230e7211 */ /* 0x080fe400078208ff */
[----:B------:R-:W-:Y:S02]  /*16930*/  LEA.HI.X.SX32 R29, R49, R147, 0x1, P2 ;  /* 0x00000093311d7211 */ /* 0x000fe400010f0eff */
[----:B------:R-:W-:Y:S02]  /*16940*/  LEA R34, P2, R3, R146, 0x1 ;  /* 0x0000009203227211 */ /* 0x000fe400078408ff */
[----:B------:R-:W-:Y:S02]  /*16950*/  LEA R115, R2, R113, 0x1 ;  /* 0x0000007102737211 */ /* 0x000fe400078e08ff */
[----:B------:R-:W-:-:S02]  /*16960*/  LEA.HI.X.SX32 R159, R21, R147, 0x1, P3 ;  /* 0x00000093159f7211 */ /* 0x000fc400018f0eff */
[-C--:B------:R-:W-:Y:S02]  /*16970*/  LEA R6, P3, R27, R146.reuse, 0x1 ;  /* 0x000000921b067211 */ /* 0x080fe400078608ff */
[-C--:B------:R-:W-:Y:S02]  /*16980*/  LEA.HI.X.SX32 R15, R35, R147.reuse, 0x1, P1 ;  /* 0x00000093230f7211 */ /* 0x080fe400008f0eff */
[----:B------:R-:W-:Y:S02]  /*16990*/  LEA.HI.X.SX32 R35, R3, R147, 0x1, P2 ;  /* 0x0000009303237211 */ /* 0x000fe400010f0eff */
[----:B------:R-:W-:Y:S02]  /*169a0*/  LEA R3, R2, R115, 0x1 ;  /* 0x0000007302037211 */ /* 0x000fe400078e08ff */
[----:B------:R-:W-:Y:S02]  /*169b0*/  LEA.HI.X.SX32 R7, R27, R147, 0x1, P3 ;  /* 0x000000931b077211 */ /* 0x000fe400018f0eff */
[----:B------:R-:W-:-:S02]  /*169c0*/  LEA R12, P3, R33, R146, 0x1 ;  /* 0x00000092210c7211 */ /* 0x000fc400078608ff */
[C---:B------:R-:W-:Y:S02]  /*169d0*/  LEA R117, R2.reuse, R3, 0x1 ;  /* 0x0000000302757211 */ /* 0x040fe400078e08ff */
[-C--:B------:R-:W-:Y:S02]  /*169e0*/  LEA R20, P1, R41, R146.reuse, 0x1 ;  /* 0x0000009229147211 */ /* 0x080fe400078208ff */
[----:B------:R-:W-:Y:S02]  /*169f0*/  LEA.HI.X.SX32 R13, R33, R147, 0x1, P3 ;  /* 0x00000093210d7211 */ /* 0x000fe400018f0eff */
[----:B------:R-:W-:Y:S02]  /*16a00*/  LEA R18, P3, R39, R146, 0x1 ;  /* 0x0000009227127211 */ /* 0x000fe400078608ff */
[----:B------:R-:W-:Y:S02]  /*16a10*/  LEA R119, R2, R117, 0x1 ;  /* 0x0000007502777211 */ /* 0x000fe400078e08ff */
[----:B------:R-:W-:-:S02]  /*16a20*/  LEA.HI.X.SX32 R21, R41, R147, 0x1, P1 ;  /* 0x0000009329157211 */ /* 0x000fc400008f0eff */
[-C--:B------:R-:W-:Y:S02]  /*16a30*/  LEA R26, P1, R47, R146.reuse, 0x1 ;  /* 0x000000922f1a7211 */ /* 0x080fe400078208ff */
[----:B------:R-:W-:Y:S02]  /*16a40*/  LEA.HI.X.SX32 R19, R39, R147, 0x1, P3 ;  /* 0x0000009327137211 */ /* 0x000fe400018f0eff */
[C---:B------:R-:W-:Y:S02]  /*16a50*/  LEA R121, R2.reuse, R119, 0x1 ;  /* 0x0000007702797211 */ /* 0x040fe400078e08ff */
[-C--:B------:R-:W-:Y:S02]  /*16a60*/  LEA R24, P3, R45, R146.reuse, 0x1 ;  /* 0x000000922d187211 */ /* 0x080fe400078608ff */
[----:B------:R-:W-:Y:S01]  /*16a70*/  LEA.HI.X.SX32 R27, R47, R147, 0x1, P1 ;  /* 0x000000932f1b7211 */ /* 0x000fe200008f0eff */
[----:B------:R-:W-:Y:S01]  /*16a80*/  IMAD R123, R2, 0x2, R121 ;  /* 0x00000002027b7824 */ /* 0x000fe200078e0279 */
[----:B------:R-:W-:-:S02]  /*16a90*/  LEA R32, P1, R53, R146, 0x1 ;  /* 0x0000009235207211 */ /* 0x000fc400078208ff */
[-C--:B------:R-:W-:Y:S02]  /*16aa0*/  LEA.HI.X.SX32 R25, R45, R147.reuse, 0x1, P3 ;  /* 0x000000932d197211 */ /* 0x080fe400018f0eff */
[-C--:B------:R-:W-:Y:S02]  /*16ab0*/  LEA R30, P3, R51, R146.reuse, 0x1 ;  /* 0x00000092331e7211 */ /* 0x080fe400078608ff */
[-C--:B------:R-:W-:Y:S02]  /*16ac0*/  LEA.HI.X.SX32 R33, R53, R147.reuse, 0x1, P1 ;  /* 0x0000009335217211 */ /* 0x080fe400008f0eff */
[----:B------:R-:W-:Y:S02]  /*16ad0*/  LEA R38, P1, R57, R146, 0x1 ;  /* 0x0000009239267211 */ /* 0x000fe400078208ff */
[----:B------:R-:W-:Y:S02]  /*16ae0*/  LEA.HI.X.SX32 R31, R51, R147, 0x1, P3 ;  /* 0x00000093331f7211 */ /* 0x000fe400018f0eff */
[----:B------:R-:W-:-:S02]  /*16af0*/  LEA R125, R2, R123, 0x1 ;  /* 0x0000007b027d7211 */ /* 0x000fc400078e08ff */
[-C--:B------:R-:W-:Y:S02]  /*16b00*/  LEA R36, P3, R55, R146.reuse, 0x1 ;  /* 0x0000009237247211 */ /* 0x080fe400078608ff */
[----:B------:R-:W-:Y:S02]  /*16b10*/  LEA.HI.X.SX32 R39, R57, R147, 0x1, P1 ;  /* 0x0000009339277211 */ /* 0x000fe400008f0eff */
[-C--:B------:R-:W-:Y:S02]  /*16b20*/  LEA R44, P1, R63, R146.reuse, 0x1 ;  /* 0x000000923f2c7211 */ /* 0x080fe400078208ff */
[----:B------:R-:W-:Y:S02]  /*16b30*/  LEA R129, R2, R125, 0x1 ;  /* 0x0000007d02817211 */ /* 0x000fe400078e08ff */
[----:B------:R-:W-:Y:S02]  /*16b40*/  LEA.HI.X.SX32 R37, R55, R147, 0x1, P3 ;  /* 0x0000009337257211 */ /* 0x000fe400018f0eff */
[----:B------:R-:W-:-:S02]  /*16b50*/  LEA R42, P3, R61, R146, 0x1 ;  /* 0x000000923d2a7211 */ /* 0x000fc400078608ff */
[----:B------:R-:W-:Y:S02]  /*16b60*/  LEA.HI.X.SX32 R45, R63, R147, 0x1, P1 ;  /* 0x000000933f2d7211 */ /* 0x000fe400008f0eff */
[C---:B------:R-:W-:Y:S02]  /*16b70*/  LEA R131, R2.reuse, R129, 0x1 ;  /* 0x0000008102837211 */ /* 0x040fe400078e08ff */
[-C--:B------:R-:W-:Y:S02]  /*16b80*/  LEA R50, P1, R99, R146.reuse, 0x1 ;  /* 0x0000009263327211 */ /* 0x080fe400078208ff */
[----:B------:R-:W-:Y:S02]  /*16b90*/  LEA.HI.X.SX32 R43, R61, R147, 0x1, P3 ;  /* 0x000000933d2b7211 */ /* 0x000fe400018f0eff */
[----:B------:R-:W-:Y:S02]  /*16ba0*/  LEA R48, P3, R67, R146, 0x1 ;  /* 0x0000009243307211 */ /* 0x000fe400078608ff */
[----:B------:R-:W-:-:S02]  /*16bb0*/  LEA R133, R2, R131, 0x1 ;  /* 0x0000008302857211 */ /* 0x000fc400078e08ff */
[-C--:B------:R-:W-:Y:S02]  /*16bc0*/  LEA R40, P2, R59, R146.reuse, 0x1 ;  /* 0x000000923b287211 */ /* 0x080fe400078408ff */
[-C--:B------:R-:W-:Y:S02]  /*16bd0*/  LEA.HI.X.SX32 R51, R99, R147.reuse, 0x1, P1 ;  /* 0x0000009363337211 */ /* 0x080fe400008f0eff */
[-C--:B------:R-:W-:Y:S02]  /*16be0*/  LEA R56, P1, R105, R146.reuse, 0x1 ;  /* 0x0000009269387211 */ /* 0x080fe400078208ff */
[----:B------:R-:W-:Y:S02]  /*16bf0*/  LEA.HI.X.SX32 R49, R67, R147, 0x1, P3 ;  /* 0x0000009343317211 */ /* 0x000fe400018f0eff */
[----:B------:R-:W-:Y:S02]  /*16c00*/  LEA R54, P3, R103, R146, 0x1 ;  /* 0x0000009267367211 */ /* 0x000fe400078608ff */
[----:B------:R-:W-:-:S02]  /*16c10*/  LEA R137, R2, R133, 0x1 ;  /* 0x0000008502897211 */ /* 0x000fc400078e08ff */
[-C--:B------:R-:W-:Y:S02]  /*16c20*/  LEA.HI.X.SX32 R41, R59, R147.reuse, 0x1, P2 ;  /* 0x000000933b297211 */ /* 0x080fe400010f0eff */
[-C--:B------:R-:W-:Y:S02]  /*16c30*/  LEA R46, P2, R65, R146.reuse, 0x1 ;  /* 0x00000092412e7211 */ /* 0x080fe400078408ff */
[-C--:B------:R-:W-:Y:S02]  /*16c40*/  LEA.HI.X.SX32 R57, R105, R147.reuse, 0x1, P1 ;  /* 0x0000009369397211 */ /* 0x080fe400008f0eff */
[----:B------:R-:W-:Y:S02]  /*16c50*/  LEA R62, P1, R111, R146, 0x1 ;  /* 0x000000926f3e7211 */ /* 0x000fe400078208ff */
[----:B------:R-:W-:Y:S02]  /*16c60*/  LEA.HI.X.SX32 R55, R103, R147, 0x1, P3 ;  /* 0x0000009367377211 */ /* 0x000fe400018f0eff */
        /* <DEDUP_REMOVED lines=11> */
[-C--:B------:R-:W-:Y:S01]  /*16d20*/  LEA.HI.X.SX32 R101, R3, R147.reuse, 0x1, P1 ;  /* 0x0000009303657211 */ /* 0x080fe200008f0eff */
[----:B------:R-:W-:Y:S01]  /*16d30*/  IMAD R3, R2, 0x2, R141 ;  /* 0x0000000202037824 */ /* 0x000fe200078e028d */
[----:B------:R-:W-:-:S02]  /*16d40*/  LEA.HI.X.SX32 R67, R115, R147, 0x1, P3 ;  /* 0x0000009373437211 */ /* 0x000fc400018f0eff */
[-C--:B------:R-:W-:Y:S02]  /*16d50*/  LEA R104, P3, R119, R146.reuse, 0x1 ;  /* 0x0000009277687211 */ /* 0x080fe400078608ff */
[----:B------:R-:W-:Y:S02]  /*16d60*/  LEA.HI.X.SX32 R59, R107, R147, 0x1, P2 ;  /* 0x000000936b3b7211 */ /* 0x000fe400010f0eff */
[-C--:B------:R-:W-:Y:S02]  /*16d70*/  LEA R64, P2, R113, R146.reuse, 0x1 ;  /* 0x0000009271407211 */ /* 0x080fe400078408ff */
[----:B------:R-:W-:Y:S02]  /*16d80*/  LEA R127, R2, R3, 0x1 ;  /* 0x00000003027f7211 */ /* 0x000fe400078e08ff */
[----:B------:R-:W-:Y:S02]  /*16d90*/  LEA.HI.X.SX32 R105, R119, R147, 0x1, P3 ;  /* 0x0000009377697211 */ /* 0x000fe400018f0eff */
[----:B------:R-:W-:-:S02]  /*16da0*/  LEA R110, P3, R125, R146, 0x1 ;  /* 0x000000927d6e7211 */ /* 0x000fc400078608ff */
[----:B------:R-:W-:Y:S02]  /*16db0*/  LEA.HI.X.SX32 R65, R113, R147, 0x1, P2 ;  /* 0x0000009371417211 */ /* 0x000fe400010f0eff */
[-C--:B------:R-:W-:Y:S02]  /*16dc0*/  LEA R102, P2, R117, R146.reuse, 0x1 ;  /* 0x0000009275667211 */ /* 0x080fe400078408ff */
[----:B------:R-:W-:Y:S02]  /*16dd0*/  LEA R143, R2, R127, 0x1 ;  /* 0x0000007f028f7211 */ /* 0x000fe400078e08ff */
[-C--:B------:R-:W-:Y:S02]  /*16de0*/  LEA R106, P1, R121, R146.reuse, 0x1 ;  /* 0x00000092796a7211 */ /* 0x080fe400078208ff */
[----:B------:R-:W-:Y:S02]  /*16df0*/  LEA.HI.X.SX32 R111, R125, R147, 0x1, P3 ;  /* 0x000000937d6f7211 */ /* 0x000fe400018f0eff */
[----:B------:R-:W-:-:S02]  /*16e00*/  LEA R116, P3, R133, R146, 0x1 ;  /* 0x0000009285747211 */ /* 0x000fc400078608ff */
[----:B------:R-:W-:Y:S02]  /*16e10*/  LEA.HI.X.SX32 R103, R117, R147, 0x1, P2 ;  /* 0x0000009375677211 */ /* 0x000fe400010f0eff */
[----:B------:R-:W-:Y:S02]  /*16e20*/  LEA R99, R2, R143, 0x1 ;  /* 0x0000008f02637211 */ /* 0x000fe400078e08ff */
[-C--:B------:R-:W-:Y:S02]  /*16e30*/  LEA R108, P2, R123, R146.reuse, 0x1 ;  /* 0x000000927b6c7211 */ /* 0x080fe400078408ff */
[-C--:B------:R-:W-:Y:S02]  /*16e40*/  LEA.HI.X.SX32 R107, R121, R147.reuse, 0x1, P1 ;  /* 0x00000093796b7211 */ /* 0x080fe400008f0eff */
[----:B------:R-:W-:Y:S02]  /*16e50*/  LEA R112, P1, R129, R146, 0x1 ;  /* 0x0000009281707211 */ /* 0x000fe400078208ff */
[----:B------:R-:W-:-:S02]  /*16e60*/  LEA.HI.X.SX32 R117, R133, R147, 0x1, P3 ;  /* 0x0000009385757211 */ /* 0x000fc400018f0eff */
[C---:B------:R-:W-:Y:S02]  /*16e70*/  LEA R133, R2.reuse, R99, 0x1 ;  /* 0x0000006302857211 */ /* 0x040fe400078e08ff */
[-C--:B------:R-:W-:Y:S02]  /*16e80*/  LEA.HI.X.SX32 R109, R123, R147.reuse, 0x1, P2 ;  /* 0x000000937b6d7211 */ /* 0x080fe400010f0eff */
[-C--:B------:R-:W-:Y:S02]  /*16e90*/  LEA R114, P2, R131, R146.reuse, 0x1 ;  /* 0x0000009283727211 */ /* 0x080fe400078408ff */
[----:B------:R-:W-:Y:S02]  /*16ea0*/  LEA.HI.X.SX32 R113, R129, R147, 0x1, P1 ;  /* 0x0000009381717211 */ /* 0x000fe400008f0eff */
[----:B------:R-:W-:Y:S02]  /*16eb0*/  LEA R118, P1, R137, R146, 0x1 ;  /* 0x0000009289767211 */ /* 0x000fe400078208ff */
[----:B------:R-:W-:-:S02]  /*16ec0*/  LEA R135, R2, R133, 0x1 ;  /* 0x0000008502877211 */ /* 0x000fc400078e08ff */
[-C--:B------:R-:W-:Y:S02]  /*16ed0*/  LEA.HI.X.SX32 R115, R131, R147.reuse, 0x1, P2 ;  /* 0x0000009383737211 */ /* 0x080fe400010f0eff */
[-C--:B------:R-:W-:Y:S02]  /*16ee0*/  LEA R120, P2, R139, R146.reuse, 0x1 ;  /* 0x000000928b787211 */ /* 0x080fe400078408ff */
[----:B------:R-:W-:Y:S02]  /*16ef0*/  LEA.HI.X.SX32 R119, R137, R147, 0x1, P1 ;  /* 0x0000009389777211 */ /* 0x000fe400008f0eff */
[----:B------:R-:W-:Y:S02]  /*16f00*/  LEA R137, R2, R135, 0x1 ;  /* 0x0000008702897211 */ /* 0x000fe400078e08ff */
[----:B------:R-:W-:Y:S02]  /*16f10*/  LEA.HI.X.SX32 R121, R139, R147, 0x1, P2 ;  /* 0x000000938b797211 */ /* 0x000fe400010f0eff */
[----:B------:R-:W-:-:S02]  /*16f20*/  LEA R122, P3, R141, R146, 0x1 ;  /* 0x000000928d7a7211 */ /* 0x000fc400078608ff */
[C---:B------:R-:W-:Y:S02]  /*16f30*/  LEA R139, R2.reuse, R137, 0x1 ;  /* 0x00000089028b7211 */ /* 0x040fe400078e08ff */
[-C--:B------:R-:W-:Y:S02]  /*16f40*/  LEA R126, P2, R127, R146.reuse, 0x1 ;  /* 0x000000927f7e7211 */ /* 0x080fe400078408ff */
[-C--:B------:R-:W-:Y:S01]  /*16f50*/  LEA.HI.X.SX32 R123, R141, R147.reuse, 0x1, P3 ;  /* 0x000000938d7b7211 */ /* 0x080fe200018f0eff */
[----:B------:R-:W-:Y:S01]  /*16f60*/  IMAD R141, R2, 0x2, R139 ;  /* 0x00000002028d7824 */ /* 0x000fe200078e028b */
[-C--:B------:R-:W-:Y:S02]  /*16f70*/  LEA R124, P1, R3, R146.reuse, 0x1 ;  /* 0x00000092037c7211 */ /* 0x080fe400078208ff */
[----:B------:R-:W-:Y:S02]  /*16f80*/  LEA.HI.X.SX32 R127, R127, R147, 0x1, P2 ;  /* 0x000000937f7f7211 */ /* 0x000fe400010f0eff */
[----:B------:R-:W-:-:S02]  /*16f90*/  LEA R132, P2, R133, R146, 0x1 ;  /* 0x0000009285847211 */ /* 0x000fc400078408ff */
[----:B------:R-:W-:Y:S02]  /*16fa0*/  LEA.HI.X.SX32 R125, R3, R147, 0x1, P1 ;  /* 0x00000093037d7211 */ /* 0x000fe400008f0eff */
[C---:B------:R-:W-:Y:S02]  /*16fb0*/  LEA R3, R2.reuse, R141, 0x1 ;  /* 0x0000008d02037211 */ /* 0x040fe400078e08ff */
[----:B------:R-:W-:Y:S02]  /*16fc0*/  LEA.HI.X.SX32 R133, R133, R147, 0x1, P2 ;  /* 0x0000009385857211 */ /* 0x000fe400010f0eff */
[-C--:B------:R-:W-:Y:S02]  /*16fd0*/  LEA R138, P2, R139, R146.reuse, 0x1 ;  /* 0x000000928b8a7211 */ /* 0x080fe400078408ff */
[----:B------:R-:W-:Y:S02]  /*16fe0*/  LEA R98, R2, R3, 0x1 ;  /* 0x0000000302627211 */ /* 0x000fe400078e08ff */
[----:B------:R-:W-:-:S02]  /*16ff0*/  LEA R128, P3, R143, R146, 0x1 ;  /* 0x000000928f807211 */ /* 0x000fc400078608ff */
[-C--:B------:R-:W-:Y:S02]  /*17000*/  LEA R130, P1, R99, R146.reuse, 0x1 ;  /* 0x0000009263827211 */ /* 0x080fe400078208ff */
[-C--:B------:R-:W-:Y:S02]  /*17010*/  LEA.HI.X.SX32 R139, R139, R147.reuse, 0x1, P2 ;  /* 0x000000938b8b7211 */ /* 0x080fe400010f0eff */
[----:B------:R-:W-:Y:S02]  /*17020*/  LEA R142, P2, R98, R146, 0x1 ;  /* 0x00000092628e7211 */ /* 0x000fe400078408ff */
[-C--:B------:R-:W-:Y:S02]  /*17030*/  LEA.HI.X.SX32 R129, R143, R147.reuse, 0x1, P3 ;  /* 0x000000938f817211 */ /* 0x080fe400018f0eff */
[----:B------:R-:W-:Y:S02]  /*17040*/  LEA.HI.X.SX32 R131, R99, R147, 0x1, P1 ;  /* 0x0000009363837211 */ /* 0x000fe400008f0eff */
[----:B------:R-:W-:-:S02]  /*17050*/  LEA R99, R2, R98, 0x1 ;  /* 0x0000006202637211 */ /* 0x000fc400078e08ff */
[----:B------:R-:W-:Y:S02]  /*17060*/  LEA.HI.X.SX32 R143, R98, R147, 0x1, P2 ;  /* 0x00000093628f7211 */ /* 0x000fe400010f0eff */
[----:B------:R-:W3:Y:S01]  /*17070*/  S2R R98, SR_TID.X ;  /* 0x0000000000627919 */ /* 0x000ee20000002100 */
[CC--:B------:R-:W-:Y:S02]  /*17080*/  LEA R134, P3, R135.reuse, R146.reuse, 0x1 ;  /* 0x0000009287867211 */ /* 0x0c0fe400078608ff */
[----:B------:R-:W-:Y:S02]  /*17090*/  F2FP.F16.F32.PACK_AB R84, R84, R165 ;  /* 0x000000a55454723e */ /* 0x000fe400000000ff */
[----:B------:R-:W-:Y:S02]  /*170a0*/  LEA.HI.X.SX32 R135, R135, R147, 0x1, P3 ;  /* 0x0000009387877211 */ /* 0x000fe400018f0eff */
[----:B------:R-:W-:Y:S02]  /*170b0*/  LEA R140, P3, R141, R146, 0x1 ;  /* 0x000000928d8c7211 */ /* 0x000fe400078608ff */
[----:B------:R-:W-:-:S02]  /*170c0*/  F2FP.F16.F32.PACK_AB R86, R87, R86 ;  /* 0x000000565756723e */ /* 0x000fc400000000ff */
[----:B------:R-:W-:Y:S02]  /*170d0*/  LEA.HI.X.SX32 R141, R141, R147, 0x1, P3 ;  /* 0x000000938d8d7211 */ /* 0x000fe400018f0eff */
[C---:B------:R-:W-:Y:S02]  /*170e0*/  LEA R144, P3, R99.reuse, R146, 0x1 ;  /* 0x0000009263907211 */ /* 0x040fe400078608ff */
[----:B------:R-:W-:Y:S02]  /*170f0*/  F2FP.F16.F32.PACK_AB R87, R94, R91 ;  /* 0x0000005b5e57723e */ /* 0x000fe400000000ff */
[----:B------:R-:W-:Y:S02]  /*17100*/  LEA R163, R2, R99, 0x1 ;  /* 0x0000006302a37211 */ /* 0x000fe400078e08ff */
[----:B------:R-:W-:Y:S02]  /*17110*/  LEA.HI.X.SX32 R145, R99, R147, 0x1, P3 ;  /* 0x0000009363917211 */ /* 0x000fe400018f0eff */
[----:B------:R-:W-:Y:S01]  /*17120*/  F2FP.F16.F32.PACK_AB R85, R85, R97 ;  /* 0x000000615555723e */ /* 0x000fe200000000ff */
[----:B------:R-:W-:Y:S01]  /*17130*/  BAR.SYNC.DEFER_BLOCKING 0x0 ;  /* 0x0000000000007b1d */ /* 0x000fe20000010000 */
[----:B------:R-:W-:-:S02]  /*17140*/  F2FP.F16.F32.PACK_AB R89, R89, R96 ;  /* 0x000000605959723e */ /* 0x000fc400000000ff */
[----:B------:R-:W-:Y:S02]  /*17150*/  F2FP.F16.F32.PACK_AB R90, R92, R90 ;  /* 0x0000005a5c5a723e */ /* 0x000fe400000000ff */
[----:B------:R-:W-:Y:S02]  /*17160*/  F2FP.F16.F32.PACK_AB R91, R95, R93 ;  /* 0x0000005d5f5b723e */ /* 0x000fe400000000ff */
[----:B------:R-:W-:Y:S02]  /*17170*/  F2FP.F16.F32.PACK_AB R88, R88, R164 ;  /* 0x000000a45858723e */ /* 0x000fe400000000ff */
[C---:B------:R-:W-:Y:S02]  /*17180*/  LEA R136, P1, R137.reuse, R146, 0x1 ;  /* 0x0000009289887211 */ /* 0x040fe400078208ff */
[----:B---3--:R-:W-:Y:S02]  /*17190*/  LOP3.LUT R98, R98, 0x7f, RZ, 0xc0, !PT ;  /* 0x0000007f62627812 */ /* 0x008fe400078ec0ff */
[----:B------:R-:W-:-:S02]  /*171a0*/  LEA.HI.X.SX32 R137, R137, R147, 0x1, P1 ;  /* 0x0000009389897211 */ /* 0x000fc400008f0eff */
[----:B------:R-:W-:Y:S02]  /*171b0*/  LEA R165, R98, UR7, 0x4 ;  /* 0x0000000762a57c11 */ /* 0x000fe4000f8e20ff */
[-C--:B------:R-:W-:Y:S02]  /*171c0*/  LEA R2, P1, R3, R146.reuse, 0x1 ;  /* 0x0000009203027211 */ /* 0x080fe400078208ff */
[----:B------:R-:W-:Y:S02]  /*171d0*/  LEA R146, P4, R163, R146, 0x1 ;  /* 0x00000092a3927211 */ /* 0x000fe400078808ff */
[-C--:B------:R-:W-:Y:S02]  /*171e0*/  LEA.HI.X.SX32 R3, R3, R147.reuse, 0x1, P1 ;  /* 0x0000009303037211 */ /* 0x080fe400008f0eff */
[----:B------:R-:W-:Y:S01]  /*171f0*/  LEA.HI.X.SX32 R147, R163, R147, 0x1, P4 ;  /* 0x00000093a3937211 */ /* 0x000fe200020f0eff */
[----:B------:R-:W3:Y:S01]  /*17200*/  LDS.128 R92, [R165] ;  /* 0x00000000a55c7984 */ /* 0x000ee20000000c00 */
[----:B-1----:R-:W-:-:S03]  /*17210*/  PRMT R163, R80, 0x7632, R163 ;  /* 0x0000763250a37816 */ /* 0x002fc600000000a3 */
[----:B------:R-:W-:Y:S01]  /*17220*/  LDS.128 R96, [R165+0x800] ;  /* 0x00080000a5607984 */ /* 0x000fe20000000c00 */
[----:B------:R-:W-:Y:S06]  /*17230*/  BAR.SYNC.DEFER_BLOCKING 0x0 ;  /* 0x0000000000007b1d */ /* 0x000fec0000010000 */
[----:B------:R1:W-:Y:S04]  /*17240*/  STS.128 [R0], R84 ;  /* 0x0000005400007388 */ /* 0x0003e80000000c00 */
[----:B------:R4:W-:Y:S01]  /*17250*/  STS.128 [R0+0x400], R88 ;  /* 0x0004005800007388 */ /* 0x0009e20000000c00 */
[----:B------:R-:W-:Y:S06]  /*17260*/  BAR.SYNC.DEFER_BLOCKING 0x0 ;  /* 0x0000000000007b1d */ /* 0x000fec0000010000 */
[----:B-1----:R-:W5:Y:S01]  /*17270*/  LDL.LU R87, [R1+0x8] ;  /* 0x0000080001577983 */ /* 0x002f620000300800 */
[----:B0-----:R-:W-:-:S03]  /*17280*/  PRMT R84, R76, 0x7632, R84 ;  /* 0x000076324c547816 */ /* 0x001fc60000000054 */
[----:B------:R-:W5:Y:S01]  /*17290*/  LDL.LU R164, [R1] ;  /* 0x0000000001a47983 */ /* 0x000f620000300800 */
[----:B----4-:R-:W-:-:S03]  /*172a0*/  PRMT R0, R83, 0x7632, R0 ;  /* 0x0000763253007816 */ /* 0x010fc60000000000 */
[----:B------:R0:W-:Y:S04]  /*172b0*/  STG.E.U16 desc[UR18][R148.64], R80 ;  /* 0x0000005094007986 */ /* 0x0001e8000c101512 */
[----:B------:R1:W-:Y:S04]  /*172c0*/  STG.E.U16 desc[UR18][R150.64], R163 ;  /* 0x000000a396007986 */ /* 0x0003e8000c101512 */
[----:B------:R-:W-:Y:S01]  /*172d0*/  STG.E.U16 desc[UR18][R152.64], R81 ;  /* 0x0000005198007986 */ /* 0x000fe2000c101512 */
[----:B0-----:R-:W-:Y:S02]  /*172e0*/  PRMT R149, R81, 0x7632, R149 ;  /* 0x0000763251957816 */ /* 0x001fe40000000095 */
[----:B-1----:R-:W-:-:S03]  /*172f0*/  PRMT R151, R82, 0x7632, R151 ;  /* 0x0000763252977816 */ /* 0x002fc60000000097 */
[----:B------:R-:W-:Y:S04]  /*17300*/  STG.E.U16 desc[UR18][R154.64], R149 ;  /* 0x000000959a007986 */ /* 0x000fe8000c101512 */
[----:B------:R-:W-:Y:S04]  /*17310*/  STG.E.U16 desc[UR18][R156.64], R82 ;  /* 0x000000529c007986 */ /* 0x000fe8000c101512 */
[----:B------:R-:W-:Y:S04]  /*17320*/  STG.E.U16 desc[UR18][R158.64], R151 ;  /* 0x000000979e007986 */ /* 0x000fe8000c101512 */
[----:B------:R-:W-:Y:S04]  /*17330*/  STG.E.U16 desc[UR18][R160.64], R83 ;  /* 0x00000053a0007986 */ /* 0x000fe8000c101512 */
[----:B------:R0:W-:Y:S04]  /*17340*/  STG.E.U16 desc[UR18][R4.64], R0 ;  /* 0x0000000004007986 */ /* 0x0001e8000c101512 */
[----:B------:R1:W-:Y:S04]  /*17350*/  STG.E.U16 desc[UR18][R6.64], R76 ;  /* 0x0000004c06007986 */ /* 0x0003e8000c101512 */
[----:B------:R4:W-:Y:S01]  /*17360*/  STG.E.U16 desc[UR18][R8.64], R84 ;  /* 0x0000005408007986 */ /* 0x0009e2000c101512 */
[----:B0-----:R-:W-:-:S03]  /*17370*/  PRMT R5, R77, 0x7632, R5 ;  /* 0x000076324d057816 */ /* 0x001fc60000000005 */
[----:B------:R-:W-:Y:S01]  /*17380*/  STG.E.U16 desc[UR18][R10.64], R77 ;  /* 0x0000004d0a007986 */ /* 0x000fe2000c101512 */
[----:B---3--:R-:W-:Y:S02]  /*17390*/  PRMT R0, R92, 0x7632, R0 ;  /* 0x000076325c007816 */ /* 0x008fe40000000000 */
[----:B-1----:R-:W-:Y:S01]  /*173a0*/  PRMT R7, R78, 0x7632, R7 ;  /* 0x000076324e077816 */ /* 0x002fe20000000007 */
[----:B------:R0:W-:Y:S01]  /*173b0*/  STG.E.U16 desc[UR18][R12.64], R5 ;  /* 0x000000050c007986 */ /* 0x0001e2000c101512 */
[----:B------:R-:W-:Y:S02]  /*173c0*/  PRMT R4, R93, 0x7632, R4 ;  /* 0x000076325d047816 */ /* 0x000fe40000000004 */
[----:B----4-:R-:W-:Y:S01]  /*173d0*/  PRMT R9, R79, 0x7632, R9 ;  /* 0x000076324f097816 */ /* 0x010fe20000000009 */
[----:B------:R-:W-:Y:S04]  /*173e0*/  STG.E.U16 desc[UR18][R14.64], R78 ;  /* 0x0000004e0e007986 */ /* 0x000fe8000c101512 */
[----:B------:R-:W-:Y:S04]  /*173f0*/  STG.E.U16 desc[UR18][R16.64], R7 ;  /* 0x0000000710007986 */ /* 0x000fe8000c101512 */
[----:B------:R1:W-:Y:S01]  /*17400*/  STG.E.U16 desc[UR18][R18.64], R79 ;  /* 0x0000004f12007986 */ /* 0x0003e2000c101512 */
[----:B0-----:R-:W-:-:S03]  /*17410*/  PRMT R5, R94, 0x7632, R5 ;  /* 0x000076325e057816 */ /* 0x001fc60000000005 */
[----:B------:R0:W-:Y:S04]  /*17420*/  STG.E.U16 desc[UR18][R20.64], R9 ;  /* 0x0000000914007986 */ /* 0x0001e8000c101512 */
[----:B------:R-:W-:Y:S04]  /*17430*/  STG.E.U16 desc[UR18][R22.64], R92 ;  /* 0x0000005c16007986 */ /* 0x000fe8000c101512 */
[----:B------:R-:W-:Y:S01]  /*17440*/  STG.E.U16 desc[UR18][R24.64], R0 ;  /* 0x0000000018007986 */ /* 0x000fe2000c101512 */
[----:B-1----:R-:W-:-:S03]  /*17450*/  PRMT R18, R95, 0x7632, R18 ;  /* 0x000076325f127816 */ /* 0x002fc60000000012 */
[----:B------:R-:W-:Y:S01]  /*17460*/  STG.E.U16 desc[UR18][R26.64], R93 ;  /* 0x0000005d1a007986 */ /* 0x000fe2000c101512 */
[----:B------:R-:W-:Y:S01]  /*17470*/  SHF.L.U32 R162, R162, 0x4, RZ ;  /* 0x00000004a2a27819 */ /* 0x000fe200000006ff */
[----:B0-----:R-:W0:Y:S02]  /*17480*/  LDC.64 R8, c[0x0][0x3a0] ;  /* 0x0000e800ff087b82 */ /* 0x001e240000000a00 */
[----:B------:R1:W-:Y:S04]  /*17490*/  STG.E.U16 desc[UR18][R28.64], R4 ;  /* 0x000000041c007986 */ /* 0x0003e8000c101512 */
[----:B------:R3:W-:Y:S04]  /*174a0*/  STG.E.U16 desc[UR18][R30.64], R94 ;  /* 0x0000005e1e007986 */ /* 0x0007e8000c101512 */
[----:B------:R4:W-:Y:S04]  /*174b0*/  STG.E.U16 desc[UR18][R32.64], R5 ;  /* 0x0000000520007986 */ /* 0x0009e8000c101512 */
[----:B------:R-:W0:Y:S01]  /*174c0*/  LDS.128 R80, [R165] ;  /* 0x00000000a5507984 */ /* 0x000e220000000c00 */
[----:B-1----:R-:W-:-:S03]  /*174d0*/  PRMT R28, R72, 0x7632, R28 ;  /* 0x00007632481c7816 */ /* 0x002fc6000000001c */
[----:B------:R1:W2:Y:S01]  /*174e0*/  LDS.128 R4, [R165+0x800] ;  /* 0x00080000a5047984 */ /* 0x0002a20000000c00 */
[----:B---3--:R-:W-:-:S03]  /*174f0*/  PRMT R30, R73, 0x7632, R30 ;  /* 0x00007632491e7816 */ /* 0x008fc6000000001e */
[----:B------:R-:W-:Y:S01]  /*17500*/  STG.E.U16 desc[UR18][R34.64], R95 ;  /* 0x0000005f22007986 */ /* 0x000fe2000c101512 */
[----:B----4-:R-:W-:-:S03]  /*17510*/  PRMT R32, R74, 0x7632, R32 ;  /* 0x000076324a207816 */ /* 0x010fc60000000020 */
[----:B-1----:R-:W3:Y:S04]  /*17520*/  LDL.LU R165, [R1+0x64c] ;  /* 0x00064c0001a57983 */ /* 0x002ee80000300800 */
[----:B------:R-:W-:Y:S01]  /*17530*/  STG.E.U16 desc[UR18][R36.64], R18 ;  /* 0x0000001224007986 */ /* 0x000fe2000c101512 */
[----:B0-----:R-:W-:-:S03]  /*17540*/  PRMT R20, R80, 0x7632, R20 ;  /* 0x0000763250147816 */ /* 0x001fc60000000014 */
[----:B------:R-:W-:Y:S01]  /*17550*/  STG.E.U16 desc[UR18][R38.64], R80 ;  /* 0x0000005026007986 */ /* 0x000fe2000c101512 */
[----:B------:R-:W-:Y:S02]  /*17560*/  PRMT R22, R81, 0x7632, R22 ;  /* 0x0000763251167816 */ /* 0x000fe40000000016 */
[----:B------:R-:W-:Y:S01]  /*17570*/  PRMT R24, R82, 0x7632, R24 ;  /* 0x0000763252187816 */ /* 0x000fe20000000018 */
[----:B------:R-:W-:Y:S01]  /*17580*/  STG.E.U16 desc[UR18][R40.64], R20 ;  /* 0x0000001428007986 */ /* 0x000fe2000c101512 */
[----:B------:R-:W-:-:S03]  /*17590*/  PRMT R26, R83, 0x7632, R26 ;  /* 0x00007632531a7816 */ /* 0x000fc6000000001a */
[----:B------:R-:W-:Y:S04]  /*175a0*/  STG.E.U16 desc[UR18][R42.64], R81 ;  /* 0x000000512a007986 */ /* 0x000fe8000c101512 */
[----:B------:R-:W-:Y:S04]  /*175b0*/  STG.E.U16 desc[UR18][R44.64], R22 ;  /* 0x000000162c007986 */ /* 0x000fe8000c101512 */
[----:B------:R-:W-:Y:S04]  /*175c0*/  STG.E.U16 desc[UR18][R46.64], R82 ;  /* 0x000000522e007986 */ /* 0x000fe8000c101512 */
[----:B------:R-:W-:Y:S04]  /*175d0*/  STG.E.U16 desc[UR18][R48.64], R24 ;  /* 0x0000001830007986 */ /* 0x000fe8000c101512 */
[----:B------:R0:W-:Y:S04]  /*175e0*/  STG.E.U16 desc[UR18][R50.64], R83 ;  /* 0x0000005332007986 */ /* 0x0001e8000c101512 */
[----:B------:R1:W-:Y:S04]  /*175f0*/  STG.E.U16 desc[UR18][R52.64], R26 ;  /* 0x0000001a34007986 */ /* 0x0003e8000c101512 */
[----:B------:R4:W-:Y:S04]  /*17600*/  STG.E.U16 desc[UR18][R54.64], R72 ;  /* 0x0000004836007986 */ /* 0x0009e8000c101512 */
[----:B------:R2:W-:Y:S01]  /*17610*/  STG.E.U16 desc[UR18][R56.64], R28 ;  /* 0x0000001c38007986 */ /* 0x0005e2000c101512 */
[----:B0-----:R-:W-:-:S03]  /*17620*/  PRMT R50, R75, 0x7632, R50 ;  /* 0x000076324b327816 */ /* 0x001fc60000000032 */
[----:B------:R0:W-:Y:S01]  /*17630*/  STG.E.U16 desc[UR18][R58.64], R73 ;  /* 0x000000493a007986 */ /* 0x0001e2000c101512 */
[----:B-1----:R-:W-:-:S03]  /*17640*/  PRMT R52, R68, 0x7632, R52 ;  /* 0x0000763244347816 */ /* 0x002fc60000000034 */
[----:B------:R1:W-:Y:S01]  /*17650*/  STG.E.U16 desc[UR18][R60.64], R30 ;  /* 0x0000001e3c007986 */ /* 0x0003e2000c101512 */
[----:B----4-:R-:W-:-:S03]  /*17660*/  PRMT R54, R69, 0x7632, R54 ;  /* 0x0000763245367816 */ /* 0x010fc60000000036 */
[----:B------:R4:W-:Y:S01]  /*17670*/  STG.E.U16 desc[UR18][R62.64], R74 ;  /* 0x0000004a3e007986 */ /* 0x0009e2000c101512 */
[----:B--2---:R-:W-:-:S03]  /*17680*/  PRMT R56, R70, 0x7632, R56 ;  /* 0x0000763246387816 */ /* 0x004fc60000000038 */
[----:B------:R2:W-:Y:S04]  /*17690*/  STG.E.U16 desc[UR18][R64.64], R32 ;  /* 0x0000002040007986 */ /* 0x0005e8000c101512 */
[----:B------:R2:W-:Y:S01]  /*176a0*/  STG.E.U16 desc[UR18][R66.64], R75 ;  /* 0x0000004b42007986 */ /* 0x0005e2000c101512 */
[----:B0-----:R-:W-:-:S03]  /*176b0*/  PRMT R58, R71, 0x7632, R58 ;  /* 0x00007632473a7816 */ /* 0x001fc6000000003a */
[----:B------:R-:W-:Y:S04]  /*176c0*/  STG.E.U16 desc[UR18][R100.64], R50 ;  /* 0x0000003264007986 */ /* 0x000fe8000c101512 */
[----:B------:R0:W-:Y:S01]  /*176d0*/  STG.E.U16 desc[UR18][R102.64], R68 ;  /* 0x0000004466007986 */ /* 0x0001e2000c101512 */
[----:B-1----:R-:W-:-:S03]  /*176e0*/  PRMT R60, R96, 0x7632, R60 ;  /* 0x00007632603c7816 */ /* 0x002fc6000000003c */
[----:B------:R-:W-:Y:S04]  /*176f0*/  STG.E.U16 desc[UR18][R104.64], R52 ;  /* 0x0000003468007986 */ /* 0x000fe8000c101512 */
[----:B------:R-:W-:Y:S01]  /*17700*/  STG.E.U16 desc[UR18][R106.64], R69 ;  /* 0x000000456a007986 */ /* 0x000fe2000c101512 */
[----:B----4-:R-:W-:-:S03]  /*17710*/  PRMT R62, R97, 0x7632, R62 ;  /* 0x00007632613e7816 */ /* 0x010fc6000000003e */
[----:B------:R-:W-:Y:S04]  /*17720*/  STG.E.U16 desc[UR18][R108.64], R54 ;  /* 0x000000366c007986 */ /* 0x000fe8000c101512 */
[----:B------:R1:W-:Y:S01]  /*17730*/  STG.E.U16 desc[UR18][R110.64], R70 ;  /* 0x000000466e007986 */ /* 0x0003e2000c101512 */
[----:B--2---:R-:W-:-:S03]  /*17740*/  PRMT R64, R98, 0x7632, R64 ;  /* 0x0000763262407816 */ /* 0x004fc60000000040 */
[----:B------:R-:W-:Y:S04]  /*17750*/  STG.E.U16 desc[UR18][R112.64], R56 ;  /* 0x0000003870007986 */ /* 0x000fe8000c101512 */
[----:B------:R2:W-:Y:S01]  /*17760*/  STG.E.U16 desc[UR18][R114.64], R71 ;  /* 0x0000004772007986 */ /* 0x0005e2000c101512 */
[----:B------:R-:W-:-:S03]  /*17770*/  PRMT R66, R99, 0x7632, R66 ;  /* 0x0000763263427816 */ /* 0x000fc60000000042 */
[----:B------:R-:W-:Y:S04]  /*17780*/  STG.E.U16 desc[UR18][R116.64], R58 ;  /* 0x0000003a74007986 */ /* 0x000fe8000c101512 */
[----:B------:R-:W-:Y:S01]  /*17790*/  STG.E.U16 desc[UR18][R118.64], R96 ;  /* 0x0000006076007986 */ /* 0x000fe2000c101512 */
[----:B0-----:R-:W-:-:S03]  /*177a0*/  PRMT R68, R4, 0x7632, R68 ;  /* 0x0000763204447816 */ /* 0x001fc60000000044 */
[----:B------:R-:W-:Y:S04]  /*177b0*/  STG.E.U16 desc[UR18][R120.64], R60 ;  /* 0x0000003c78007986 */ /* 0x000fe8000c101512 */
[----:B------:R-:W-:Y:S01]  /*177c0*/  STG.E.U16 desc[UR18][R122.64], R97 ;  /* 0x000000617a007986 */ /* 0x000fe2000c101512 */
[----:B-1----:R-:W-:-:S03]  /*177d0*/  PRMT R70, R5, 0x7632, R70 ;  /* 0x0000763205467816 */ /* 0x002fc60000000046 */
[----:B------:R-:W-:Y:S04]  /*177e0*/  STG.E.U16 desc[UR18][R124.64], R62 ;  /* 0x0000003e7c007986 */ /* 0x000fe8000c101512 */
[----:B------:R-:W-:Y:S01]  /*177f0*/  STG.E.U16 desc[UR18][R126.64], R98 ;  /* 0x000000627e007986 */ /* 0x000fe2000c101512 */
[----:B--2---:R-:W-:-:S03]  /*17800*/  PRMT R71, R6, 0x7632, R71 ;  /* 0x0000763206477816 */ /* 0x004fc60000000047 */
[----:B------:R-:W-:Y:S04]  /*17810*/  STG.E.U16 desc[UR18][R128.64], R64 ;  /* 0x0000004080007986 */ /* 0x000fe8000c101512 */
[----:B------:R-:W-:Y:S01]  /*17820*/  STG.E.U16 desc[UR18][R130.64], R99 ;  /* 0x0000006382007986 */ /* 0x000fe2000c101512 */
[----:B------:R-:W-:-:S03]  /*17830*/  PRMT R73, R7, 0x7632, R73 ;  /* 0x0000763207497816 */ /* 0x000fc60000000049 */
[----:B------:R-:W-:Y:S04]  /*17840*/  STG.E.U16 desc[UR18][R132.64], R66 ;  /* 0x0000004284007986 */ /* 0x000fe8000c101512 */
[----:B------:R-:W-:Y:S04]  /*17850*/  STG.E.U16 desc[UR18][R134.64], R4 ;  /* 0x0000000486007986 */ /* 0x000fe8000c101512 */
[----:B------:R-:W-:Y:S04]  /*17860*/  STG.E.U16 desc[UR18][R136.64], R68 ;  /* 0x0000004488007986 */ /* 0x000fe8000c101512 */
[----:B------:R-:W-:Y:S04]  /*17870*/  STG.E.U16 desc[UR18][R138.64], R5 ;  /* 0x000000058a007986 */ /* 0x000fe8000c101512 */
[----:B------:R-:W-:Y:S04]  /*17880*/  STG.E.U16 desc[UR18][R140.64], R70 ;  /* 0x000000468c007986 */ /* 0x000fe8000c101512 */
[----:B------:R-:W-:Y:S04]  /*17890*/  STG.E.U16 desc[UR18][R2.64], R6 ;  /* 0x0000000602007986 */ /* 0x000fe8000c101512 */
[----:B------:R-:W-:Y:S04]  /*178a0*/  STG.E.U16 desc[UR18][R142.64], R71 ;  /* 0x000000478e007986 */ /* 0x000fe8000c101512 */
[----:B------:R-:W-:Y:S04]  /*178b0*/  STG.E.U16 desc[UR18][R144.64], R7 ;  /* 0x0000000790007986 */ /* 0x000fe8000c101512 */
[----:B------:R-:W-:Y:S01]  /*178c0*/  STG.E.U16 desc[UR18][R146.64], R73 ;  /* 0x0000004992007986 */ /* 0x000fe2000c101512 */
[----:B------:R-:W-:Y:S01]  /*178d0*/  BAR.SYNC.DEFER_BLOCKING 0x0 ;  /* 0x0000000000007b1d */ /* 0x000fe20000010000 */
[----:B------:R-:W-:-:S05]  /*178e0*/  LOP3.LUT R162, R162, 0xf0, RZ, 0xc0, !PT ;  /* 0x000000f0a2a27812 */ /* 0x000fca00078ec0ff */
[----:B-----5:R0:W-:Y:S02]  /*178f0*/  STSM.16.M88 [R87], R164 ;  /* 0x000000a457007844 */ /* 0x0201e40000000000 */
[----:B------:R-:W-:Y:S06]  /*17900*/  BAR.SYNC.DEFER_BLOCKING 0x0 ;  /* 0x0000000000007b1d */ /* 0x000fec0000010000 */
[----:B0-----:R-:W0:Y:S01]  /*17910*/  S2R R164, SR_TID.X ;  /* 0x0000000000a47919 */ /* 0x001e220000002100 */
[----:B------:R-:W1:Y:S01]  /*17920*/  LDSM.16.M88 R5, [R162+UR7] ;  /* 0x00000007a205783b */ /* 0x000e620008000000 */
[----:B------:R-:W-:-:S04]  /*17930*/  UIMAD UR4, UR10, UR4, URZ ;  /* 0x000000040a0472a4 */ /* 0x000fc8000f8e02ff */
[----:B------:R-:W-:Y:S02]  /*17940*/  USHF.L.U32 UR6, UR4, 0x2, URZ ;  /* 0x0000000204067899 */ /* 0x000fe400080006ff */
[----:B------:R-:W-:Y:S01]  /*17950*/  UIMAD.WIDE UR4, UR4, 0x4, URZ ;  /* 0x00000004040478a5 */ /* 0x000fe2000f8e02ff */
[----:B0-----:R-:W-:-:S04]  /*17960*/  LOP3.LUT R164, R164, 0x7f, RZ, 0xc0, !PT ;  /* 0x0000007fa4a47812 */ /* 0x001fc800078ec0ff */
[----:B------:R-:W-:Y:S02]  /*17970*/  ISETP.GE.U32.AND P1, PT, R164, 0x40, PT ;  /* 0x00000040a400780c */ /* 0x000fe40003f26070 */
[C---:B---3--:R-:W-:Y:S01]  /*17980*/  SHF.L.U32 R3, R165.reuse, 0x2, RZ ;  /* 0x00000002a5037819 */ /* 0x048fe200000006ff */
[----:B------:R-:W-:-:S03]  /*17990*/  IMAD.HI R0, R165, 0x4, RZ ;  /* 0x00000004a5007827 */ /* 0x000fc600078e02ff */
[----:B------:R-:W-:-:S04]  /*179a0*/  IADD3 R2, P2, P3, R3, UR6, R8 ;  /* 0x0000000603027c10 */ /* 0x000fc8000fb5e008 */
[----:B------:R-:W-:-:S05]  /*179b0*/  IADD3.X R3, PT, PT, R0, UR5, R9, P2, P3 ;  /* 0x0000000500037c10 */ /* 0x000fca00097e6409 */
[----:B-1----:R0:W-:Y:S01]  /*179c0*/  @!P1 STG.E desc[UR18][R2.64], R5 ;  /* 0x0000000502009986 */ /* 0x0021e2000c101912 */
[----:B------:R-:W-:Y:S06]  /*179d0*/  BAR.SYNC.DEFER_BLOCKING 0x0 ;  /* 0x0000000000007b1d */ /* 0x000fec0000010000 */
[----:B------:R-:W-:Y:S05]  /*179e0*/  @P0 BRA `(.L_x_20) ;  /* 0x0000000000a00947 */ /* 0x000fea0003800000 */
[----:B------:R-:W1:Y:S01]  /*179f0*/  S2UR UR5, SR_CgaCtaId ;  /* 0x00000000000579c3 */ /* 0x000e620000008800 */
[----:B------:R-:W-:Y:S01]  /*17a00*/  NOP ;  /* 0x0000000000007918 */ /* 0x000fe20000000000 */
[----:B------:R-:W-:Y:S01]  /*17a10*/  UMOV UR4, 0x50 ;  /* 0x0000005000047882 */ /* 0x000fe20000000000 */
[----:B------:R-:W-:Y:S01]  /*17a20*/  MOV R0, UR8 ;  /* 0x0000000800007c02 */ /* 0x000fe20008000f00 */
[----:B0-----:R-:W-:Y:S01]  /*17a30*/  IMAD.MOV.U32 R3, RZ, RZ, 0xff ;  /* 0x000000ffff037424 */ /* 0x001fe200078e00ff */
[----:B------:R-:W-:Y:S02]  /*17a40*/  MOV R7, 0x1 ;  /* 0x0000000100077802 */ /* 0x000fe40000000f00 */
[----:B------:R-:W-:-:S04]  /*17a50*/  LOP3.LUT R0, R0, 0xffff, RZ, 0xc0, !PT ;  /* 0x0000ffff00007812 */ /* 0x000fc800078ec0ff */
[----:B------:R-:W-:-:S04]  /*17a60*/  SHF.R.U32.HI R0, RZ, 0x5, R0 ;  /* 0x00000005ff007819 */ /* 0x000fc80000011600 */
[----:B------:R-:W-:Y:S02]  /*17a70*/  IADD3 R2, PT, PT, R0, 0x10, RZ ;  /* 0x0000001000027810 */ /* 0x000fe40007ffe0ff */
[----:B------:R-:W-:Y:S01]  /*17a80*/  SHF.L.U32 R0, R3, R0, RZ ;  /* 0x0000000003007219 */ /* 0x000fe200000006ff */
[----:B-1----:R-:W-:Y:S01]  /*17a90*/  ULEA UR6, UR5, UR4, 0x18 ;  /* 0x0000000405067291 */ /* 0x002fe2000f8ec0ff */
[----:B------:R-:W-:-:S04]  /*17aa0*/  SHF.L.U32 R3, R7, R2, RZ ;  /* 0x0000000207037219 */ /* 0x000fc800000006ff */
[----:B------:R-:W-:-:S04]  /*17ab0*/  LOP3.LUT R0, R3, R0, RZ, 0xfc, !PT ;  /* 0x0000000003007212 */ /* 0x000fc800078efcff */
[----:B------:R-:W0:Y:S01]  /*17ac0*/  LDS R5, [UR6] ;  /* 0x00000006ff057984 */ /* 0x000e220008000800 */
[C---:B------:R-:W-:Y:S02]  /*17ad0*/  LOP3.LUT R2, R0.reuse, 0xffff, RZ, 0xc0, !PT ;  /* 0x0000ffff00027812 */ /* 0x040fe400078ec0ff */
[----:B0-----:R-:W-:-:S04]  /*17ae0*/  LOP3.LUT R3, R0, 0xffff, R5, 0x80, !PT ;  /* 0x0000ffff00037812 */ /* 0x001fc800078e8005 */
[----:B------:R-:W-:-:S13]  /*17af0*/  ISETP.NE.AND P0, PT, R3, R2, PT ;  /* 0x000000020300720c */ /* 0x000fda0003f05270 */
[----:B------:R-:W-:Y:S05]  /*17b00*/  @P0 BRA `(.L_x_21) ;  /* 0x0000000000500947 */ /* 0x000fea0003800000 */
[----:B------:R-:W-:Y:S02]  /*17b10*/  SHF.R.U32.HI R5, RZ, 0x10, R5 ;  /* 0x00000010ff057819 */ /* 0x000fe40000011605 */
[----:B------:R-:W-:-:S04]  /*17b20*/  SHF.R.U32.HI R2, RZ, 0x10, R0 ;  /* 0x00000010ff027819 */ /* 0x000fc80000011600 */
[----:B------:R-:W-:-:S04]  /*17b30*/  LOP3.LUT R5, R5, R2, RZ, 0xc0, !PT ;  /* 0x0000000205057212 */ /* 0x000fc800078ec0ff */
[----:B------:R-:W-:-:S13]  /*17b40*/  ISETP.NE.AND P0, PT, R5, R2, PT ;  /* 0x000000020500720c */ /* 0x000fda0003f05270 */
[----:B------:R-:W-:Y:S05]  /*17b50*/  @P0 BRA `(.L_x_22) ;  /* 0x0000000000300947 */ /* 0x000fea0003800000 */
[----:B------:R-:W-:Y:S01]  /*17b60*/  R2UR UR4, R0 ;  /* 0x00000000000472ca */ /* 0x000fe200000e0000 */
[----:B------:R-:W-:Y:S01]  /*17b70*/  VOTEU.ANY UR5, UPT, PT ;  /* 0x0000000000057886 */ /* 0x000fe200038e0100 */
[----:B------:R-:W0:Y:S01]  /*17b80*/  S2R R0, SR_LANEID ;  /* 0x0000000000007919 */ /* 0x000e220000000000 */
[----:B------:R-:W-:-:S10]  /*17b90*/  UFLO.U32 UR5, UR5 ;  /* 0x00000005000572bd */ /* 0x000fd400080e0000 */
[----:B------:R-:W-:-:S06]  /*17ba0*/  ULOP3.LUT UR4, URZ, UR4, URZ, 0x33, !UPT ;  /* 0x00000004ff047292 */ /* 0x000fcc000f8e33ff */
[----:B------:R-:W-:-:S04]  /*17bb0*/  MOV R2, UR4 ;  /* 0x0000000400027c02 */ /* 0x000fc80008000f00 */
[----:B------:R-:W1:Y:S02]  /*17bc0*/  REDUX UR7, R2 ;  /* 0x00000000020773c4 */ /* 0x000e640000000000 */
[----:B------:R2:W-:Y:S01]  /*17bd0*/  UTCATOMSWS.AND URZ, UR4 ;  /* 0x0000000400ff79e3 */ /* 0x0005e20008000000 */
[----:B0-----:R-:W-:Y:S02]  /*17be0*/  ISETP.EQ.U32.AND P0, PT, R0, UR5, PT ;  /* 0x0000000500007c0c */ /* 0x001fe4000bf02070 */
[----:B-1----:R-:W-:-:S11]  /*17bf0*/  MOV R0, UR7 ;  /* 0x0000000700007c02 */ /* 0x002fd60008000f00 */
[----:B------:R2:W-:Y:S01]  /*17c00*/  @P0 ATOMS.AND RZ, [UR6], R0 ;  /* 0x00000000ffff098c */ /* 0x0005e2000a800006 */
[----:B------:R-:W-:Y:S05]  /*17c10*/  BRA `(.L_x_20) ;  /* 0x0000000000147947 */ /* 0x000fea0003800000 */
.L_x_22:
[----:B------:R-:W-:-:S07]  /*17c20*/  MOV R2, 0x17c40 ;  /* 0x00017c4000027802 */ /* 0x000fce0000000f00 */
[----:B------:R-:W-:Y:S05]  /*17c30*/  CALL.REL.NOINC `($__internal_0_$__cuda_sm10x_tcgen05_guardrail_trap_col_being_dealloced_not_returned_by_alloc) ;  /* 0x0000000000447944 */ /* 0x000fea0003c00000 */
[----:B------:R-:W-:Y:S05]  /*17c40*/  BRA `(.L_x_20) ;  /* 0x0000000000087947 */ /* 0x000fea0003800000 */
.L_x_21:
[----:B------:R-:W-:-:S07]  /*17c50*/  MOV R2, 0x17c70 ;  /* 0x00017c7000027802 */ /* 0x000fce0000000f00 */
[----:B------:R-:W-:Y:S05]  /*17c60*/  CALL.REL.NOINC `($__internal_2_$__cuda_sm10x_tcgen05_guardrail_trap_unallocated_columns_being_dealloced) ;  /* 0x0000000000507944 */ /* 0x000fea0003c00000 */
.L_x_20:
[----:B------:R-:W-:Y:S01]  /*17c70*/  NOP ;  /* 0x0000000000007918 */ /* 0x000fe20000000000 */
[----:B--2---:R-:W-:Y:S05]  /*17c80*/  EXIT ;  /* 0x000000000000794d */ /* 0x004fea0003800000 */
.L_x_8:
[----:B------:R-:W1:Y:S02]  /*17c90*/  SYNCS.PHASECHK.TRANS64.TRYWAIT P4, [UR7+0x8000], RZ ;  /* 0x008000ffff0075a7 */ /* 0x000e640008081107 */
[----:B-1----:R-:W-:Y:S05]  /*17ca0*/  @!P4 BRA `(.L_x_8) ;  /* 0xfffffffc00f8c947 */ /* 0x002fea000383ffff */
[----:B------:R-:W-:Y:S05]  /*17cb0*/  BRA `(.L_x_7) ;  /* 0xfffffefc004c7947 */ /* 0x000fea000383ffff */
.L_x_14:
[----:B------:R-:W0:Y:S02]  /*17cc0*/  SYNCS.PHASECHK.TRANS64.TRYWAIT P2, [UR7+0x1c010], RZ ;  /* 0x01c010ffff0075a7 */ /* 0x000e240008041107 */
[----:B0-----:R-:W-:Y:S05]  /*17cd0*/  @!P2 BRA `(.L_x_14) ;  /* 0xfffffffc00f8a947 */ /* 0x001fea000383ffff */
[----:B------:R-:W-:Y:S05]  /*17ce0*/  BRA `(.L_x_23) ;  /* 0xffffff9400507947 */ /* 0x000fea000383ffff */
.L_x_15:
[----:B------:R-:W2:Y:S02]  /*17cf0*/  SYNCS.PHASECHK.TRANS64.TRYWAIT P2, [UR10], R40 ;  /* 0x00000028ff0075a7 */ /* 0x000ea4000804110a */
[----:B--2---:R-:W-:Y:S05]  /*17d00*/  @!P2 BRA `(.L_x_15) ;  /* 0xfffffffc00f8a947 */ /* 0x004fea000383ffff */
[----:B------:R-:W-:Y:S05]  /*17d10*/  BRA `(.L_x_24) ;  /* 0xffffffac00787947 */ /* 0x000fea000383ffff */
.L_x_19:
[----:B------:R-:W1:Y:S02]  /*17d20*/  SYNCS.PHASECHK.TRANS64.TRYWAIT P3, [UR10], R6 ;  /* 0x00000006ff0075a7 */ /* 0x000e64000806110a */
[----:B-1----:R-:W-:Y:S05]  /*17d30*/  @!P3 BRA `(.L_x_19) ;  /* 0xfffffffc00f8b947 */ /* 0x002fea000383ffff */
[----:B------:R-:W-:Y:S05]  /*17d40*/  BRA `(.L_x_18) ;  /* 0xffffffd400947947 */ /* 0x000fea000383ffff */
        .weak           $__internal_0_$__cuda_sm10x_tcgen05_guardrail_trap_col_being_dealloced_not_returned_by_alloc
        .type           $__internal_0_$__cuda_sm10x_tcgen05_guardrail_trap_col_being_dealloced_not_returned_by_alloc,@function
        .size           $__internal_0_$__cuda_sm10x_tcgen05_guardrail_trap_col_being_dealloced_not_returned_by_alloc,($__internal_1_$__cuda_sm10x_tcgen05_guardrail_trap_phase_invalid_during_alloc - $__internal_0_$__cuda_sm10x_tcgen05_guardrail_trap_col_being_dealloced_not_returned_by_alloc)
$__internal_0_$__cuda_sm10x_tcgen05_guardrail_trap_col_being_dealloced_not_returned_by_alloc:
[----:B------:R-:W-:Y:S05]  /*17d50*/  BPT.TRAP 0x1 ;  /* 0x000000040000795c */ /* 0x000fea0000300000 */
[----:B------:R-:W-:-:S04]  /*17d60*/  HFMA2 R3, -RZ, RZ, 0, 0 ;  /* 0x00000000ff037431 */ /* 0x000fc800000001ff */
[----:B------:R-:W-:Y:S05]  /*17d70*/  RET.REL.NODEC R2 `(attn_fwd) ;  /* 0xfffffe8002a07950 */ /* 0x000fea0003c3ffff */
        .weak           $__internal_1_$__cuda_sm10x_tcgen05_guardrail_trap_phase_invalid_during_alloc
        .type           $__internal_1_$__cuda_sm10x_tcgen05_guardrail_trap_phase_invalid_during_alloc,@function
        .size           $__internal_1_$__cuda_sm10x_tcgen05_guardrail_trap_phase_invalid_during_alloc,($__internal_2_$__cuda_sm10x_tcgen05_guardrail_trap_unallocated_columns_being_dealloced - $__internal_1_$__cuda_sm10x_tcgen05_guardrail_trap_phase_invalid_during_alloc)
$__internal_1_$__cuda_sm10x_tcgen05_guardrail_trap_phase_invalid_during_alloc:
[----:B------:R-:W-:Y:S05]  /*17d80*/  BPT.TRAP 0x1 ;  /* 0x000000040000795c */ /* 0x000fea0000300000 */
[----:B------:R-:W-:-:S04]  /*17d90*/  MOV R3, 0x0 ;  /* 0x0000000000037802 */ /* 0x000fc80000000f00 */
[----:B------:R-:W-:Y:S05]  /*17da0*/  RET.REL.NODEC R2 `(attn_fwd) ;  /* 0xfffffe8002947950 */ /* 0x000fea0003c3ffff */
        .weak           $__internal_2_$__cuda_sm10x_tcgen05_guardrail_trap_unallocated_columns_being_dealloced
        .type           $__internal_2_$__cuda_sm10x_tcgen05_guardrail_trap_unallocated_columns_being_dealloced,@function
        .size           $__internal_2_$__cuda_sm10x_tcgen05_guardrail_trap_unallocated_columns_being_dealloced,(.L_x_28 - $__internal_2_$__cuda_sm10x_tcgen05_guardrail_trap_unallocated_columns_being_dealloced)
$__internal_2_$__cuda_sm10x_tcgen05_guardrail_trap_unallocated_columns_being_dealloced:
[----:B------:R-:W-:Y:S05]  /*17db0*/  BPT.TRAP 0x1 ;  /* 0x000000040000795c */ /* 0x000fea0000300000 */
[----:B------:R-:W-:-:S04]  /*17dc0*/  HFMA2 R3, -RZ, RZ, 0, 0 ;  /* 0x00000000ff037431 */ /* 0x000fc800000001ff */
[----:B------:R-:W-:Y:S05]  /*17dd0*/  RET.REL.NODEC R2 `(attn_fwd) ;  /* 0xfffffe8002887950 */ /* 0x000fea0003c3ffff */
.L_x_25:
[----:B------:R-:W-:-:S00]  /*17de0*/  BRA `(.L_x_25) ;  /* 0xfffffffc00fc7947 */ /* 0x000fc0000383ffff */
[----:B------:R-:W-:-:S00]  /*17df0*/  NOP ;  /* 0x0000000000007918 */ /* 0x000fc00000000000 */
        /* <DEDUP_REMOVED lines=8> */
.L_x_28:


//--------------------- .nv.global.init           --------------------------
	.section	.nv.global.init,"aw",@progbits
.nv.global.init:
	.type		_$_str,@object
	.size		_$_str,(.L_3 - _$_str)
_$_str:
        /*0000*/ 	.byte	0x5f, 0x5f, 0x43, 0x55, 0x44, 0x41, 0x5f, 0x46, 0x54, 0x5a, 0x00
.L_3:


//--------------------- .nv.shared.attn_fwd       --------------------------
	.section	.nv.shared.attn_fwd,"aw",@nobits
	.sectionflags	@""
	.align	16
	.zero		1024


//--------------------- .nv.shared.reserved.0     --------------------------
	.section	.nv.shared.reserved.0,"aw",@nobits
	.align	8
	.weak		__nv_reservedSMEM_offset_0_alias
	.size		__nv_reservedSMEM_offset_0_alias, 0, 64
	.other		__nv_reservedSMEM_offset_0_alias,@"STO_CUDA_RESERVED_SHARED STV_DEFAULT"
__nv_reservedSMEM_offset_0_alias:
	.zero		0
.nv.shared.reserved.0:
	.zero		64
	.weak		__nv_reservedSMEM_allocation_phase
	.type		__nv_reservedSMEM_allocation_phase,@object
	.size		__nv_reservedSMEM_allocation_phase,(.L_0 - __nv_reservedSMEM_allocation_phase)
__nv_reservedSMEM_allocation_phase:
	.zero		1
.L_0:
	.zero		7
	.weak		__nv_reservedSMEM_devtool_atexit_pc
	.type		__nv_reservedSMEM_devtool_atexit_pc,@object
	.size		__nv_reservedSMEM_devtool_atexit_pc,(__nv_reservedSMEM_allocation_mask - __nv_reservedSMEM_devtool_atexit_pc)
__nv_reservedSMEM_devtool_atexit_pc:
	.zero		8
	.weak		__nv_reservedSMEM_allocation_mask
	.type		__nv_reservedSMEM_allocation_mask,@object
	.size		__nv_reservedSMEM_allocation_mask,(.L_2 - __nv_reservedSMEM_allocation_mask)
__nv_reservedSMEM_allocation_mask:
	.zero		4
.L_2:


//--------------------- .nv.constant0.attn_fwd    --------------------------
	.section	.nv.constant0.attn_fwd,"a",@progbits
	.sectionflags	@""
	.align	4
.nv.constant0.attn_fwd:
	.zero		1032


//--------------------- SYMBOLS --------------------------

	.type		.nv.reservedSmem.offset0,@object
	.size		.nv.reservedSmem.offset0,0x4
	.type		.nv.reservedSmem.cap,@object
	.size		.nv.reservedSmem.cap,0x4
